	.target	sm_80

	.elftype	@"ET_EXEC"


//--------------------- .note.nv.tkinfo           --------------------------
	.section	.note.nv.tkinfo,"",@"SHT_NOTE"
	.sectionflags	@"SHF_NOTE_NV_TKINFO"
	.tkinfo
        /*0018*/ 	.word	0x00000002
        /*0030*/ 	.string	""
        /*0030*/ 	.string	"ptxas"
        /*0030*/ 	.string	"Cuda compilation tools, release 13.0, V13.0.88"
        /*0030*/ 	.string	"Build cuda_13.0.r13.0/compiler.36424714_0"
        /*0030*/ 	.string	"-v  -suppress-debug-info  -lineinfo  -arch sm_80 "



//--------------------- .note.nv.cuinfo           --------------------------
	.section	.note.nv.cuinfo,"",@"SHT_NOTE"
	.sectionflags	@"SHF_NOTE_NV_CUINFO"
        /*0018*/ 	.short	0x0002
        /*001a*/ 	.short	0x0050
        /*001c*/ 	.short	0x0082
	.zero		2


//--------------------- .nv.info                  --------------------------
	.section	.nv.info,"",@"SHT_CUDA_INFO"
	.align	4


	//----- nvinfo : EIATTR_REGCOUNT
	.align		4
        /*0000*/ 	.byte	0x04, 0x2f
        /*0002*/ 	.short	(.L_1 - .L_0)
	.align		4
.L_0:
        /*0004*/ 	.word	index@(matmul_kernel)
        /*0008*/ 	.word	0x00000020


	//----- nvinfo : EIATTR_FRAME_SIZE
	.align		4
.L_1:
        /*000c*/ 	.byte	0x04, 0x11
        /*000e*/ 	.short	(.L_3 - .L_2)
	.align		4
.L_2:
        /*0010*/ 	.word	index@(matmul_kernel)
        /*0014*/ 	.word	0x00003d18


	//----- nvinfo : EIATTR_MIN_STACK_SIZE
	.align		4
.L_3:
        /*0018*/ 	.byte	0x04, 0x12
        /*001a*/ 	.short	(.L_5 - .L_4)
	.align		4
.L_4:
        /*001c*/ 	.word	index@(matmul_kernel)
        /*0020*/ 	.word	0x00003d18
.L_5:


//--------------------- .nv.info.matmul_kernel    --------------------------
	.section	.nv.info.matmul_kernel,"",@"SHT_CUDA_INFO"
	.sectionflags	@""
	.align	4


	//----- nvinfo : EIATTR_CUDA_API_VERSION
	.align		4
        /*0000*/ 	.byte	0x04, 0x37
        /*0002*/ 	.short	(.L_7 - .L_6)
.L_6:
        /*0004*/ 	.word	0x00000082


	//----- nvinfo : EIATTR_SW2861232_WAR
	.align		4
.L_7:
        /*0008*/ 	.byte	0x01, 0x35
	.zero		2


	//----- nvinfo : EIATTR_PARAM_CBANK
	.align		4
        /*000c*/ 	.byte	0x04, 0x0a
        /*000e*/ 	.short	(.L_9 - .L_8)
	.align		4
.L_8:
        /*0010*/ 	.word	index@(.nv.constant0.matmul_kernel)
        /*0014*/ 	.short	0x0160
        /*0016*/ 	.short	0x0050


	//----- nvinfo : EIATTR_CBANK_PARAM_SIZE
	.align		4
.L_9:
        /*0018*/ 	.byte	0x03, 0x19
        /*001a*/ 	.short	0x0050


	//----- nvinfo : EIATTR_KPARAM_INFO
	.align		4
        /*001c*/ 	.byte	0x04, 0x17
        /*001e*/ 	.short	(.L_11 - .L_10)
.L_10:
        /*0020*/ 	.word	0x00000000
        /*0024*/ 	.short	0x000d
        /*0026*/ 	.short	0x0048
        /*0028*/ 	.byte	0x00, 0xf4, 0x21, 0x00


	//----- nvinfo : EIATTR_KPARAM_INFO
	.align		4
.L_11:
        /*002c*/ 	.byte	0x04, 0x17
        /*002e*/ 	.short	(.L_13 - .L_12)
.L_12:
        /*0030*/ 	.word	0x00000000
        /*0034*/ 	.short	0x000c
        /*0036*/ 	.short	0x0040
        /*0038*/ 	.byte	0x00, 0xf4, 0x21, 0x00


	//----- nvinfo : EIATTR_KPARAM_INFO
	.align		4
.L_13:
        /*003c*/ 	.byte	0x04, 0x17
        /*003e*/ 	.short	(.L_15 - .L_14)
.L_14:
        /*0040*/ 	.word	0x00000000
        /*0044*/ 	.short	0x000b
        /*0046*/ 	.short	0x0038
        /*0048*/ 	.byte	0x00, 0xf0, 0x11, 0x00


	//----- nvinfo : EIATTR_KPARAM_INFO
	.align		4
.L_15:
        /*004c*/ 	.byte	0x04, 0x17
        /*004e*/ 	.short	(.L_17 - .L_16)
.L_16:
        /*0050*/ 	.word	0x00000000
        /*0054*/ 	.short	0x000a
        /*0056*/ 	.short	0x0034
        /*0058*/ 	.byte	0x00, 0xf0, 0x11, 0x00


	//----- nvinfo : EIATTR_KPARAM_INFO
	.align		4
.L_17:
        /*005c*/ 	.byte	0x04, 0x17
        /*005e*/ 	.short	(.L_19 - .L_18)
.L_18:
        /*0060*/ 	.word	0x00000000
        /*0064*/ 	.short	0x0009
        /*0066*/ 	.short	0x0030
        /*0068*/ 	.byte	0x00, 0xf0, 0x11, 0x00


	//----- nvinfo : EIATTR_KPARAM_INFO
	.align		4
.L_19:
        /*006c*/ 	.byte	0x04, 0x17
        /*006e*/ 	.short	(.L_21 - .L_20)
.L_20:
        /*0070*/ 	.word	0x00000000
        /*0074*/ 	.short	0x0008
        /*0076*/ 	.short	0x002c
        /*0078*/ 	.byte	0x00, 0xf0, 0x11, 0x00


	//----- nvinfo : EIATTR_KPARAM_INFO
	.align		4
.L_21:
        /*007c*/ 	.byte	0x04, 0x17
        /*007e*/ 	.short	(.L_23 - .L_22)
.L_22:
        /*0080*/ 	.word	0x00000000
        /*0084*/ 	.short	0x0007
        /*0086*/ 	.short	0x0028
        /*0088*/ 	.byte	0x00, 0xf0, 0x11, 0x00


	//----- nvinfo : EIATTR_KPARAM_INFO
	.align		4
.L_23:
        /*008c*/ 	.byte	0x04, 0x17
        /*008e*/ 	.short	(.L_25 - .L_24)
.L_24:
        /*0090*/ 	.word	0x00000000
        /*0094*/ 	.short	0x0006
        /*0096*/ 	.short	0x0024
        /*0098*/ 	.byte	0x00, 0xf0, 0x11, 0x00


	//----- nvinfo : EIATTR_KPARAM_INFO
	.align		4
.L_25:
        /*009c*/ 	.byte	0x04, 0x17
        /*009e*/ 	.short	(.L_27 - .L_26)
.L_26:
        /*00a0*/ 	.word	0x00000000
        /*00a4*/ 	.short	0x0005
        /*00a6*/ 	.short	0x0020
        /*00a8*/ 	.byte	0x00, 0xf0, 0x11, 0x00


	//----- nvinfo : EIATTR_KPARAM_INFO
	.align		4
.L_27:
        /*00ac*/ 	.byte	0x04, 0x17
        /*00ae*/ 	.short	(.L_29 - .L_28)
.L_28:
        /*00b0*/ 	.word	0x00000000
        /*00b4*/ 	.short	0x0004
        /*00b6*/ 	.short	0x001c
        /*00b8*/ 	.byte	0x00, 0xf0, 0x11, 0x00


	//----- nvinfo : EIATTR_KPARAM_INFO
	.align		4
.L_29:
        /*00bc*/ 	.byte	0x04, 0x17
        /*00be*/ 	.short	(.L_31 - .L_30)
.L_30:
        /*00c0*/ 	.word	0x00000000
        /*00c4*/ 	.short	0x0003
        /*00c6*/ 	.short	0x0018
        /*00c8*/ 	.byte	0x00, 0xf0, 0x11, 0x00


	//----- nvinfo : EIATTR_KPARAM_INFO
	.align		4
.L_31:
        /*00cc*/ 	.byte	0x04, 0x17
        /*00ce*/ 	.short	(.L_33 - .L_32)
.L_32:
        /*00d0*/ 	.word	0x00000000
        /*00d4*/ 	.short	0x0002
        /*00d6*/ 	.short	0x0010
        /*00d8*/ 	.byte	0x00, 0xf4, 0x21, 0x00


	//----- nvinfo : EIATTR_KPARAM_INFO
	.align		4
.L_33:
        /*00dc*/ 	.byte	0x04, 0x17
        /*00de*/ 	.short	(.L_35 - .L_34)
.L_34:
        /*00e0*/ 	.word	0x00000000
        /*00e4*/ 	.short	0x0001
        /*00e6*/ 	.short	0x0008
        /*00e8*/ 	.byte	0x00, 0xf4, 0x21, 0x00


	//----- nvinfo : EIATTR_KPARAM_INFO
	.align		4
.L_35:
        /*00ec*/ 	.byte	0x04, 0x17
        /*00ee*/ 	.short	(.L_37 - .L_36)
.L_36:
        /*00f0*/ 	.word	0x00000000
        /*00f4*/ 	.short	0x0000
        /*00f6*/ 	.short	0x0000
        /*00f8*/ 	.byte	0x00, 0xf4, 0x21, 0x00


	//----- nvinfo : EIATTR_MAXREG_COUNT
	.align		4
.L_37:
        /*00fc*/ 	.byte	0x03, 0x1b
        /*00fe*/ 	.short	0x00ff


	//----- nvinfo : EIATTR_NUM_BARRIERS
	.align		4
        /*0100*/ 	.byte	0x02, 0x4c
        /*0102*/ 	.byte	0x01
	.zero		1


	//----- nvinfo : EIATTR_ANNOTATIONS
	.align		4
        /*0104*/ 	.byte	0x04, 0x55
        /*0106*/ 	.short	(.L_39 - .L_38)


	//   ....[0]....
.L_38:
        /*0108*/ 	.word	0x00000001
        /*010c*/ 	.byte	0x50, 0x05, 0x00, 0x00, 0x01, 0x00, 0x00, 0x00, 0x60, 0x05, 0x00, 0x00, 0x01, 0x00, 0x00, 0x00
        /* <DEDUP_REMOVED lines=2664> */
        /*a79c*/ 	.byte	0x50, 0x28, 0x02, 0x00


	//----- nvinfo : EIATTR_MERCURY_ISA_VERSION
	.align		4
.L_39:
        /*a7a0*/ 	.byte	0x03, 0x5f
        /*a7a2*/ 	.short	0x0000


	//----- nvinfo : EIATTR_EXIT_INSTR_OFFSETS
	.align		4
        /*a7a4*/ 	.byte	0x04, 0x1c
        /*a7a6*/ 	.short	(.L_41 - .L_40)


	//   ....[0]....
.L_40:
        /*a7a8*/ 	.word	0x0005c900


	//   ....[1]....
        /*a7ac*/ 	.word	0x0005c930


	//----- nvinfo : EIATTR_REQNTID
	.align		4
.L_41:
        /*a7b0*/ 	.byte	0x04, 0x10
        /*a7b2*/ 	.short	(.L_43 - .L_42)
.L_42:
        /*a7b4*/ 	.word	0x00000080
        /*a7b8*/ 	.word	0x00000001
        /*a7bc*/ 	.word	0x00000001
.L_43:


//--------------------- .nv.callgraph             --------------------------
	.section	.nv.callgraph,"",@"SHT_CUDA_CALLGRAPH"
	.align	4
	.sectionentsize	8
	.align		4
        /*0000*/ 	.word	0x00000000
	.align		4
        /*0004*/ 	.word	0xffffffff
	.align		4
        /*0008*/ 	.word	0x00000000
	.align		4
        /*000c*/ 	.word	0xfffffffe
	.align		4
        /*0010*/ 	.word	0x00000000
	.align		4
        /*0014*/ 	.word	0xfffffffd
	.align		4
        /*0018*/ 	.word	0x00000000
	.align		4
        /*001c*/ 	.word	0xfffffffc


//--------------------- .nv.rel.action            --------------------------
	.section	.nv.rel.action,"",@"SHT_CUDA_RELOCINFO"
	.align	8
	.sectionentsize	8
        /*0000*/ 	.byte	0x73, 0x00, 0x00, 0x00, 0x00, 0x00, 0x00, 0x00, 0x00, 0x00, 0x00, 0x11, 0x25, 0x00, 0x05, 0x36


//--------------------- .nv.constant0.matmul_kernel --------------------------
	.section	.nv.constant0.matmul_kernel,"a",@progbits
	.sectionflags	@""
	.align	4
.nv.constant0.matmul_kernel:
	.zero		432


//--------------------- .text.matmul_kernel       --------------------------
	.section	.text.matmul_kernel,"ax",@progbits
	.sectioninfo	@"SHI_REGISTERS=32"
	.align	128
        .global         matmul_kernel
        .type           matmul_kernel,@function
        .size           matmul_kernel,(.L_x_5 - matmul_kernel)
        .other          matmul_kernel,@"STO_CUDA_ENTRY STV_DEFAULT"
matmul_kernel:
.text.matmul_kernel:
[----:B------:R-:W-:-:S03]  /*0000*/  IMAD.MOV.U32 R1, RZ, RZ, c[0x0][0x28] ;  /* 0x00000a00ff017624 */ /* 0x000fc600078e00ff */
[----:B------:R-:W-:Y:S01]  /*0010*/  IMAD.MOV.U32 R0, RZ, RZ, c[0x0][0x17c] ;  /* 0x00005f00ff007624 */ /* 0x000fe200078e00ff */
[----:B------:R-:W0:Y:S01]  /*0020*/  S2R R29, SR_TID.X ;  /* 0x00000000001d7919 */ /* 0x000e220000002100 */
[----:B------:R-:W-:Y:S01]  /*0030*/  IADD3 R1, R1, -0x3d18, RZ ;  /* 0xffffc2e801017810 */ /* 0x000fe20007ffe0ff */
[----:B------:R-:W-:Y:S02]  /*0040*/  UMOV UR7, 0x1f ;  /* 0x0000001f00077882 */ /* 0x000fe40000000000 */
[----:B------:R-:W-:Y:S01]  /*0050*/  IADD3 R0, R0, 0xff, RZ ;  /* 0x000000ff00007810 */ /* 0x000fe20007ffe0ff */
[----:B------:R-:W-:Y:S02]  /*0060*/  ULDC UR6, c[0x0][0x180] ;  /* 0x0000600000067ab9 */ /* 0x000fe40000000800 */
[----:B------:R-:W-:Y:S01]  /*0070*/  UIADD3 UR6, UR7, UR6, URZ ;  /* 0x0000000607067290 */ /* 0x000fe2000fffe03f */
[----:B------:R-:W-:Y:S01]  /*0080*/  SHF.R.S32.HI R3, RZ, 0x1f, R0 ;  /* 0x0000001fff037819 */ /* 0x000fe20000011400 */
[----:B------:R-:W-:-:S02]  /*0090*/  ULDC.64 UR10, c[0x0][0x118] ;  /* 0x00004600000a7ab9 */ /* 0x000fc40000000a00 */
[----:B------:R-:W-:Y:S01]  /*00a0*/  UISETP.GT.AND UP0, UPT, UR6, 0x1f, UPT ;  /* 0x0000001f0600788c */ /* 0x000fe2000bf04270 */
[----:B------:R-:W-:-:S04]  /*00b0*/  LEA.HI R3, R3, R0, RZ, 0x8 ;  /* 0x0000000003037211 */ /* 0x000fc800078f40ff */
[----:B------:R-:W-:Y:S02]  /*00c0*/  SHF.R.S32.HI R0, RZ, 0x8, R3 ;  /* 0x00000008ff007819 */ /* 0x000fe40000011403 */
[----:B------:R-:W1:Y:S03]  /*00d0*/  S2R R3, SR_CTAID.X ;  /* 0x0000000000037919 */ /* 0x000e660000002500 */
[----:B------:R-:W-:Y:S01]  /*00e0*/  IMAD.SHL.U32 R0, R0, 0x8, RZ ;  /* 0x0000000800007824 */ /* 0x000fe200078e00ff */
[----:B0-----:R-:W-:-:S04]  /*00f0*/  LOP3.LUT R12, R29, 0x7f, RZ, 0xc0, !PT ;  /* 0x0000007f1d0c7812 */ /* 0x001fc800078ec0ff */
[-C--:B------:R-:W-:Y:S02]  /*0100*/  IABS R7, R0.reuse ;  /* 0x0000000000077213 */ /* 0x080fe40000000000 */
[----:B------:R-:W-:Y:S02]  /*0110*/  IABS R10, R0 ;  /* 0x00000000000a7213 */ /* 0x000fe40000000000 */
[----:B------:R-:W0:Y:S01]  /*0120*/  I2F.RP R2, R7 ;  /* 0x0000000700027306 */ /* 0x000e220000209400 */
[----:B-1----:R-:W-:-:S07]  /*0130*/  IABS R8, R3 ;  /* 0x0000000300087213 */ /* 0x002fce0000000000 */
[----:B0-----:R-:W0:Y:S02]  /*0140*/  MUFU.RCP R2, R2 ;  /* 0x0000000200027308 */ /* 0x001e240000001000 */
[----:B0-----:R-:W-:Y:S01]  /*0150*/  IADD3 R4, R2, 0xffffffe, RZ ;  /* 0x0ffffffe02047810 */ /* 0x001fe20007ffe0ff */
[----:B------:R-:W-:-:S05]  /*0160*/  IMAD.MOV R2, RZ, RZ, -R10 ;  /* 0x000000ffff027224 */ /* 0x000fca00078e0a0a */
[----:B------:R0:W1:Y:S02]  /*0170*/  F2I.FTZ.U32.TRUNC.NTZ R5, R4 ;  /* 0x0000000400057305 */ /* 0x000064000021f000 */
[----:B0-----:R-:W-:Y:S02]  /*0180*/  IMAD.MOV.U32 R4, RZ, RZ, RZ ;  /* 0x000000ffff047224 */ /* 0x001fe400078e00ff */
[----:B-1----:R-:W-:-:S04]  /*0190*/  IMAD.MOV R6, RZ, RZ, -R5 ;  /* 0x000000ffff067224 */ /* 0x002fc800078e0a05 */
[----:B------:R-:W-:Y:S02]  /*01a0*/  IMAD R9, R6, R7, RZ ;  /* 0x0000000706097224 */ /* 0x000fe400078e02ff */
[----:B------:R-:W-:Y:S02]  /*01b0*/  IMAD.MOV.U32 R6, RZ, RZ, R8 ;  /* 0x000000ffff067224 */ /* 0x000fe400078e0008 */
[----:B------:R-:W-:-:S06]  /*01c0*/  IMAD.HI.U32 R5, R5, R9, R4 ;  /* 0x0000000905057227 */ /* 0x000fcc00078e0004 */
[----:B------:R-:W-:-:S04]  /*01d0*/  IMAD.HI.U32 R5, R5, R6, RZ ;  /* 0x0000000605057227 */ /* 0x000fc800078e00ff */
[----:B------:R-:W-:-:S05]  /*01e0*/  IMAD R2, R5, R2, R6 ;  /* 0x0000000205027224 */ /* 0x000fca00078e0206 */
[----:B------:R-:W-:-:S13]  /*01f0*/  ISETP.GT.U32.AND P1, PT, R7, R2, PT ;  /* 0x000000020700720c */ /* 0x000fda0003f24070 */
[----:B------:R-:W-:Y:S01]  /*0200*/  @!P1 IMAD.IADD R2, R2, 0x1, -R7 ;  /* 0x0000000102029824 */ /* 0x000fe200078e0a07 */
[----:B------:R-:W-:Y:S02]  /*0210*/  @!P1 IADD3 R5, R5, 0x1, RZ ;  /* 0x0000000105059810 */ /* 0x000fe40007ffe0ff */
[----:B------:R-:W-:Y:S02]  /*0220*/  ISETP.NE.AND P1, PT, R0, RZ, PT ;  /* 0x000000ff0000720c */ /* 0x000fe40003f25270 */
[----:B------:R-:W-:Y:S02]  /*0230*/  ISETP.GE.U32.AND P0, PT, R2, R7, PT ;  /* 0x000000070200720c */ /* 0x000fe40003f06070 */
[----:B------:R-:W-:-:S04]  /*0240*/  LOP3.LUT R2, R3, R0, RZ, 0x3c, !PT ;  /* 0x0000000003027212 */ /* 0x000fc800078e3cff */
[----:B------:R-:W-:Y:S01]  /*0250*/  ISETP.GE.AND P2, PT, R2, RZ, PT ;  /* 0x000000ff0200720c */ /* 0x000fe20003f46270 */
[----:B------:R-:W-:-:S05]  /*0260*/  IMAD.MOV.U32 R2, RZ, RZ, c[0x0][0x178] ;  /* 0x00005e00ff027624 */ /* 0x000fca00078e00ff */
[----:B------:R-:W-:Y:S02]  /*0270*/  IADD3 R2, R2, 0x1ff, RZ ;  /* 0x000001ff02027810 */ /* 0x000fe40007ffe0ff */
[----:B------:R-:W-:-:S05]  /*0280*/  @P0 IADD3 R5, R5, 0x1, RZ ;  /* 0x0000000105050810 */ /* 0x000fca0007ffe0ff */
[----:B------:R-:W-:Y:S01]  /*0290*/  IMAD.MOV.U32 R4, RZ, RZ, R5 ;  /* 0x000000ffff047224 */ /* 0x000fe200078e0005 */
[----:B------:R-:W-:-:S03]  /*02a0*/  SHF.R.S32.HI R5, RZ, 0x1f, R2 ;  /* 0x0000001fff057819 */ /* 0x000fc60000011402 */
[----:B------:R-:W-:Y:S01]  /*02b0*/  @!P2 IMAD.MOV R4, RZ, RZ, -R4 ;  /* 0x000000ffff04a224 */ /* 0x000fe200078e0a04 */
[----:B------:R-:W-:Y:S02]  /*02c0*/  @!P1 LOP3.LUT R4, RZ, R0, RZ, 0x33, !PT ;  /* 0x00000000ff049212 */ /* 0x000fe400078e33ff */
[----:B------:R-:W-:-:S03]  /*02d0*/  LEA.HI R5, R5, R2, RZ, 0x9 ;  /* 0x0000000205057211 */ /* 0x000fc600078f48ff */
[----:B------:R-:W-:Y:S02]  /*02e0*/  IMAD.SHL.U32 R2, R4, 0x8, RZ ;  /* 0x0000000804027824 */ /* 0x000fe400078e00ff */
[----:B------:R-:W-:-:S03]  /*02f0*/  IMAD.MOV R4, RZ, RZ, -R4 ;  /* 0x000000ffff047224 */ /* 0x000fc600078e0a04 */
[----:B------:R-:W-:Y:S01]  /*0300*/  LEA.HI.SX32 R5, R5, -R2, 0x17 ;  /* 0x8000000205057211 */ /* 0x000fe200078fbaff */
[----:B------:R-:W-:Y:S02]  /*0310*/  IMAD R11, R0, R4, R3 ;  /* 0x00000004000b7224 */ /* 0x000fe400078e0203 */
[----:B------:R-:W-:Y:S01]  /*0320*/  IMAD.MOV.U32 R4, RZ, RZ, RZ ;  /* 0x000000ffff047224 */ /* 0x000fe200078e00ff */
[----:B------:R-:W-:-:S04]  /*0330*/  IMNMX R8, R5, 0x8, PT ;  /* 0x0000000805087817 */ /* 0x000fc80003800200 */
[----:B------:R-:W-:-:S04]  /*0340*/  IABS R7, R8 ;  /* 0x0000000800077213 */ /* 0x000fc80000000000 */
[----:B------:R-:W0:Y:S08]  /*0350*/  I2F.RP R6, R7 ;  /* 0x0000000700067306 */ /* 0x000e300000209400 */
[----:B0-----:R-:W0:Y:S02]  /*0360*/  MUFU.RCP R6, R6 ;  /* 0x0000000600067308 */ /* 0x001e240000001000 */
[----:B0-----:R-:W-:-:S06]  /*0370*/  IADD3 R5, R6, 0xffffffe, RZ ;  /* 0x0ffffffe06057810 */ /* 0x001fcc0007ffe0ff */
[----:B------:R-:W0:Y:S02]  /*0380*/  F2I.FTZ.U32.TRUNC.NTZ R5, R5 ;  /* 0x0000000500057305 */ /* 0x000e24000021f000 */
[----:B0-----:R-:W-:-:S04]  /*0390*/  IMAD.MOV R9, RZ, RZ, -R5 ;  /* 0x000000ffff097224 */ /* 0x001fc800078e0a05 */
[----:B------:R-:W-:Y:S01]  /*03a0*/  IMAD.MOV.U32 R0, RZ, RZ, R9 ;  /* 0x000000ffff007224 */ /* 0x000fe200078e0009 */
[----:B------:R-:W-:-:S03]  /*03b0*/  IABS R9, R11 ;  /* 0x0000000b00097213 */ /* 0x000fc60000000000 */
[----:B------:R-:W-:Y:S01]  /*03c0*/  IMAD R3, R0, R7, RZ ;  /* 0x0000000700037224 */ /* 0x000fe200078e02ff */
[----:B------:R-:W-:-:S03]  /*03d0*/  IABS R0, R8 ;  /* 0x0000000800007213 */ /* 0x000fc60000000000 */
[----:B------:R-:W-:-:S04]  /*03e0*/  IMAD.HI.U32 R4, R5, R3, R4 ;  /* 0x0000000305047227 */ /* 0x000fc800078e0004 */
[----:B------:R-:W-:Y:S02]  /*03f0*/  IMAD.MOV R0, RZ, RZ, -R0 ;  /* 0x000000ffff007224 */ /* 0x000fe400078e0a00 */
        /* <DEDUP_REMOVED lines=8> */
[----:B------:R-:W-:-:S07]  /*0480*/  ISETP.GE.AND P2, PT, R0, RZ, PT ;  /* 0x000000ff0000720c */ /* 0x000fce0003f46270 */
[----:B------:R-:W-:Y:S02]  /*0490*/  @P0 IADD3 R4, R4, 0x1, RZ ;  /* 0x0000000104040810 */ /* 0x000fe40007ffe0ff */
[----:B------:R-:W-:-:S04]  /*04a0*/  PLOP3.LUT P0, PT, PT, PT, UP0, 0x80, 0x0 ;  /* 0x000000000000781c */ /* 0x000fc80003f0f008 */
[----:B------:R-:W-:Y:S01]  /*04b0*/  @!P2 IMAD.MOV R4, RZ, RZ, -R4 ;  /* 0x000000ffff04a224 */ /* 0x000fe200078e0a04 */
[----:B------:R-:W-:-:S05]  /*04c0*/  @!P1 LOP3.LUT R4, RZ, R8, RZ, 0x33, !PT ;  /* 0x00000008ff049212 */ /* 0x000fca00078e33ff */
[----:B------:R-:W-:-:S04]  /*04d0*/  IMAD.MOV R3, RZ, RZ, -R4 ;  /* 0x000000ffff037224 */ /* 0x000fc800078e0a04 */
[----:B------:R-:W-:-:S04]  /*04e0*/  IMAD R3, R8, R3, R11 ;  /* 0x0000000308037224 */ /* 0x000fc800078e020b */
[----:B------:R-:W-:-:S04]  /*04f0*/  IMAD.IADD R3, R2, 0x1, R3 ;  /* 0x0000000102037824 */ /* 0x000fc800078e0203 */
[----:B------:R-:W-:Y:S02]  /*0500*/  IMAD R28, R3, 0x200, R12 ;  /* 0x00000200031c7824 */ /* 0x000fe400078e020c */
[----:B------:R-:W-:-:S03]  /*0510*/  IMAD.SHL.U32 R3, R4, 0x100, RZ ;  /* 0x0000010004037824 */ /* 0x000fc600078e00ff */
[C---:B------:R-:W-:Y:S02]  /*0520*/  IADD3 R0, R28.reuse, 0x80, RZ ;  /* 0x000000801c007810 */ /* 0x040fe40007ffe0ff */
[C---:B------:R-:W-:Y:S02]  /*0530*/  IADD3 R4, R28.reuse, 0x180, RZ ;  /* 0x000001801c047810 */ /* 0x040fe40007ffe0ff */
[----:B------:R-:W-:Y:S01]  /*0540*/  IADD3 R2, R28, 0x100, RZ ;  /* 0x000001001c027810 */ /* 0x000fe20007ffe0ff */
[----:B------:R0:W-:Y:S04]  /*0550*/  STL [R1+0x10d8], R0 ;  /* 0x0010d80001007387 */ /* 0x0001e80000100800 */
[----:B------:R0:W-:Y:S04]  /*0560*/  STL [R1+0x10e0], R4 ;  /* 0x0010e00401007387 */ /* 0x0001e80000100800 */
[----:B------:R0:W-:Y:S01]  /*0570*/  STL [R1+0x10dc], R2 ;  /* 0x0010dc0201007387 */ /* 0x0001e20000100800 */
[----:B------:R-:W-:Y:S05]  /*0580*/  @P0 BRA `(.L_x_0) ;  /* 0x00001f7000000947 */ /* 0x000fea0003800000 */
[----:B0-----:R-:W-:Y:S01]  /*0590*/  IMAD.SHL.U32 R0, R29, 0x200, RZ ;  /* 0x000002001d007824 */ /* 0x001fe200078e00ff */
[----:B------:R-:W-:Y:S01]  /*05a0*/  CS2R R24, SRZ ;  /* 0x0000000000187805 */ /* 0x000fe2000001ff00 */
[----:B------:R-:W-:Y:S01]  /*05b0*/  CS2R R26, SRZ ;  /* 0x00000000001a7805 */ /* 0x000fe2000001ff00 */
[----:B------:R-:W-:Y:S01]  /*05c0*/  CS2R R20, SRZ ;  /* 0x0000000000147805 */ /* 0x000fe2000001ff00 */
[----:B------:R-:W-:Y:S01]  /*05d0*/  CS2R R22, SRZ ;  /* 0x0000000000167805 */ /* 0x000fe2000001ff00 */
[----:B------:R0:W-:Y:S01]  /*05e0*/  STL [R1+0x1860], R0 ;  /* 0x0018600001007387 */ /* 0x0001e20000100800 */
[----:B------:R-:W-:Y:S01]  /*05f0*/  CS2R R16, SRZ ;  /* 0x0000000000107805 */ /* 0x000fe2000001ff00 */
[----:B------:R-:W-:Y:S01]  /*0600*/  CS2R R18, SRZ ;  /* 0x0000000000127805 */ /* 0x000fe2000001ff00 */
[----:B------:R-:W-:Y:S01]  /*0610*/  CS2R R12, SRZ ;  /* 0x00000000000c7805 */ /* 0x000fe2000001ff00 */
[----:B------:R0:W-:Y:S01]  /*0620*/  STL [R1], RZ ;  /* 0x000000ff01007387 */ /* 0x0001e20000100800 */
[----:B------:R-:W-:Y:S01]  /*0630*/  CS2R R14, SRZ ;  /* 0x00000000000e7805 */ /* 0x000fe2000001ff00 */
[----:B------:R-:W-:Y:S01]  /*0640*/  CS2R R8, SRZ ;  /* 0x0000000000087805 */ /* 0x000fe2000001ff00 */
[----:B------:R-:W-:Y:S01]  /*0650*/  CS2R R10, SRZ ;  /* 0x00000000000a7805 */ /* 0x000fe2000001ff00 */
[----:B------:R0:W-:Y:S01]  /*0660*/  STL [R1+0x4], RZ ;  /* 0x000004ff01007387 */ /* 0x0001e20000100800 */
[----:B------:R-:W-:Y:S01]  /*0670*/  CS2R R4, SRZ ;  /* 0x0000000000047805 */ /* 0x000fe2000001ff00 */
[----:B------:R-:W-:-:S02]  /*0680*/  CS2R R6, SRZ ;  /* 0x0000000000067805 */ /* 0x000fc4000001ff00 */
[----:B------:R0:W-:Y:S04]  /*0690*/  STL [R1+0x8], RZ ;  /* 0x000008ff01007387 */ /* 0x0001e80000100800 */
        /* <DEDUP_REMOVED lines=484> */
[----:B------:R0:W-:Y:S01]  /*24e0*/  STL [R1+0x123c], RZ ;  /* 0x00123cff01007387 */ /* 0x0001e20000100800 */
[----:B------:R-:W-:Y:S05]  /*24f0*/  BRA `(.L_x_1) ;  /* 0x0004116000007947 */ /* 0x000fea0003800000 */
.L_x_0:
[----:B------:R-:W2:Y:S01]  /*2500*/  LDL R21, [R1+0x10e0] ;  /* 0x0010e00001157983 */ /* 0x000ea20000100800 */
[----:B0-----:R-:W-:Y:S01]  /*2510*/  IABS R4, c[0x0][0x178] ;  /* 0x00005e0000047a13 */ /* 0x001fe20000000000 */
[----:B------:R-:W-:Y:S01]  /*2520*/  IMAD.MOV.U32 R22, RZ, RZ, R2 ;  /* 0x000000ffff167224 */ /* 0x000fe200078e0002 */
[----:B------:R-:W-:Y:S01]  /*2530*/  IABS R23, c[0x0][0x17c] ;  /* 0x00005f0000177a13 */ /* 0x000fe20000000000 */
[----:B------:R-:W-:Y:S01]  /*2540*/  IMAD.MOV.U32 R18, RZ, RZ, R0 ;  /* 0x000000ffff127224 */ /* 0x000fe200078e0000 */
[----:B------:R-:W0:Y:S01]  /*2550*/  I2F.RP R2, R4 ;  /* 0x0000000400027306 */ /* 0x000e220000209400 */
[----:B------:R-:W-:Y:S01]  /*2560*/  IABS R13, R28 ;  /* 0x0000001c000d7213 */ /* 0x000fe20000000000 */
[----:B------:R1:W-:Y:S01]  /*2570*/  STL [R1+0x1864], R28 ;  /* 0x0018641c01007387 */ /* 0x0003e20000100800 */
[----:B------:R-:W-:Y:S01]  /*2580*/  IABS R17, R22 ;  /* 0x0000001600117213 */ /* 0x000fe20000000000 */
[----:B------:R-:W-:Y:S01]  /*2590*/  ULDC.64 UR4, c[0x0][0x188] ;  /* 0x0000620000047ab9 */ /* 0x000fe20000000a00 */
[----:B------:R-:W-:-:S03]  /*25a0*/  IABS R15, R18 ;  /* 0x00000012000f7213 */ /* 0x000fc60000000000 */
[----:B------:R-:W3:Y:S08]  /*25b0*/  I2F.RP R0, R23 ;  /* 0x0000001700007306 */ /* 0x000ef00000209400 */
[----:B0-----:R-:W0:Y:S08]  /*25c0*/  MUFU.RCP R2, R2 ;  /* 0x0000000200027308 */ /* 0x001e300000001000 */
[----:B---3--:R-:W3:Y:S01]  /*25d0*/  MUFU.RCP R0, R0 ;  /* 0x0000000000007308 */ /* 0x008ee20000001000 */
[----:B0-----:R-:W-:-:S07]  /*25e0*/  IADD3 R8, R2, 0xffffffe, RZ ;  /* 0x0ffffffe02087810 */ /* 0x001fce0007ffe0ff */
[----:B------:R0:W4:Y:S01]  /*25f0*/  F2I.FTZ.U32.TRUNC.NTZ R9, R8 ;  /* 0x0000000800097305 */ /* 0x000122000021f000 */
[----:B---3--:R-:W-:-:S07]  /*2600*/  IADD3 R6, R0, 0xffffffe, RZ ;  /* 0x0ffffffe00067810 */ /* 0x008fce0007ffe0ff */
[----:B------:R3:W1:Y:S01]  /*2610*/  F2I.FTZ.U32.TRUNC.NTZ R7, R6 ;  /* 0x0000000600077305 */ /* 0x000662000021f000 */
[----:B0-----:R-:W-:Y:S02]  /*2620*/  IMAD.MOV.U32 R8, RZ, RZ, RZ ;  /* 0x000000ffff087224 */ /* 0x001fe400078e00ff */
[----:B----4-:R-:W-:Y:S02]  /*2630*/  IMAD.MOV R5, RZ, RZ, -R9 ;  /* 0x000000ffff057224 */ /* 0x010fe400078e0a09 */
[----:B---3--:R-:W-:Y:S02]  /*2640*/  IMAD.MOV.U32 R6, RZ, RZ, RZ ;  /* 0x000000ffff067224 */ /* 0x008fe400078e00ff */
[----:B------:R-:W-:Y:S02]  /*2650*/  IMAD R5, R5, R4, RZ ;  /* 0x0000000405057224 */ /* 0x000fe400078e02ff */
[----:B-1----:R-:W-:Y:S02]  /*2660*/  IMAD.MOV R2, RZ, RZ, -R7 ;  /* 0x000000ffff027224 */ /* 0x002fe400078e0a07 */
[----:B------:R-:W-:Y:S01]  /*2670*/  IMAD.HI.U32 R0, R9, R5, R8 ;  /* 0x0000000509007227 */ /* 0x000fe200078e0008 */
[----:B------:R-:W-:-:S03]  /*2680*/  SHF.R.U32.HI R9, RZ, 0x5, R29 ;  /* 0x00000005ff097819 */ /* 0x000fc6000001161d */
[----:B------:R-:W-:Y:S02]  /*2690*/  IMAD R5, R2, R23, RZ ;  /* 0x0000001702057224 */ /* 0x000fe400078e02ff */
[----:B------:R-:W-:-:S04]  /*26a0*/  IMAD.HI.U32 R8, R0, R13, RZ ;  /* 0x0000000d00087227 */ /* 0x000fc800078e00ff */
[----:B------:R-:W-:-:S04]  /*26b0*/  IMAD.HI.U32 R5, R7, R5, R6 ;  /* 0x0000000507057227 */ /* 0x000fc800078e0006 */
[----:B------:R-:W-:-:S04]  /*26c0*/  IMAD.HI.U32 R6, R0, R17, RZ ;  /* 0x0000001100067227 */ /* 0x000fc800078e00ff */
[----:B------:R-:W-:Y:S02]  /*26d0*/  IMAD.MOV R6, RZ, RZ, -R6 ;  /* 0x000000ffff067224 */ /* 0x000fe400078e0a06 */
[----:B------:R-:W-:Y:S02]  /*26e0*/  IMAD.MOV R8, RZ, RZ, -R8 ;  /* 0x000000ffff087224 */ /* 0x000fe400078e0a08 */
[----:B------:R-:W-:Y:S02]  /*26f0*/  IMAD R17, R4, R6, R17 ;  /* 0x0000000604117224 */ /* 0x000fe400078e0211 */
[----:B------:R-:W-:-:S03]  /*2700*/  IMAD.HI.U32 R7, R0, R15, RZ ;  /* 0x0000000f00077227 */ /* 0x000fc600078e00ff */
[C---:B------:R-:W-:Y:S01]  /*2710*/  ISETP.GT.U32.AND P1, PT, R4.reuse, R17, PT ;  /* 0x000000110400720c */ /* 0x040fe20003f24070 */
[----:B------:R-:W-:Y:S02]  /*2720*/  IMAD R13, R4, R8, R13 ;  /* 0x00000008040d7224 */ /* 0x000fe400078e020d */
[----:B------:R-:W-:-:S03]  /*2730*/  IMAD.MOV R7, RZ, RZ, -R7 ;  /* 0x000000ffff077224 */ /* 0x000fc600078e0a07 */
[C---:B------:R-:W-:Y:S01]  /*2740*/  ISETP.GT.U32.AND P3, PT, R4.reuse, R13, PT ;  /* 0x0000000d0400720c */ /* 0x040fe20003f64070 */
[----:B------:R-:W-:-:S05]  /*2750*/  IMAD R15, R4, R7, R15 ;  /* 0x00000007040f7224 */ /* 0x000fca00078e020f */
[----:B------:R-:W-:Y:S01]  /*2760*/  ISETP.GT.U32.AND P2, PT, R4, R15, PT ;  /* 0x0000000f0400720c */ /* 0x000fe20003f44070 */
[----:B------:R-:W-:-:S06]  /*2770*/  @!P1 IMAD.IADD R17, R17, 0x1, -R4 ;  /* 0x0000000111119824 */ /* 0x000fcc00078e0a04 */
[----:B------:R-:W-:Y:S01]  /*2780*/  @!P3 IMAD.IADD R13, R13, 0x1, -R4 ;  /* 0x000000010d0db824 */ /* 0x000fe200078e0a04 */
[----:B------:R-:W-:-:S04]  /*2790*/  ISETP.GT.U32.AND P3, PT, R4, R17, PT ;  /* 0x000000110400720c */ /* 0x000fc80003f64070 */
[----:B------:R-:W-:Y:S01]  /*27a0*/  ISETP.GT.U32.AND P5, PT, R4, R13, PT ;  /* 0x0000000d0400720c */ /* 0x000fe20003fa4070 */
[----:B------:R-:W-:-:S05]  /*27b0*/  @!P2 IMAD.IADD R15, R15, 0x1, -R4 ;  /* 0x000000010f0fa824 */ /* 0x000fca00078e0a04 */
[----:B------:R-:W-:-:S03]  /*27c0*/  ISETP.GT.U32.AND P4, PT, R4, R15, PT ;  /* 0x0000000f0400720c */ /* 0x000fc60003f84070 */
[----:B------:R-:W-:Y:S01]  /*27d0*/  @!P3 IMAD.IADD R17, R17, 0x1, -R4 ;  /* 0x000000011111b824 */ /* 0x000fe200078e0a04 */
[----:B------:R-:W-:-:S03]  /*27e0*/  ISETP.GE.AND P3, PT, R22, RZ, PT ;  /* 0x000000ff1600720c */ /* 0x000fc60003f66270 */
[----:B------:R-:W-:-:S06]  /*27f0*/  @!P5 IMAD.IADD R13, R13, 0x1, -R4 ;  /* 0x000000010d0dd824 */ /* 0x000fcc00078e0a04 */
[----:B------:R-:W-:Y:S01]  /*2800*/  @!P4 IMAD.IADD R15, R15, 0x1, -R4 ;  /* 0x000000010f0fc824 */ /* 0x000fe200078e0a04 */
[----:B------:R-:W-:-:S03]  /*2810*/  ISETP.GE.AND P4, PT, R28, RZ, PT ;  /* 0x000000ff1c00720c */ /* 0x000fc60003f86270 */
[----:B------:R-:W-:-:S10]  /*2820*/  @!P3 IMAD.MOV R17, RZ, RZ, -R17 ;  /* 0x000000ffff11b224 */ /* 0x000fd400078e0a11 */
[----:B------:R-:W-:Y:S01]  /*2830*/  @!P4 IMAD.MOV R13, RZ, RZ, -R13 ;  /* 0x000000ffff0dc224 */ /* 0x000fe200078e0a0d */
[----:B--2---:R-:W-:Y:S02]  /*2840*/  IABS R19, R21 ;  /* 0x0000001500137213 */ /* 0x004fe40000000000 */
[----:B------:R-:W-:-:S03]  /*2850*/  ISETP.GE.AND P1, PT, R21, RZ, PT ;  /* 0x000000ff1500720c */ /* 0x000fc60003f26270 */
[----:B------:R-:W-:Y:S01]  /*2860*/  IMAD.HI.U32 R2, R0, R19, RZ ;  /* 0x0000001300027227 */ /* 0x000fe200078e00ff */
[----:B------:R-:W-:-:S03]  /*2870*/  SGXT.U32 R0, R9, 0x2 ;  /* 0x000000020900781a */ /* 0x000fc60000000000 */
[----:B------:R-:W-:Y:S01]  /*2880*/  IMAD.MOV R2, RZ, RZ, -R2 ;  /* 0x000000ffff027224 */ /* 0x000fe200078e0a02 */
[----:B------:R-:W-:-:S03]  /*2890*/  LOP3.LUT R0, R3, R0, RZ, 0xfc, !PT ;  /* 0x0000000003007212 */ /* 0x000fc600078efcff */
[----:B------:R-:W-:Y:S01]  /*28a0*/  IMAD R19, R4, R2, R19 ;  /* 0x0000000204137224 */ /* 0x000fe200078e0213 */
[C---:B------:R-:W-:Y:S02]  /*28b0*/  LOP3.LUT R10, R0.reuse, 0xf8, RZ, 0xfc, !PT ;  /* 0x000000f8000a7812 */ /* 0x040fe400078efcff */
[----:B------:R-:W-:Y:S02]  /*28c0*/  LOP3.LUT R16, R0, 0xf4, RZ, 0xfc, !PT ;  /* 0x000000f400107812 */ /* 0x000fe400078efcff */
[----:B------:R-:W-:Y:S02]  /*28d0*/  ISETP.GT.U32.AND P0, PT, R4, R19, PT ;  /* 0x000000130400720c */ /* 0x000fe40003f04070 */
[----:B------:R-:W-:Y:S02]  /*28e0*/  IABS R2, R10 ;  /* 0x0000000a00027213 */ /* 0x000fe40000000000 */
[----:B------:R-:W-:Y:S02]  /*28f0*/  IABS R8, R16 ;  /* 0x0000001000087213 */ /* 0x000fe40000000000 */
[C---:B------:R-:W-:Y:S01]  /*2900*/  LOP3.LUT R11, R0.reuse, 0xec, RZ, 0xfc, !PT ;  /* 0x000000ec000b7812 */ /* 0x040fe200078efcff */
[----:B------:R-:W-:Y:S01]  /*2910*/  IMAD.HI.U32 R7, R5, R2, RZ ;  /* 0x0000000205077227 */ /* 0x000fe200078e00ff */
[----:B------:R-:W-:-:S02]  /*2920*/  LOP3.LUT R12, R0, 0xf0, RZ, 0xfc, !PT ;  /* 0x000000f0000c7812 */ /* 0x000fc400078efcff */
[----:B------:R-:W-:Y:S01]  /*2930*/  IABS R26, R11 ;  /* 0x0000000b001a7213 */ /* 0x000fe20000000000 */
[----:B------:R-:W-:Y:S01]  /*2940*/  IMAD.MOV R7, RZ, RZ, -R7 ;  /* 0x000000ffff077224 */ /* 0x000fe200078e0a07 */
[----:B------:R-:W-:Y:S01]  /*2950*/  IABS R6, R12 ;  /* 0x0000000c00067213 */ /* 0x000fe20000000000 */
[----:B------:R-:W-:Y:S01]  /*2960*/  @!P0 IMAD.IADD R19, R19, 0x1, -R4 ;  /* 0x0000000113138824 */ /* 0x000fe200078e0a04 */
[----:B------:R-:W-:Y:S01]  /*2970*/  ISETP.GE.AND P6, PT, R10, RZ, PT ;  /* 0x000000ff0a00720c */ /* 0x000fe20003fc6270 */
[----:B------:R-:W-:Y:S01]  /*2980*/  IMAD.HI.U32 R9, R5, R8, RZ ;  /* 0x0000000805097227 */ /* 0x000fe200078e00ff */
[----:B------:R-:W-:Y:S02]  /*2990*/  ISETP.GE.AND P2, PT, R16, RZ, PT ;  /* 0x000000ff1000720c */ /* 0x000fe40003f46270 */
[----:B------:R-:W-:Y:S01]  /*29a0*/  ISETP.GT.U32.AND P0, PT, R4, R19, PT ;  /* 0x000000130400720c */ /* 0x000fe20003f04070 */
[----:B------:R-:W-:Y:S01]  /*29b0*/  IMAD R2, R23, R7, R2 ;  /* 0x0000000717027224 */ /* 0x000fe200078e0202 */
[----:B------:R-:W-:Y:S01]  /*29c0*/  LOP3.LUT R24, R0, 0xc, RZ, 0xfc, !PT ;  /* 0x0000000c00187812 */ /* 0x000fe200078efcff */
[----:B------:R-:W-:-:S02]  /*29d0*/  IMAD.MOV R9, RZ, RZ, -R9 ;  /* 0x000000ffff097224 */ /* 0x000fc400078e0a09 */
[----:B------:R-:W-:Y:S01]  /*29e0*/  IMAD.HI.U32 R14, R5, R26, RZ ;  /* 0x0000001a050e7227 */ /* 0x000fe200078e00ff */
[----:B------:R-:W-:-:S03]  /*29f0*/  ISETP.GT.U32.AND P5, PT, R23, R2, PT ;  /* 0x000000021700720c */ /* 0x000fc60003fa4070 */
[----:B------:R-:W-:Y:S01]  /*2a00*/  IMAD R29, R23, R9, R8 ;  /* 0x00000009171d7224 */ /* 0x000fe200078e0208 */
[----:B------:R-:W-:Y:S01]  /*2a10*/  LOP3.LUT R9, R0, 0xe8, RZ, 0xfc, !PT ;  /* 0x000000e800097812 */ /* 0x000fe200078efcff */
[----:B------:R-:W-:Y:S01]  /*2a20*/  IMAD.HI.U32 R10, R5, R6, RZ ;  /* 0x00000006050a7227 */ /* 0x000fe200078e00ff */
[----:B------:R-:W-:Y:S02]  /*2a30*/  LOP3.LUT R8, RZ, c[0x0][0x178], RZ, 0x33, !PT ;  /* 0x00005e00ff087a12 */ /* 0x000fe400078e33ff */
[----:B------:R-:W-:Y:S01]  /*2a40*/  ISETP.GT.U32.AND P3, PT, R23, R29, PT ;  /* 0x0000001d1700720c */ /* 0x000fe20003f64070 */
[----:B------:R-:W-:Y:S01]  /*2a50*/  @!P0 IMAD.IADD R19, R19, 0x1, -R4 ;  /* 0x0000000113138824 */ /* 0x000fe200078e0a04 */
[----:B------:R-:W-:Y:S01]  /*2a60*/  ISETP.GE.AND P0, PT, R18, RZ, PT ;  /* 0x000000ff1200720c */ /* 0x000fe20003f06270 */
[----:B------:R-:W-:Y:S02]  /*2a70*/  IMAD.MOV R14, RZ, RZ, -R14 ;  /* 0x000000ffff0e7224 */ /* 0x000fe400078e0a0e */
[----:B------:R-:W-:-:S02]  /*2a80*/  IMAD.MOV R10, RZ, RZ, -R10 ;  /* 0x000000ffff0a7224 */ /* 0x000fc400078e0a0a */
[C---:B------:R-:W-:Y:S02]  /*2a90*/  IMAD R26, R23.reuse, R14, R26 ;  /* 0x0000000e171a7224 */ /* 0x040fe400078e021a */
[----:B------:R-:W-:Y:S02]  /*2aa0*/  @!P5 IMAD.IADD R2, R2, 0x1, -R23 ;  /* 0x000000010202d824 */ /* 0x000fe400078e0a17 */
[C---:B------:R-:W-:Y:S01]  /*2ab0*/  IMAD R27, R23.reuse, R10, R6 ;  /* 0x0000000a171b7224 */ /* 0x040fe200078e0206 */
[----:B------:R-:W-:Y:S01]  /*2ac0*/  LOP3.LUT R10, R0, 0xe4, RZ, 0xfc, !PT ;  /* 0x000000e4000a7812 */ /* 0x000fe200078efcff */
[----:B------:R-:W-:Y:S01]  /*2ad0*/  @!P1 IMAD.MOV R19, RZ, RZ, -R19 ;  /* 0x000000ffff139224 */ /* 0x000fe200078e0a13 */
[C---:B------:R-:W-:Y:S01]  /*2ae0*/  ISETP.GT.U32.AND P4, PT, R23.reuse, R26, PT ;  /* 0x0000001a1700720c */ /* 0x040fe20003f84070 */
[----:B------:R-:W-:Y:S01]  /*2af0*/  @!P0 IMAD.MOV R15, RZ, RZ, -R15 ;  /* 0x000000ffff0f8224 */ /* 0x000fe200078e0a0f */
[----:B------:R-:W-:Y:S01]  /*2b00*/  ISETP.GT.U32.AND P0, PT, R23, R2, PT ;  /* 0x000000021700720c */ /* 0x000fe20003f04070 */
[----:B------:R-:W-:Y:S01]  /*2b10*/  @!P3 IMAD.IADD R29, R29, 0x1, -R23 ;  /* 0x000000011d1db824 */ /* 0x000fe200078e0a17 */
[----:B------:R-:W-:-:S02]  /*2b20*/  ISETP.NE.AND P1, PT, RZ, c[0x0][0x178], PT ;  /* 0x00005e00ff007a0c */ /* 0x000fc40003f25270 */
[----:B------:R-:W-:Y:S02]  /*2b30*/  IABS R16, R10 ;  /* 0x0000000a00107213 */ /* 0x000fe40000000000 */
[----:B------:R-:W-:Y:S02]  /*2b40*/  IABS R6, R9 ;  /* 0x0000000900067213 */ /* 0x000fe40000000000 */
[----:B------:R-:W-:Y:S01]  /*2b50*/  ISETP.GT.U32.AND P5, PT, R23, R27, PT ;  /* 0x0000001b1700720c */ /* 0x000fe20003fa4070 */
[C---:B------:R-:W-:Y:S01]  /*2b60*/  IMAD.HI.U32 R4, R5.reuse, R16, RZ ;  /* 0x0000001005047227 */ /* 0x040fe200078e00ff */
[C---:B------:R-:W-:Y:S02]  /*2b70*/  SEL R18, R8.reuse, R19, !P1 ;  /* 0x0000001308127207 */ /* 0x040fe40004800000 */
[C---:B------:R-:W-:Y:S01]  /*2b80*/  SEL R28, R8.reuse, R15, !P1 ;  /* 0x0000000f081c7207 */ /* 0x040fe20004800000 */
[----:B------:R-:W-:Y:S01]  /*2b90*/  IMAD.HI.U32 R7, R5, R6, RZ ;  /* 0x0000000605077227 */ /* 0x000fe200078e00ff */
[----:B------:R-:W-:Y:S01]  /*2ba0*/  ISETP.GT.U32.AND P3, PT, R23, R29, PT ;  /* 0x0000001d1700720c */ /* 0x000fe20003f64070 */
[----:B------:R-:W-:Y:S01]  /*2bb0*/  STL [R1+0xe0], R18 ;  /* 0x0000e01201007387 */ /* 0x000fe20000100800 */
[C---:B------:R-:W-:Y:S01]  /*2bc0*/  SEL R14, R8.reuse, R17, !P1 ;  /* 0x00000011080e7207 */ /* 0x040fe20004800000 */
[----:B------:R-:W-:Y:S01]  /*2bd0*/  IMAD.MOV R4, RZ, RZ, -R4 ;  /* 0x000000ffff047224 */ /* 0x000fe200078e0a04 */
[----:B------:R-:W-:Y:S01]  /*2be0*/  SEL R8, R8, R13, !P1 ;  /* 0x0000000d08087207 */ /* 0x000fe20004800000 */
[----:B------:R-:W-:Y:S01]  /*2bf0*/  STL [R1+0x190c], R28 ;  /* 0x00190c1c01007387 */ /* 0x000fe20000100800 */
[----:B------:R-:W-:Y:S01]  /*2c00*/  IMAD.MOV R7, RZ, RZ, -R7 ;  /* 0x000000ffff077224 */ /* 0x000fe200078e0a07 */
[----:B------:R-:W-:Y:S01]  /*2c10*/  ISETP.GE.AND P1, PT, R12, RZ, PT ;  /* 0x000000ff0c00720c */ /* 0x000fe20003f26270 */
[--C-:B------:R-:W-:Y:S01]  /*2c20*/  @!P0 IMAD.IADD R2, R2, 0x1, -R23.reuse ;  /* 0x0000000102028824 */ /* 0x100fe200078e0a17 */
[----:B------:R0:W-:Y:S01]  /*2c30*/  STL [R1+0xe4], R14 ;  /* 0x0000e40e01007387 */ /* 0x0001e20000100800 */
[----:B------:R-:W-:-:S02]  /*2c40*/  @!P4 IMAD.IADD R26, R26, 0x1, -R23 ;  /* 0x000000011a1ac824 */ /* 0x000fc400078e0a17 */
[C---:B------:R-:W-:Y:S01]  /*2c50*/  IMAD R16, R23.reuse, R4, R16 ;  /* 0x0000000417107224 */ /* 0x040fe200078e0210 */
[----:B------:R1:W-:Y:S01]  /*2c60*/  STL [R1+0xec], R8 ;  /* 0x0000ec0801007387 */ /* 0x0003e20000100800 */
[----:B------:R-:W-:Y:S01]  /*2c70*/  IMAD R6, R23, R7, R6 ;  /* 0x0000000717067224 */ /* 0x000fe200078e0206 */
[C---:B------:R-:W-:Y:S01]  /*2c80*/  LOP3.LUT R7, R0.reuse, 0xd8, RZ, 0xfc, !PT ;  /* 0x000000d800077812 */ /* 0x040fe200078efcff */
[--C-:B------:R-:W-:Y:S01]  /*2c90*/  @!P5 IMAD.IADD R27, R27, 0x1, -R23.reuse ;  /* 0x000000011b1bd824 */ /* 0x100fe200078e0a17 */
[----:B------:R-:W-:Y:S01]  /*2ca0*/  ISETP.GT.U32.AND P5, PT, R23, R26, PT ;  /* 0x0000001a1700720c */ /* 0x000fe20003fa4070 */
[----:B------:R-:W-:Y:S01]  /*2cb0*/  @!P3 IMAD.IADD R29, R29, 0x1, -R23 ;  /* 0x000000011d1db824 */ /* 0x000fe200078e0a17 */
[C---:B------:R-:W-:Y:S01]  /*2cc0*/  ISETP.GT.U32.AND P3, PT, R23.reuse, R16, PT ;  /* 0x000000101700720c */ /* 0x040fe20003f64070 */
[----:B0-----:R-:W-:Y:S01]  /*2cd0*/  IMAD.MOV.U32 R14, RZ, RZ, R2 ;  /* 0x000000ffff0e7224 */ /* 0x001fe200078e0002 */
[----:B------:R-:W-:Y:S01]  /*2ce0*/  ISETP.GT.U32.AND P0, PT, R23, R6, PT ;  /* 0x000000061700720c */ /* 0x000fe20003f04070 */
[----:B------:R-:W-:Y:S01]  /*2cf0*/  @!P2 IMAD.MOV R29, RZ, RZ, -R29 ;  /* 0x000000ffff1da224 */ /* 0x000fe200078e0a1d */
[----:B-1----:R-:W-:Y:S01]  /*2d00*/  LOP3.LUT R8, R0, 0xe0, RZ, 0xfc, !PT ;  /* 0x000000e000087812 */ /* 0x002fe200078efcff */
[----:B------:R-:W-:Y:S01]  /*2d10*/  @!P6 IMAD.MOV R14, RZ, RZ, -R14 ;  /* 0x000000ffff0ee224 */ /* 0x000fe200078e0a0e */
[----:B------:R-:W-:-:S02]  /*2d20*/  ISETP.GE.AND P6, PT, R11, RZ, PT ;  /* 0x000000ff0b00720c */ /* 0x000fc40003fc6270 */
[----:B------:R-:W-:Y:S02]  /*2d30*/  IABS R12, R8 ;  /* 0x00000008000c7213 */ /* 0x000fe40000000000 */
[----:B------:R-:W-:Y:S01]  /*2d40*/  IABS R2, R7 ;  /* 0x0000000700027213 */ /* 0x000fe20000000000 */
[--C-:B------:R-:W-:Y:S01]  /*2d50*/  @!P5 IMAD.IADD R26, R26, 0x1, -R23.reuse ;  /* 0x000000011a1ad824 */ /* 0x100fe200078e0a17 */
[----:B------:R-:W-:Y:S01]  /*2d60*/  ISETP.GT.U32.AND P4, PT, R23, R27, PT ;  /* 0x0000001b1700720c */ /* 0x000fe20003f84070 */
[----:B------:R-:W-:Y:S01]  /*2d70*/  IMAD.HI.U32 R4, R5, R12, RZ ;  /* 0x0000000c05047227 */ /* 0x000fe200078e00ff */
[----:B------:R0:W-:Y:S01]  /*2d80*/  STL [R1+0xc], R14 ;  /* 0x00000c0e01007387 */ /* 0x0001e20000100800 */
[----:B------:R-:W-:Y:S02]  /*2d90*/  ISETP.GE.AND P5, PT, R10, RZ, PT ;  /* 0x000000ff0a00720c */ /* 0x000fe40003fa6270 */
[----:B------:R-:W-:Y:S02]  /*2da0*/  IMAD.MOV R4, RZ, RZ, -R4 ;  /* 0x000000ffff047224 */ /* 0x000fe400078e0a04 */
[----:B------:R-:W-:-:S02]  /*2db0*/  @!P3 IMAD.IADD R16, R16, 0x1, -R23 ;  /* 0x000000011010b824 */ /* 0x000fc400078e0a17 */
[C---:B------:R-:W-:Y:S01]  /*2dc0*/  IMAD R12, R23.reuse, R4, R12 ;  /* 0x00000004170c7224 */ /* 0x040fe200078e020c */
[----:B------:R-:W-:Y:S01]  /*2dd0*/  LOP3.LUT R4, R0, 0xd0, RZ, 0xfc, !PT ;  /* 0x000000d000047812 */ /* 0x000fe200078efcff */
[----:B------:R-:W-:Y:S01]  /*2de0*/  @!P0 IMAD.IADD R6, R6, 0x1, -R23 ;  /* 0x0000000106068824 */ /* 0x000fe200078e0a17 */
[----:B------:R-:W-:Y:S01]  /*2df0*/  ISETP.GE.AND P0, PT, R8, RZ, PT ;  /* 0x000000ff0800720c */ /* 0x000fe20003f06270 */
[----:B------:R-:W-:Y:S01]  /*2e00*/  @!P6 IMAD.MOV R26, RZ, RZ, -R26 ;  /* 0x000000ffff1ae224 */ /* 0x000fe200078e0a1a */
[----:B------:R-:W-:Y:S01]  /*2e10*/  ISETP.GT.U32.AND P6, PT, R23, R12, PT ;  /* 0x0000000c1700720c */ /* 0x000fe20003fc4070 */
[----:B------:R-:W-:Y:S01]  /*2e20*/  IMAD.HI.U32 R8, R5, R2, RZ ;  /* 0x0000000205087227 */ /* 0x000fe200078e00ff */
[C---:B------:R-:W-:Y:S02]  /*2e30*/  ISETP.GT.U32.AND P3, PT, R23.reuse, R16, PT ;  /* 0x000000101700720c */ /* 0x040fe40003f64070 */
[----:B------:R-:W-:Y:S01]  /*2e40*/  ISETP.GT.U32.AND P2, PT, R23, R6, PT ;  /* 0x000000061700720c */ /* 0x000fe20003f44070 */
[----:B------:R-:W-:-:S02]  /*2e50*/  IMAD.MOV R8, RZ, RZ, -R8 ;  /* 0x000000ffff087224 */ /* 0x000fc400078e0a08 */
[----:B------:R-:W-:Y:S01]  /*2e60*/  @!P4 IMAD.IADD R27, R27, 0x1, -R23 ;  /* 0x000000011b1bc824 */ /* 0x000fe200078e0a17 */
[----:B------:R-:W-:Y:S01]  /*2e70*/  ISETP.GE.AND P4, PT, R9, RZ, PT ;  /* 0x000000ff0900720c */ /* 0x000fe20003f86270 */
[----:B------:R-:W-:Y:S01]  /*2e80*/  IMAD R17, R23, R8, R2 ;  /* 0x0000000817117224 */ /* 0x000fe200078e0202 */
[----:B------:R-:W-:Y:S01]  /*2e90*/  LOP3.LUT R2, R0, 0xd4, RZ, 0xfc, !PT ;  /* 0x000000d400027812 */ /* 0x000fe200078efcff */
[----:B------:R-:W-:Y:S01]  /*2ea0*/  @!P1 IMAD.MOV R27, RZ, RZ, -R27 ;  /* 0x000000ffff1b9224 */ /* 0x000fe200078e0a1b */
[----:B------:R-:W-:Y:S01]  /*2eb0*/  ISETP.GE.AND P1, PT, R7, RZ, PT ;  /* 0x000000ff0700720c */ /* 0x000fe20003f26270 */
[--C-:B------:R-:W-:Y:S01]  /*2ec0*/  @!P6 IMAD.IADD R12, R12, 0x1, -R23.reuse ;  /* 0x000000010c0ce824 */ /* 0x100fe200078e0a17 */
[----:B0-----:R-:W-:Y:S01]  /*2ed0*/  IABS R14, R2 ;  /* 0x00000002000e7213 */ /* 0x001fe20000000000 */
[--C-:B------:R-:W-:Y:S01]  /*2ee0*/  @!P3 IMAD.IADD R16, R16, 0x1, -R23.reuse ;  /* 0x000000011010b824 */ /* 0x100fe200078e0a17 */
[C---:B------:R-:W-:Y:S01]  /*2ef0*/  ISETP.GT.U32.AND P3, PT, R23.reuse, R17, PT ;  /* 0x000000111700720c */ /* 0x040fe20003f64070 */
[----:B------:R-:W-:Y:S01]  /*2f00*/  @!P2 IMAD.IADD R6, R6, 0x1, -R23 ;  /* 0x000000010606a824 */ /* 0x000fe200078e0a17 */
[----:B------:R-:W-:Y:S01]  /*2f10*/  ISETP.GT.U32.AND P6, PT, R23, R12, PT ;  /* 0x0000000c1700720c */ /* 0x000fe20003fc4070 */
[----:B------:R-:W-:Y:S01]  /*2f20*/  IMAD.HI.U32 R7, R5, R14, RZ ;  /* 0x0000000e05077227 */ /* 0x000fe200078e00ff */
[----:B------:R-:W-:-:S02]  /*2f30*/  LOP3.LUT R8, R0, 0xcc, RZ, 0xfc, !PT ;  /* 0x000000cc00087812 */ /* 0x000fc400078efcff */
[----:B------:R-:W-:Y:S01]  /*2f40*/  ISETP.GE.AND P2, PT, R2, RZ, PT ;  /* 0x000000ff0200720c */ /* 0x000fe20003f46270 */
[----:B------:R-:W-:Y:S01]  /*2f50*/  IMAD.MOV R7, RZ, RZ, -R7 ;  /* 0x000000ffff077224 */ /* 0x000fe200078e0a07 */
[----:B------:R-:W-:Y:S01]  /*2f60*/  IABS R2, R4 ;  /* 0x0000000400027213 */ /* 0x000fe20000000000 */
[----:B------:R-:W-:Y:S01]  /*2f70*/  @!P4 IMAD.MOV R6, RZ, RZ, -R6 ;  /* 0x000000ffff06c224 */ /* 0x000fe200078e0a06 */
[----:B------:R-:W-:Y:S01]  /*2f80*/  IABS R10, R8 ;  /* 0x00000008000a7213 */ /* 0x000fe20000000000 */
[----:B------:R-:W-:Y:S01]  /*2f90*/  IMAD R14, R23, R7, R14 ;  /* 0x00000007170e7224 */ /* 0x000fe200078e020e */
[----:B------:R-:W-:Y:S01]  /*2fa0*/  ISETP.GE.AND P4, PT, R4, RZ, PT ;  /* 0x000000ff0400720c */ /* 0x000fe20003f86270 */
[--C-:B------:R-:W-:Y:S02]  /*2fb0*/  @!P3 IMAD.IADD R17, R17, 0x1, -R23.reuse ;  /* 0x000000011111b824 */ /* 0x100fe400078e0a17 */
[----:B------:R-:W-:Y:S01]  /*2fc0*/  @!P6 IMAD.IADD R12, R12, 0x1, -R23 ;  /* 0x000000010c0ce824 */ /* 0x000fe200078e0a17 */
[----:B------:R-:W-:Y:S01]  /*2fd0*/  ISETP.GT.U32.AND P6, PT, R23, R14, PT ;  /* 0x0000000e1700720c */ /* 0x000fe20003fc4070 */
[----:B------:R-:W-:Y:S01]  /*2fe0*/  IMAD.HI.U32 R11, R5, R2, RZ ;  /* 0x00000002050b7227 */ /* 0x000fe200078e00ff */
[----:B------:R-:W-:-:S03]  /*2ff0*/  ISETP.GT.U32.AND P3, PT, R23, R17, PT ;  /* 0x000000111700720c */ /* 0x000fc60003f64070 */
[----:B------:R-:W-:-:S04]  /*3000*/  IMAD.HI.U32 R4, R5, R10, RZ ;  /* 0x0000000a05047227 */ /* 0x000fc800078e00ff */
[----:B------:R-:W-:Y:S02]  /*3010*/  IMAD.MOV R11, RZ, RZ, -R11 ;  /* 0x000000ffff0b7224 */ /* 0x000fe400078e0a0b */
[----:B------:R-:W-:Y:S01]  /*3020*/  IMAD.MOV R7, RZ, RZ, -R4 ;  /* 0x000000ffff077224 */ /* 0x000fe200078e0a04 */
[C---:B------:R-:W-:Y:S01]  /*3030*/  LOP3.LUT R4, R0.reuse, 0xc8, RZ, 0xfc, !PT ;  /* 0x000000c800047812 */ /* 0x040fe200078efcff */
[C---:B------:R-:W-:Y:S01]  /*3040*/  IMAD R11, R23.reuse, R11, R2 ;  /* 0x0000000b170b7224 */ /* 0x040fe200078e0202 */
[----:B------:R-:W-:Y:S01]  /*3050*/  LOP3.LUT R2, R0, 0xc0, RZ, 0xfc, !PT ;  /* 0x000000c000027812 */ /* 0x000fe200078efcff */
[--C-:B------:R-:W-:Y:S01]  /*3060*/  @!P6 IMAD.IADD R14, R14, 0x1, -R23.reuse ;  /* 0x000000010e0ee824 */ /* 0x100fe200078e0a17 */
[----:B------:R-:W-:Y:S01]  /*3070*/  IABS R9, R4 ;  /* 0x0000000400097213 */ /* 0x000fe20000000000 */
[C---:B------:R-:W-:Y:S01]  /*3080*/  IMAD R10, R23.reuse, R7, R10 ;  /* 0x00000007170a7224 */ /* 0x040fe200078e020a */
[----:B------:R-:W-:Y:S01]  /*3090*/  LOP3.LUT R7, R0, 0xb8, RZ, 0xfc, !PT ;  /* 0x000000b800077812 */ /* 0x000fe200078efcff */
[----:B------:R-:W-:Y:S01]  /*30a0*/  IMAD.MOV.U32 R18, RZ, RZ, R12 ;  /* 0x000000ffff127224 */ /* 0x000fe200078e000c */
[----:B------:R-:W-:Y:S01]  /*30b0*/  ISETP.GT.U32.AND P6, PT, R23, R14, PT ;  /* 0x0000000e1700720c */ /* 0x000fe20003fc4070 */
[----:B------:R-:W-:Y:S01]  /*30c0*/  @!P3 IMAD.IADD R17, R17, 0x1, -R23 ;  /* 0x000000011111b824 */ /* 0x000fe200078e0a17 */
[C---:B------:R-:W-:Y:S01]  /*30d0*/  ISETP.GT.U32.AND P3, PT, R23.reuse, R11, PT ;  /* 0x0000000b1700720c */ /* 0x040fe20003f64070 */
[----:B------:R-:W-:Y:S01]  /*30e0*/  @!P0 IMAD.MOV R18, RZ, RZ, -R18 ;  /* 0x000000ffff128224 */ /* 0x000fe200078e0a12 */
[----:B------:R-:W-:Y:S01]  /*30f0*/  ISETP.GT.U32.AND P0, PT, R23, R10, PT ;  /* 0x0000000a1700720c */ /* 0x000fe20003f04070 */
[----:B------:R-:W-:Y:S01]  /*3100*/  IMAD.HI.U32 R12, R5, R9, RZ ;  /* 0x00000009050c7227 */ /* 0x000fe200078e00ff */
[----:B------:R-:W-:-:S03]  /*3110*/  IABS R15, R2 ;  /* 0x00000002000f7213 */ /* 0x000fc60000000000 */
[----:B------:R-:W-:Y:S02]  /*3120*/  IMAD.MOV.U32 R13, RZ, RZ, R16 ;  /* 0x000000ffff0d7224 */ /* 0x000fe400078e0010 */
[----:B------:R-:W-:Y:S02]  /*3130*/  IMAD.MOV R12, RZ, RZ, -R12 ;  /* 0x000000ffff0c7224 */ /* 0x000fe400078e0a0c */
[----:B------:R-:W-:Y:S01]  /*3140*/  @!P1 IMAD.MOV R17, RZ, RZ, -R17 ;  /* 0x000000ffff119224 */ /* 0x000fe200078e0a11 */
[----:B------:R-:W-:Y:S01]  /*3150*/  ISETP.GE.AND P1, PT, R4, RZ, PT ;  /* 0x000000ff0400720c */ /* 0x000fe20003f26270 */
[----:B------:R-:W-:Y:S01]  /*3160*/  @!P5 IMAD.MOV R13, RZ, RZ, -R13 ;  /* 0x000000ffff0dd224 */ /* 0x000fe200078e0a0d */
[----:B------:R-:W-:Y:S01]  /*3170*/  ISETP.GE.AND P5, PT, R8, RZ, PT ;  /* 0x000000ff0800720c */ /* 0x000fe20003fa6270 */
[----:B------:R-:W-:Y:S01]  /*3180*/  IMAD R4, R23, R12, R9 ;  /* 0x0000000c17047224 */ /* 0x000fe200078e0209 */
[----:B------:R-:W-:Y:S01]  /*3190*/  IABS R8, R7 ;  /* 0x0000000700087213 */ /* 0x000fe20000000000 */
[--C-:B------:R-:W-:Y:S01]  /*31a0*/  @!P3 IMAD.IADD R11, R11, 0x1, -R23.reuse ;  /* 0x000000010b0bb824 */ /* 0x100fe200078e0a17 */
[----:B------:R0:W-:Y:S01]  /*31b0*/  STL [R1+0x34], R13 ;  /* 0x0000340d01007387 */ /* 0x0001e20000100800 */
[--C-:B------:R-:W-:Y:S01]  /*31c0*/  @!P6 IMAD.IADD R14, R14, 0x1, -R23.reuse ;  /* 0x000000010e0ee824 */ /* 0x100fe200078e0a17 */
[C---:B------:R-:W-:Y:S01]  /*31d0*/  ISETP.GT.U32.AND P6, PT, R23.reuse, R4, PT ;  /* 0x000000041700720c */ /* 0x040fe20003fc4070 */
[----:B------:R-:W-:Y:S01]  /*31e0*/  @!P0 IMAD.IADD R10, R10, 0x1, -R23 ;  /* 0x000000010a0a8824 */ /* 0x000fe200078e0a17 */
[----:B------:R-:W-:Y:S01]  /*31f0*/  ISETP.GT.U32.AND P3, PT, R23, R11, PT ;  /* 0x0000000b1700720c */ /* 0x000fe20003f64070 */
[----:B------:R-:W-:Y:S01]  /*3200*/  STL [R1+0x64], R18 ;  /* 0x0000641201007387 */ /* 0x000fe20000100800 */
[----:B------:R-:W-:-:S02]  /*3210*/  IMAD.HI.U32 R9, R5, R15, RZ ;  /* 0x0000000f05097227 */ /* 0x000fc400078e00ff */
[----:B------:R-:W-:Y:S01]  /*3220*/  ISETP.GT.U32.AND P0, PT, R23, R10, PT ;  /* 0x0000000a1700720c */ /* 0x000fe20003f04070 */
[----:B------:R1:W-:Y:S01]  /*3230*/  STL [R1+0xa0], R17 ;  /* 0x0000a01101007387 */ /* 0x0003e20000100800 */
[----:B0-----:R-:W-:Y:S01]  /*3240*/  LOP3.LUT R13, R0, 0xc4, RZ, 0xfc, !PT ;  /* 0x000000c4000d7812 */ /* 0x001fe200078efcff */
[----:B------:R-:W-:-:S03]  /*3250*/  IMAD.HI.U32 R12, R5, R8, RZ ;  /* 0x00000008050c7227 */ /* 0x000fc600078e00ff */
[----:B------:R-:W-:Y:S01]  /*3260*/  IABS R16, R13 ;  /* 0x0000000d00107213 */ /* 0x000fe20000000000 */
[----:B------:R-:W-:Y:S02]  /*3270*/  @!P6 IMAD.IADD R4, R4, 0x1, -R23 ;  /* 0x000000010404e824 */ /* 0x000fe400078e0a17 */
[----:B------:R-:W-:Y:S02]  /*3280*/  IMAD.MOV R9, RZ, RZ, -R9 ;  /* 0x000000ffff097224 */ /* 0x000fe400078e0a09 */
[----:B-1----:R-:W-:Y:S01]  /*3290*/  IMAD.HI.U32 R17, R5, R16, RZ ;  /* 0x0000001005117227 */ /* 0x002fe200078e00ff */
[----:B------:R-:W-:-:S03]  /*32a0*/  ISETP.GT.U32.AND P6, PT, R23, R4, PT ;  /* 0x000000041700720c */ /* 0x000fc60003fc4070 */
[----:B------:R-:W-:Y:S02]  /*32b0*/  IMAD.MOV R17, RZ, RZ, -R17 ;  /* 0x000000ffff117224 */ /* 0x000fe400078e0a11 */
[----:B------:R-:W-:Y:S01]  /*32c0*/  @!P3 IMAD.IADD R11, R11, 0x1, -R23 ;  /* 0x000000010b0bb824 */ /* 0x000fe200078e0a17 */
[----:B------:R-:W-:Y:S01]  /*32d0*/  ISETP.GE.AND P3, PT, R13, RZ, PT ;  /* 0x000000ff0d00720c */ /* 0x000fe20003f66270 */
[C---:B------:R-:W-:Y:S02]  /*32e0*/  IMAD R13, R23.reuse, R17, R16 ;  /* 0x00000011170d7224 */ /* 0x040fe400078e0210 */
[----:B------:R-:W-:Y:S02]  /*32f0*/  IMAD.MOV.U32 R18, RZ, RZ, R14 ;  /* 0x000000ffff127224 */ /* 0x000fe400078e000e */
[----:B------:R-:W-:Y:S02]  /*3300*/  IMAD.MOV R12, RZ, RZ, -R12 ;  /* 0x000000ffff0c7224 */ /* 0x000fe400078e0a0c */
[----:B------:R-:W-:Y:S01]  /*3310*/  IMAD R15, R23, R9, R15 ;  /* 0x00000009170f7224 */ /* 0x000fe200078e020f */
[----:B------:R-:W-:Y:S01]  /*3320*/  LOP3.LUT R9, R0, 0xb4, RZ, 0xfc, !PT ;  /* 0x000000b400097812 */ /* 0x000fe200078efcff */
[----:B------:R-:W-:-:S02]  /*3330*/  @!P0 IMAD.IADD R10, R10, 0x1, -R23 ;  /* 0x000000010a0a8824 */ /* 0x000fc400078e0a17 */
[----:B------:R-:W-:Y:S01]  /*3340*/  @!P2 IMAD.MOV R18, RZ, RZ, -R18 ;  /* 0x000000ffff12a224 */ /* 0x000fe200078e0a12 */
[C---:B------:R-:W-:Y:S01]  /*3350*/  ISETP.GT.U32.AND P2, PT, R23.reuse, R13, PT ;  /* 0x0000000d1700720c */ /* 0x040fe20003f44070 */
[C---:B------:R-:W-:Y:S01]  /*3360*/  IMAD R8, R23.reuse, R12, R8 ;  /* 0x0000000c17087224 */ /* 0x040fe200078e0208 */
[C---:B------:R-:W-:Y:S01]  /*3370*/  ISETP.GT.U32.AND P0, PT, R23.reuse, R15, PT ;  /* 0x0000000f1700720c */ /* 0x040fe20003f04070 */
[----:B------:R-:W-:Y:S01]  /*3380*/  IMAD.MOV.U32 R14, RZ, RZ, R10 ;  /* 0x000000ffff0e7224 */ /* 0x000fe200078e000a */
[----:B------:R-:W-:Y:S01]  /*3390*/  IABS R12, R9 ;  /* 0x00000009000c7213 */ /* 0x000fe20000000000 */
[----:B------:R-:W-:Y:S01]  /*33a0*/  @!P4 IMAD.MOV R11, RZ, RZ, -R11 ;  /* 0x000000ffff0bc224 */ /* 0x000fe200078e0a0b */
[----:B------:R-:W-:Y:S01]  /*33b0*/  ISETP.GE.AND P4, PT, R2, RZ, PT ;  /* 0x000000ff0200720c */ /* 0x000fe20003f86270 */
[----:B------:R-:W-:Y:S01]  /*33c0*/  @!P5 IMAD.MOV R14, RZ, RZ, -R14 ;  /* 0x000000ffff0ed224 */ /* 0x000fe200078e0a0e */
[----:B------:R-:W-:Y:S01]  /*33d0*/  ISETP.GT.U32.AND P5, PT, R23, R8, PT ;  /* 0x000000081700720c */ /* 0x000fe20003fa4070 */
[--C-:B------:R-:W-:Y:S01]  /*33e0*/  @!P6 IMAD.IADD R4, R4, 0x1, -R23.reuse ;  /* 0x000000010404e824 */ /* 0x100fe200078e0a17 */
[----:B------:R-:W-:Y:S01]  /*33f0*/  LOP3.LUT R2, R0, 0xb0, RZ, 0xfc, !PT ;  /* 0x000000b000027812 */ /* 0x000fe200078efcff */
[----:B------:R-:W-:Y:S01]  /*3400*/  IMAD.HI.U32 R10, R5, R12, RZ ;  /* 0x0000000c050a7227 */ /* 0x000fe200078e00ff */
[----:B------:R-:W-:Y:S01]  /*3410*/  ISETP.GE.AND P6, PT, R7, RZ, PT ;  /* 0x000000ff0700720c */ /* 0x000fe20003fc6270 */
[----:B------:R-:W-:Y:S01]  /*3420*/  STL [R1+0xb4], R18 ;  /* 0x0000b41201007387 */ /* 0x000fe20000100800 */
[----:B------:R-:W-:Y:S01]  /*3430*/  IABS R7, R2 ;  /* 0x0000000200077213 */ /* 0x000fe20000000000 */
[--C-:B------:R-:W-:Y:S01]  /*3440*/  @!P2 IMAD.IADD R13, R13, 0x1, -R23.reuse ;  /* 0x000000010d0da824 */ /* 0x100fe200078e0a17 */
[----:B------:R-:W-:Y:S01]  /*3450*/  ISETP.GE.AND P2, PT, R9, RZ, PT ;  /* 0x000000ff0900720c */ /* 0x000fe20003f46270 */
[----:B------:R-:W-:Y:S01]  /*3460*/  @!P0 IMAD.IADD R15, R15, 0x1, -R23 ;  /* 0x000000010f0f8824 */ /* 0x000fe200078e0a17 */
[----:B------:R-:W-:Y:S01]  /*3470*/  STL [R1+0xbc], R11 ;  /* 0x0000bc0b01007387 */ /* 0x000fe20000100800 */
[----:B------:R-:W-:Y:S01]  /*3480*/  IMAD.MOV R9, RZ, RZ, -R10 ;  /* 0x000000ffff097224 */ /* 0x000fe200078e0a0a */
[C---:B------:R-:W-:Y:S01]  /*3490*/  ISETP.GT.U32.AND P0, PT, R23.reuse, R13, PT ;  /* 0x0000000d1700720c */ /* 0x040fe20003f04070 */
[----:B------:R-:W-:Y:S01]  /*34a0*/  IMAD.MOV.U32 R10, RZ, RZ, R7 ;  /* 0x000000ffff0a7224 */ /* 0x000fe200078e0007 */
[----:B------:R0:W-:Y:S01]  /*34b0*/  STL [R1+0xc0], R14 ;  /* 0x0000c00e01007387 */ /* 0x0001e20000100800 */
[----:B------:R-:W-:Y:S01]  /*34c0*/  @!P5 IMAD.IADD R8, R8, 0x1, -R23 ;  /* 0x000000010808d824 */ /* 0x000fe200078e0a17 */
[C---:B------:R-:W-:Y:S01]  /*34d0*/  ISETP.GT.U32.AND P5, PT, R23.reuse, R15, PT ;  /* 0x0000000f1700720c */ /* 0x040fe20003fa4070 */
[----:B------:R-:W-:Y:S01]  /*34e0*/  IMAD R12, R23, R9, R12 ;  /* 0x00000009170c7224 */ /* 0x000fe200078e020c */
[----:B------:R-:W-:Y:S01]  /*34f0*/  LOP3.LUT R7, R0, 0xac, RZ, 0xfc, !PT ;  /* 0x000000ac00077812 */ /* 0x000fe200078efcff */
[----:B------:R-:W-:-:S04]  /*3500*/  IMAD.HI.U32 R9, R5, R10, RZ ;  /* 0x0000000a05097227 */ /* 0x000fc800078e00ff */
[----:B------:R-:W-:Y:S01]  /*3510*/  IMAD.MOV R9, RZ, RZ, -R9 ;  /* 0x000000ffff097224 */ /* 0x000fe200078e0a09 */
[----:B0-----:R-:W-:Y:S01]  /*3520*/  IABS R14, R7 ;  /* 0x00000007000e7213 */ /* 0x001fe20000000000 */
[----:B------:R-:W-:Y:S01]  /*3530*/  IMAD.MOV.U32 R11, RZ, RZ, R4 ;  /* 0x000000ffff0b7224 */ /* 0x000fe200078e0004 */
[----:B------:R-:W-:Y:S01]  /*3540*/  LOP3.LUT R4, R0, 0xa8, RZ, 0xfc, !PT ;  /* 0x000000a800047812 */ /* 0x000fe200078efcff */
[C---:B------:R-:W-:Y:S02]  /*3550*/  IMAD R10, R23.reuse, R9, R10 ;  /* 0x00000009170a7224 */ /* 0x040fe400078e020a */
[----:B------:R-:W-:Y:S01]  /*3560*/  @!P1 IMAD.MOV R11, RZ, RZ, -R11 ;  /* 0x000000ffff0b9224 */ /* 0x000fe200078e0a0b */
[----:B------:R-:W-:Y:S01]  /*3570*/  ISETP.GT.U32.AND P1, PT, R23, R8, PT ;  /* 0x000000081700720c */ /* 0x000fe20003f24070 */
[--C-:B------:R-:W-:Y:S01]  /*3580*/  @!P5 IMAD.IADD R15, R15, 0x1, -R23.reuse ;  /* 0x000000010f0fd824 */ /* 0x100fe200078e0a17 */
[----:B------:R-:W-:Y:S01]  /*3590*/  ISETP.GT.U32.AND P5, PT, R23, R10, PT ;  /* 0x0000000a1700720c */ /* 0x000fe20003fa4070 */
[----:B------:R-:W-:Y:S01]  /*35a0*/  @!P0 IMAD.IADD R13, R13, 0x1, -R23 ;  /* 0x000000010d0d8824 */ /* 0x000fe200078e0a17 */
[----:B------:R-:W-:Y:S01]  /*35b0*/  ISETP.GT.U32.AND P0, PT, R23, R12, PT ;  /* 0x0000000c1700720c */ /* 0x000fe20003f04070 */
[----:B------:R0:W-:Y:S01]  /*35c0*/  STL [R1+0xc4], R11 ;  /* 0x0000c40b01007387 */ /* 0x0001e20000100800 */
[----:B------:R-:W-:Y:S01]  /*35d0*/  IABS R9, R4 ;  /* 0x0000000400097213 */ /* 0x000fe20000000000 */
[----:B------:R-:W-:-:S02]  /*35e0*/  IMAD.MOV.U32 R18, RZ, RZ, R13 ;  /* 0x000000ffff127224 */ /* 0x000fc400078e000d */
[----:B------:R-:W-:Y:S02]  /*35f0*/  @!P4 IMAD.MOV R15, RZ, RZ, -R15 ;  /* 0x000000ffff0fc224 */ /* 0x000fe400078e0a0f */
[----:B------:R-:W-:Y:S01]  /*3600*/  IMAD.HI.U32 R17, R5, R9, RZ ;  /* 0x0000000905117227 */ /* 0x000fe200078e00ff */
[----:B0-----:R-:W-:-:S03]  /*3610*/  LOP3.LUT R11, R0, 0xa4, RZ, 0xfc, !PT ;  /* 0x000000a4000b7812 */ /* 0x001fc600078efcff */
[--C-:B------:R-:W-:Y:S01]  /*3620*/  @!P1 IMAD.IADD R8, R8, 0x1, -R23.reuse ;  /* 0x0000000108089824 */ /* 0x100fe200078e0a17 */
[----:B------:R-:W-:Y:S01]  /*3630*/  ISETP.GE.AND P1, PT, R2, RZ, PT ;  /* 0x000000ff0200720c */ /* 0x000fe20003f26270 */
[--C-:B------:R-:W-:Y:S01]  /*3640*/  @!P5 IMAD.IADD R10, R10, 0x1, -R23.reuse ;  /* 0x000000010a0ad824 */ /* 0x100fe200078e0a17 */
[----:B------:R-:W-:Y:S01]  /*3650*/  IABS R16, R11 ;  /* 0x0000000b00107213 */ /* 0x000fe20000000000 */
[----:B------:R-:W-:Y:S01]  /*3660*/  @!P0 IMAD.IADD R12, R12, 0x1, -R23 ;  /* 0x000000010c0c8824 */ /* 0x000fe200078e0a17 */
[----:B------:R-:W-:Y:S01]  /*3670*/  ISETP.GE.AND P0, PT, R7, RZ, PT ;  /* 0x000000ff0700720c */ /* 0x000fe20003f06270 */
[----:B------:R-:W-:Y:S01]  /*3680*/  IMAD.MOV R13, RZ, RZ, -R17 ;  /* 0x000000ffff0d7224 */ /* 0x000fe200078e0a11 */
[----:B------:R-:W-:Y:S01]  /*3690*/  ISETP.GT.U32.AND P5, PT, R23, R10, PT ;  /* 0x0000000a1700720c */ /* 0x000fe20003fa4070 */
[----:B------:R-:W-:Y:S02]  /*36a0*/  IMAD.MOV.U32 R2, RZ, RZ, R16 ;  /* 0x000000ffff027224 */ /* 0x000fe400078e0010 */
[----:B------:R-:W-:-:S04]  /*36b0*/  IMAD.HI.U32 R16, R5, R14, RZ ;  /* 0x0000000e05107227 */ /* 0x000fc800078e00ff */
[----:B------:R-:W-:-:S04]  /*36c0*/  IMAD.HI.U32 R7, R5, R2, RZ ;  /* 0x0000000205077227 */ /* 0x000fc800078e00ff */
[----:B------:R-:W-:Y:S02]  /*36d0*/  IMAD.MOV R16, RZ, RZ, -R16 ;  /* 0x000000ffff107224 */ /* 0x000fe400078e0a10 */
[----:B------:R-:W-:Y:S01]  /*36e0*/  @!P3 IMAD.MOV R18, RZ, RZ, -R18 ;  /* 0x000000ffff12b224 */ /* 0x000fe200078e0a12 */
[C---:B------:R-:W-:Y:S01]  /*36f0*/  ISETP.GT.U32.AND P3, PT, R23.reuse, R12, PT ;  /* 0x0000000c1700720c */ /* 0x040fe20003f64070 */
[----:B------:R-:W-:Y:S02]  /*3700*/  IMAD.MOV R7, RZ, RZ, -R7 ;  /* 0x000000ffff077224 */ /* 0x000fe400078e0a07 */
[C---:B------:R-:W-:Y:S01]  /*3710*/  IMAD R9, R23.reuse, R13, R9 ;  /* 0x0000000d17097224 */ /* 0x040fe200078e0209 */
[----:B------:R-:W-:Y:S01]  /*3720*/  STL [R1+0xb8], R18 ;  /* 0x0000b81201007387 */ /* 0x000fe20000100800 */
[C---:B------:R-:W-:Y:S01]  /*3730*/  IMAD R14, R23.reuse, R16, R14 ;  /* 0x00000010170e7224 */ /* 0x040fe200078e020e */
[----:B------:R-:W-:Y:S01]  /*3740*/  LOP3.LUT R16, R0, 0xa0, RZ, 0xfc, !PT ;  /* 0x000000a000107812 */ /* 0x000fe200078efcff */
[C---:B------:R-:W-:Y:S01]  /*3750*/  IMAD R2, R23.reuse, R7, R2 ;  /* 0x0000000717027224 */ /* 0x040fe200078e0202 */
[----:B------:R0:W-:Y:S01]  /*3760*/  STL [R1+0xa8], R15 ;  /* 0x0000a80f01007387 */ /* 0x0001e20000100800 */
[----:B------:R-:W-:Y:S01]  /*3770*/  @!P6 IMAD.MOV R8, RZ, RZ, -R8 ;  /* 0x000000ffff08e224 */ /* 0x000fe200078e0a08 */
[C---:B------:R-:W-:Y:S01]  /*3780*/  ISETP.GT.U32.AND P6, PT, R23.reuse, R9, PT ;  /* 0x000000091700720c */ /* 0x040fe20003fc4070 */
[--C-:B------:R-:W-:Y:S01]  /*3790*/  @!P5 IMAD.IADD R10, R10, 0x1, -R23.reuse ;  /* 0x000000010a0ad824 */ /* 0x100fe200078e0a17 */
[C---:B------:R-:W-:Y:S01]  /*37a0*/  ISETP.GT.U32.AND P4, PT, R23.reuse, R14, PT ;  /* 0x0000000e1700720c */ /* 0x040fe20003f84070 */
[----:B------:R-:W-:Y:S01]  /*37b0*/  @!P3 IMAD.IADD R12, R12, 0x1, -R23 ;  /* 0x000000010c0cb824 */ /* 0x000fe200078e0a17 */
[----:B------:R-:W-:Y:S01]  /*37c0*/  ISETP.GT.U32.AND P5, PT, R23, R2, PT ;  /* 0x000000021700720c */ /* 0x000fe20003fa4070 */
[----:B------:R1:W-:Y:S01]  /*37d0*/  STL [R1+0xac], R8 ;  /* 0x0000ac0801007387 */ /* 0x0003e20000100800 */
[----:B------:R-:W-:Y:S01]  /*37e0*/  ISETP.GE.AND P3, PT, R4, RZ, PT ;  /* 0x000000ff0400720c */ /* 0x000fe20003f66270 */
[----:B------:R-:W-:Y:S01]  /*37f0*/  @!P1 IMAD.MOV R10, RZ, RZ, -R10 ;  /* 0x000000ffff0a9224 */ /* 0x000fe200078e0a0a */
[----:B------:R-:W-:Y:S01]  /*3800*/  LOP3.LUT R4, R0, 0x98, RZ, 0xfc, !PT ;  /* 0x0000009800047812 */ /* 0x000fe200078efcff */
[----:B0-----:R-:W-:-:S03]  /*3810*/  IMAD.MOV.U32 R15, RZ, RZ, R12 ;  /* 0x000000ffff0f7224 */ /* 0x001fc600078e000c */
[----:B------:R-:W-:Y:S01]  /*3820*/  IABS R7, R4 ;  /* 0x0000000400077213 */ /* 0x000fe20000000000 */
[--C-:B------:R-:W-:Y:S02]  /*3830*/  @!P6 IMAD.IADD R9, R9, 0x1, -R23.reuse ;  /* 0x000000010909e824 */ /* 0x100fe400078e0a17 */
[--C-:B------:R-:W-:Y:S01]  /*3840*/  @!P4 IMAD.IADD R14, R14, 0x1, -R23.reuse ;  /* 0x000000010e0ec824 */ /* 0x100fe200078e0a17 */
[----:B-1----:R-:W-:Y:S01]  /*3850*/  IABS R8, R16 ;  /* 0x0000001000087213 */ /* 0x002fe20000000000 */
[----:B------:R-:W-:Y:S01]  /*3860*/  @!P5 IMAD.IADD R2, R2, 0x1, -R23 ;  /* 0x000000010202d824 */ /* 0x000fe200078e0a17 */
[----:B------:R-:W-:Y:S01]  /*3870*/  ISETP.GT.U32.AND P5, PT, R23, R9, PT ;  /* 0x000000091700720c */ /* 0x000fe20003fa4070 */
[----:B------:R-:W-:Y:S01]  /*3880*/  IMAD.HI.U32 R12, R5, R7, RZ ;  /* 0x00000007050c7227 */ /* 0x000fe200078e00ff */
[----:B------:R-:W-:Y:S02]  /*3890*/  ISETP.GT.U32.AND P6, PT, R23, R14, PT ;  /* 0x0000000e1700720c */ /* 0x000fe40003fc4070 */
[----:B------:R-:W-:Y:S01]  /*38a0*/  ISETP.GE.AND P4, PT, R11, RZ, PT ;  /* 0x000000ff0b00720c */ /* 0x000fe20003f86270 */
[----:B------:R-:W-:Y:S01]  /*38b0*/  IMAD.HI.U32 R13, R5, R8, RZ ;  /* 0x00000008050d7227 */ /* 0x000fe200078e00ff */
[----:B------:R-:W-:-:S03]  /*38c0*/  LOP3.LUT R11, R0, 0x94, RZ, 0xfc, !PT ;  /* 0x00000094000b7812 */ /* 0x000fc600078efcff */
[----:B------:R-:W-:Y:S01]  /*38d0*/  IMAD.MOV R12, RZ, RZ, -R12 ;  /* 0x000000ffff0c7224 */ /* 0x000fe200078e0a0c */
[----:B------:R-:W-:Y:S01]  /*38e0*/  IABS R18, R11 ;  /* 0x0000000b00127213 */ /* 0x000fe20000000000 */
[----:B------:R-:W-:Y:S02]  /*38f0*/  IMAD.MOV R13, RZ, RZ, -R13 ;  /* 0x000000ffff0d7224 */ /* 0x000fe400078e0a0d */
[C---:B------:R-:W-:Y:S01]  /*3900*/  IMAD R7, R23.reuse, R12, R7 ;  /* 0x0000000c17077224 */ /* 0x040fe200078e0207 */
[----:B------:R-:W-:Y:S01]  /*3910*/  LOP3.LUT R12, R0, 0x8c, RZ, 0xfc, !PT ;  /* 0x0000008c000c7812 */ /* 0x000fe200078efcff */
[----:B------:R-:W-:Y:S02]  /*3920*/  IMAD R8, R23, R13, R8 ;  /* 0x0000000d17087224 */ /* 0x000fe400078e0208 */
[--C-:B------:R-:W-:Y:S01]  /*3930*/  @!P5 IMAD.IADD R9, R9, 0x1, -R23.reuse ;  /* 0x000000010909d824 */ /* 0x100fe200078e0a17 */
[C---:B------:R-:W-:Y:S01]  /*3940*/  ISETP.GT.U32.AND P5, PT, R23.reuse, R7, PT ;  /* 0x000000071700720c */ /* 0x040fe20003fa4070 */
[----:B------:R-:W-:Y:S01]  /*3950*/  @!P6 IMAD.IADD R14, R14, 0x1, -R23 ;  /* 0x000000010e0ee824 */ /* 0x000fe200078e0a17 */
[C---:B------:R-:W-:Y:S01]  /*3960*/  ISETP.GT.U32.AND P6, PT, R23.reuse, R8, PT ;  /* 0x000000081700720c */ /* 0x040fe20003fc4070 */
[----:B------:R-:W-:Y:S01]  /*3970*/  @!P2 IMAD.MOV R15, RZ, RZ, -R15 ;  /* 0x000000ffff0fa224 */ /* 0x000fe200078e0a0f */
[----:B------:R-:W-:Y:S01]  /*3980*/  ISETP.GT.U32.AND P2, PT, R23, R2, PT ;  /* 0x000000021700720c */ /* 0x000fe20003f44070 */
[----:B------:R-:W-:-:S03]  /*3990*/  IMAD.HI.U32 R19, R5, R18, RZ ;  /* 0x0000001205137227 */ /* 0x000fc600078e00ff */
[----:B------:R0:W-:Y:S01]  /*39a0*/  STL [R1+0xb0], R15 ;  /* 0x0000b00f01007387 */ /* 0x0001e20000100800 */
[----:B------:R-:W-:Y:S02]  /*39b0*/  IMAD.MOV R19, RZ, RZ, -R19 ;  /* 0x000000ffff137224 */ /* 0x000fe400078e0a13 */
[----:B------:R-:W-:Y:S01]  /*39c0*/  @!P3 IMAD.MOV R9, RZ, RZ, -R9 ;  /* 0x000000ffff09b224 */ /* 0x000fe200078e0a09 */
[----:B------:R1:W-:Y:S01]  /*39d0*/  STL [R1+0xa4], R10 ;  /* 0x0000a40a01007387 */ /* 0x0003e20000100800 */
[--C-:B------:R-:W-:Y:S01]  /*39e0*/  @!P5 IMAD.IADD R7, R7, 0x1, -R23.reuse ;  /* 0x000000010707d824 */ /* 0x100fe200078e0a17 */
[----:B------:R-:W-:Y:S01]  /*39f0*/  ISETP.GE.AND P3, PT, R11, RZ, PT ;  /* 0x000000ff0b00720c */ /* 0x000fe20003f66270 */
[--C-:B------:R-:W-:Y:S01]  /*3a00*/  @!P6 IMAD.IADD R8, R8, 0x1, -R23.reuse ;  /* 0x000000010808e824 */ /* 0x100fe200078e0a17 */
[----:B------:R-:W-:Y:S01]  /*3a10*/  ISETP.GE.AND P6, PT, R4, RZ, PT ;  /* 0x000000ff0400720c */ /* 0x000fe20003fc6270 */
[----:B------:R-:W-:Y:S01]  /*3a20*/  @!P2 IMAD.IADD R2, R2, 0x1, -R23 ;  /* 0x000000010202a824 */ /* 0x000fe200078e0a17 */
[----:B0-----:R-:W-:Y:S01]  /*3a30*/  LOP3.LUT R15, R0, 0x90, RZ, 0xfc, !PT ;  /* 0x00000090000f7812 */ /* 0x001fe200078efcff */
[C---:B------:R-:W-:Y:S01]  /*3a40*/  IMAD R4, R23.reuse, R19, R18 ;  /* 0x0000001317047224 */ /* 0x040fe200078e0212 */
[C---:B------:R-:W-:Y:S01]  /*3a50*/  ISETP.GT.U32.AND P1, PT, R23.reuse, R7, PT ;  /* 0x000000071700720c */ /* 0x040fe20003f24070 */
[----:B------:R-:W-:Y:S01]  /*3a60*/  @!P4 IMAD.MOV R2, RZ, RZ, -R2 ;  /* 0x000000ffff02c224 */ /* 0x000fe200078e0a02 */
[----:B------:R-:W-:Y:S01]  /*3a70*/  IABS R13, R15 ;  /* 0x0000000f000d7213 */ /* 0x000fe20000000000 */
[----:B-1----:R-:W-:Y:S01]  /*3a80*/  IMAD.MOV.U32 R10, RZ, RZ, R14 ;  /* 0x000000ffff0a7224 */ /* 0x002fe200078e000e */
[----:B------:R-:W-:-:S02]  /*3a90*/  ISETP.GT.U32.AND P5, PT, R23, R8, PT ;  /* 0x000000081700720c */ /* 0x000fc40003fa4070 */
[----:B------:R-:W-:Y:S01]  /*3aa0*/  ISETP.GE.AND P2, PT, R16, RZ, PT ;  /* 0x000000ff1000720c */ /* 0x000fe20003f46270 */
[----:B------:R-:W-:Y:S01]  /*3ab0*/  IMAD.HI.U32 R17, R5, R13, RZ ;  /* 0x0000000d05117227 */ /* 0x000fe200078e00ff */
[----:B------:R-:W-:Y:S02]  /*3ac0*/  IABS R16, R12 ;  /* 0x0000000c00107213 */ /* 0x000fe40000000000 */
[----:B------:R-:W-:Y:S01]  /*3ad0*/  ISETP.GE.AND P4, PT, R15, RZ, PT ;  /* 0x000000ff0f00720c */ /* 0x000fe20003f86270 */
[----:B------:R-:W-:Y:S01]  /*3ae0*/  @!P0 IMAD.MOV R10, RZ, RZ, -R10 ;  /* 0x000000ffff0a8224 */ /* 0x000fe200078e0a0a */
[----:B------:R-:W-:Y:S01]  /*3af0*/  ISETP.GT.U32.AND P0, PT, R23, R4, PT ;  /* 0x000000041700720c */ /* 0x000fe20003f04070 */
[----:B------:R-:W-:Y:S01]  /*3b00*/  IMAD.MOV R17, RZ, RZ, -R17 ;  /* 0x000000ffff117224 */ /* 0x000fe200078e0a11 */
[----:B------:R-:W-:Y:S01]  /*3b10*/  LOP3.LUT R15, R0, 0x6c, RZ, 0xfc, !PT ;  /* 0x0000006c000f7812 */ /* 0x000fe200078efcff */
[----:B------:R-:W-:Y:S01]  /*3b20*/  @!P1 IMAD.IADD R7, R7, 0x1, -R23 ;  /* 0x0000000107079824 */ /* 0x000fe200078e0a17 */
[----:B------:R0:W-:Y:S01]  /*3b30*/  STL [R1+0x9c], R10 ;  /* 0x00009c0a01007387 */ /* 0x0001e20000100800 */
[----:B------:R-:W-:-:S02]  /*3b40*/  IMAD R13, R23, R17, R13 ;  /* 0x00000011170d7224 */ /* 0x000fc400078e020d */
[----:B------:R-:W-:Y:S01]  /*3b50*/  @!P5 IMAD.IADD R8, R8, 0x1, -R23 ;  /* 0x000000010808d824 */ /* 0x000fe200078e0a17 */
[----:B------:R-:W-:Y:S01]  /*3b60*/  STL [R1+0x98], R9 ;  /* 0x0000980901007387 */ /* 0x000fe20000100800 */
[----:B------:R-:W-:Y:S01]  /*3b70*/  IMAD.MOV.U32 R18, RZ, RZ, R7 ;  /* 0x000000ffff127224 */ /* 0x000fe200078e0007 */
[----:B------:R-:W-:Y:S01]  /*3b80*/  ISETP.GT.U32.AND P1, PT, R23, R13, PT ;  /* 0x0000000d1700720c */ /* 0x000fe20003f24070 */
[----:B------:R-:W-:Y:S01]  /*3b90*/  IMAD.MOV.U32 R19, RZ, RZ, R8 ;  /* 0x000000ffff137224 */ /* 0x000fe200078e0008 */
[----:B------:R1:W-:Y:S01]  /*3ba0*/  STL [R1+0x94], R2 ;  /* 0x0000940201007387 */ /* 0x0003e20000100800 */
[----:B------:R-:W-:Y:S01]  /*3bb0*/  @!P0 IMAD.IADD R4, R4, 0x1, -R23 ;  /* 0x0000000104048824 */ /* 0x000fe200078e0a17 */
[C---:B0-----:R-:W-:Y:S01]  /*3bc0*/  LOP3.LUT R10, R0.reuse, 0x88, RZ, 0xfc, !PT ;  /* 0x00000088000a7812 */ /* 0x041fe200078efcff */
[----:B------:R-:W-:Y:S01]  /*3bd0*/  @!P2 IMAD.MOV R19, RZ, RZ, -R19 ;  /* 0x000000ffff13a224 */ /* 0x000fe200078e0a13 */
[----:B------:R-:W-:Y:S01]  /*3be0*/  LOP3.LUT R7, R0, 0x80, RZ, 0xfc, !PT ;  /* 0x0000008000077812 */ /* 0x000fe200078efcff */
[----:B------:R-:W-:Y:S01]  /*3bf0*/  @!P6 IMAD.MOV R18, RZ, RZ, -R18 ;  /* 0x000000ffff12e224 */ /* 0x000fe200078e0a12 */
[----:B------:R-:W-:-:S02]  /*3c00*/  IABS R11, R10 ;  /* 0x0000000a000b7213 */ /* 0x000fc40000000000 */
[----:B------:R-:W-:Y:S01]  /*3c10*/  ISETP.GT.U32.AND P0, PT, R23, R4, PT ;  /* 0x000000041700720c */ /* 0x000fe20003f04070 */
[----:B------:R-:W-:Y:S01]  /*3c20*/  STL [R1+0x50], R19 ;  /* 0x0000501301007387 */ /* 0x000fe20000100800 */
[----:B-1----:R-:W-:Y:S01]  /*3c30*/  IMAD.HI.U32 R2, R5, R16, RZ ;  /* 0x0000001005027227 */ /* 0x002fe200078e00ff */
[----:B------:R-:W-:Y:S02]  /*3c40*/  LOP3.LUT R9, R0, 0x84, RZ, 0xfc, !PT ;  /* 0x0000008400097812 */ /* 0x000fe400078efcff */
[----:B------:R-:W-:Y:S01]  /*3c50*/  ISETP.GE.AND P6, PT, R10, RZ, PT ;  /* 0x000000ff0a00720c */ /* 0x000fe20003fc6270 */
[----:B------:R-:W-:Y:S01]  /*3c60*/  IMAD.MOV R2, RZ, RZ, -R2 ;  /* 0x000000ffff027224 */ /* 0x000fe200078e0a02 */
[----:B------:R-:W-:Y:S01]  /*3c70*/  IABS R14, R9 ;  /* 0x00000009000e7213 */ /* 0x000fe20000000000 */
[----:B------:R-:W-:Y:S01]  /*3c80*/  @!P1 IMAD.IADD R13, R13, 0x1, -R23 ;  /* 0x000000010d0d9824 */ /* 0x000fe200078e0a17 */
[----:B------:R-:W-:Y:S01]  /*3c90*/  ISETP.GE.AND P5, PT, R12, RZ, PT ;  /* 0x000000ff0c00720c */ /* 0x000fe20003fa6270 */
[C---:B------:R-:W-:Y:S01]  /*3ca0*/  IMAD R2, R23.reuse, R2, R16 ;  /* 0x0000000217027224 */ /* 0x040fe200078e0210 */
[----:B------:R-:W-:Y:S01]  /*3cb0*/  STL [R1+0x74], R18 ;  /* 0x0000741201007387 */ /* 0x000fe20000100800 */
[----:B------:R-:W-:Y:S01]  /*3cc0*/  IMAD.MOV.U32 R16, RZ, RZ, R11 ;  /* 0x000000ffff107224 */ /* 0x000fe200078e000b */
[C---:B------:R-:W-:Y:S01]  /*3cd0*/  ISETP.GT.U32.AND P1, PT, R23.reuse, R13, PT ;  /* 0x0000000d1700720c */ /* 0x040fe20003f24070 */
[----:B------:R-:W-:Y:S01]  /*3ce0*/  @!P0 IMAD.IADD R4, R4, 0x1, -R23 ;  /* 0x0000000104048824 */ /* 0x000fe200078e0a17 */
[----:B------:R-:W-:Y:S01]  /*3cf0*/  ISETP.GT.U32.AND P2, PT, R23, R2, PT ;  /* 0x000000021700720c */ /* 0x000fe20003f44070 */
[----:B------:R-:W-:Y:S01]  /*3d00*/  IMAD.HI.U32 R8, R5, R16, RZ ;  /* 0x0000001005087227 */ /* 0x000fe200078e00ff */
[----:B------:R-:W-:-:S02]  /*3d10*/  ISETP.GE.AND P0, PT, R9, RZ, PT ;  /* 0x000000ff0900720c */ /* 0x000fc40003f06270 */
[----:B------:R-:W-:Y:S01]  /*3d20*/  IABS R9, R7 ;  /* 0x0000000700097213 */ /* 0x000fe20000000000 */
[----:B------:R-:W-:Y:S02]  /*3d30*/  IMAD.MOV R10, RZ, RZ, -R8 ;  /* 0x000000ffff0a7224 */ /* 0x000fe400078e0a08 */
[----:B------:R-:W-:-:S04]  /*3d40*/  IMAD.HI.U32 R8, R5, R14, RZ ;  /* 0x0000000e05087227 */ /* 0x000fc800078e00ff */
[----:B------:R-:W-:Y:S02]  /*3d50*/  IMAD R16, R23, R10, R16 ;  /* 0x0000000a17107224 */ /* 0x000fe400078e0210 */
[--C-:B------:R-:W-:Y:S02]  /*3d60*/  @!P2 IMAD.IADD R2, R2, 0x1, -R23.reuse ;  /* 0x000000010202a824 */ /* 0x100fe400078e0a17 */
[----:B------:R-:W-:Y:S02]  /*3d70*/  IMAD.MOV R8, RZ, RZ, -R8 ;  /* 0x000000ffff087224 */ /* 0x000fe400078e0a08 */
[----:B------:R-:W-:Y:S01]  /*3d80*/  @!P1 IMAD.IADD R13, R13, 0x1, -R23 ;  /* 0x000000010d0d9824 */ /* 0x000fe200078e0a17 */
[C---:B------:R-:W-:Y:S01]  /*3d90*/  ISETP.GT.U32.AND P2, PT, R23.reuse, R2, PT ;  /* 0x000000021700720c */ /* 0x040fe20003f44070 */
[----:B------:R-:W-:Y:S01]  /*3da0*/  IMAD.MOV.U32 R11, RZ, RZ, R4 ;  /* 0x000000ffff0b7224 */ /* 0x000fe200078e0004 */
[----:B------:R-:W-:Y:S01]  /*3db0*/  ISETP.GT.U32.AND P1, PT, R23, R16, PT ;  /* 0x000000101700720c */ /* 0x000fe20003f24070 */
[----:B------:R-:W-:-:S02]  /*3dc0*/  IMAD.MOV.U32 R4, RZ, RZ, R9 ;  /* 0x000000ffff047224 */ /* 0x000fc400078e0009 */
[----:B------:R-:W-:Y:S02]  /*3dd0*/  IMAD R14, R23, R8, R14 ;  /* 0x00000008170e7224 */ /* 0x000fe400078e020e */
[----:B------:R-:W-:Y:S01]  /*3de0*/  IMAD.MOV.U32 R9, RZ, RZ, R13 ;  /* 0x000000ffff097224 */ /* 0x000fe200078e000d */
[----:B------:R-:W-:Y:S01]  /*3df0*/  LOP3.LUT R13, R0, 0x78, RZ, 0xfc, !PT ;  /* 0x00000078000d7812 */ /* 0x000fe200078efcff */
[----:B------:R-:W-:Y:S01]  /*3e00*/  @!P3 IMAD.MOV R11, RZ, RZ, -R11 ;  /* 0x000000ffff0bb224 */ /* 0x000fe200078e0a0b */
[----:B------:R-:W-:Y:S01]  /*3e10*/  ISETP.GE.AND P3, PT, R7, RZ, PT ;  /* 0x000000ff0700720c */ /* 0x000fe20003f66270 */
[----:B------:R-:W-:-:S03]  /*3e20*/  IMAD.HI.U32 R7, R5, R4, RZ ;  /* 0x0000000405077227 */ /* 0x000fc600078e00ff */
[----:B------:R0:W-:Y:S01]  /*3e30*/  STL [R1+0x78], R11 ;  /* 0x0000780b01007387 */ /* 0x0001e20000100800 */
[----:B------:R-:W-:Y:S01]  /*3e40*/  @!P4 IMAD.MOV R9, RZ, RZ, -R9 ;  /* 0x000000ffff09c224 */ /* 0x000fe200078e0a09 */
[----:B------:R-:W-:Y:S01]  /*3e50*/  ISETP.GT.U32.AND P4, PT, R23, R14, PT ;  /* 0x0000000e1700720c */ /* 0x000fe20003f84070 */
[----:B------:R-:W-:Y:S02]  /*3e60*/  IMAD.MOV R7, RZ, RZ, -R7 ;  /* 0x000000ffff077224 */ /* 0x000fe400078e0a07 */
[--C-:B------:R-:W-:Y:S01]  /*3e70*/  @!P2 IMAD.IADD R2, R2, 0x1, -R23.reuse ;  /* 0x000000010202a824 */ /* 0x100fe200078e0a17 */
[----:B------:R-:W-:Y:S01]  /*3e80*/  ISETP.GE.AND P2, PT, R13, RZ, PT ;  /* 0x000000ff0d00720c */ /* 0x000fe20003f46270 */
[----:B------:R-:W-:Y:S01]  /*3e90*/  IMAD R4, R23, R7, R4 ;  /* 0x0000000717047224 */ /* 0x000fe200078e0204 */
[----:B------:R1:W-:Y:S01]  /*3ea0*/  STL [R1+0x90], R9 ;  /* 0x0000900901007387 */ /* 0x0003e20000100800 */
[----:B------:R-:W-:Y:S01]  /*3eb0*/  @!P1 IMAD.IADD R16, R16, 0x1, -R23 ;  /* 0x0000000110109824 */ /* 0x000fe200078e0a17 */
[----:B0-----:R-:W-:Y:S01]  /*3ec0*/  LOP3.LUT R11, R0, 0x74, RZ, 0xfc, !PT ;  /* 0x00000074000b7812 */ /* 0x001fe200078efcff */
[----:B------:R-:W-:Y:S01]  /*3ed0*/  IMAD.MOV.U32 R12, RZ, RZ, R2 ;  /* 0x000000ffff0c7224 */ /* 0x000fe200078e0002 */
[----:B------:R-:W-:-:S02]  /*3ee0*/  IABS R13, R13 ;  /* 0x0000000d000d7213 */ /* 0x000fc40000000000 */
[C---:B------:R-:W-:Y:S01]  /*3ef0*/  ISETP.GT.U32.AND P1, PT, R23.reuse, R16, PT ;  /* 0x000000101700720c */ /* 0x040fe20003f24070 */
[----:B------:R-:W-:Y:S01]  /*3f00*/  @!P5 IMAD.MOV R12, RZ, RZ, -R12 ;  /* 0x000000ffff0cd224 */ /* 0x000fe200078e0a0c */
[----:B------:R-:W-:Y:S01]  /*3f10*/  ISETP.GT.U32.AND P5, PT, R23, R4, PT ;  /* 0x000000041700720c */ /* 0x000fe20003fa4070 */
[----:B------:R-:W-:Y:S01]  /*3f20*/  @!P4 IMAD.IADD R14, R14, 0x1, -R23 ;  /* 0x000000010e0ec824 */ /* 0x000fe200078e0a17 */
[----:B-1----:R-:W-:Y:S01]  /*3f30*/  IABS R9, R11 ;  /* 0x0000000b00097213 */ /* 0x002fe20000000000 */
[----:B------:R-:W-:Y:S01]  /*3f40*/  IMAD.HI.U32 R10, R5, R13, RZ ;  /* 0x0000000d050a7227 */ /* 0x000fe200078e00ff */
[----:B------:R-:W-:Y:S01]  /*3f50*/  LOP3.LUT R7, R0, 0x70, RZ, 0xfc, !PT ;  /* 0x0000007000077812 */ /* 0x000fe200078efcff */
[----:B------:R0:W-:Y:S01]  /*3f60*/  STL [R1+0x8c], R12 ;  /* 0x00008c0c01007387 */ /* 0x0001e20000100800 */
[----:B------:R-:W-:Y:S01]  /*3f70*/  ISETP.GT.U32.AND P4, PT, R23, R14, PT ;  /* 0x0000000e1700720c */ /* 0x000fe20003f84070 */
[----:B------:R-:W-:Y:S01]  /*3f80*/  IMAD.HI.U32 R2, R5, R9, RZ ;  /* 0x0000000905027227 */ /* 0x000fe200078e00ff */
[----:B------:R-:W-:-:S03]  /*3f90*/  IABS R8, R7 ;  /* 0x0000000700087213 */ /* 0x000fc60000000000 */
[----:B------:R-:W-:Y:S02]  /*3fa0*/  IMAD.MOV R10, RZ, RZ, -R10 ;  /* 0x000000ffff0a7224 */ /* 0x000fe400078e0a0a */
[----:B------:R-:W-:Y:S02]  /*3fb0*/  IMAD.MOV R2, RZ, RZ, -R2 ;  /* 0x000000ffff027224 */ /* 0x000fe400078e0a02 */
[--C-:B------:R-:W-:Y:S01]  /*3fc0*/  @!P1 IMAD.IADD R16, R16, 0x1, -R23.reuse ;  /* 0x0000000110109824 */ /* 0x100fe200078e0a17 */
[----:B------:R-:W-:Y:S01]  /*3fd0*/  ISETP.GE.AND P1, PT, R11, RZ, PT ;  /* 0x000000ff0b00720c */ /* 0x000fe20003f26270 */
[----:B------:R-:W-:Y:S01]  /*3fe0*/  @!P5 IMAD.IADD R4, R4, 0x1, -R23 ;  /* 0x000000010404d824 */ /* 0x000fe200078e0a17 */
[----:B0-----:R-:W-:Y:S01]  /*3ff0*/  IABS R12, R15 ;  /* 0x0000000f000c7213 */ /* 0x001fe20000000000 */
[C---:B------:R-:W-:Y:S01]  /*4000*/  IMAD R13, R23.reuse, R10, R13 ;  /* 0x0000000a170d7224 */ /* 0x040fe200078e020d */
[----:B------:R-:W-:Y:S01]  /*4010*/  LOP3.LUT R10, R0, 0x68, RZ, 0xfc, !PT ;  /* 0x00000068000a7812 */ /* 0x000fe200078efcff */
[C---:B------:R-:W-:Y:S01]  /*4020*/  IMAD R9, R23.reuse, R2, R9 ;  /* 0x0000000217097224 */ /* 0x040fe200078e0209 */
[----:B------:R-:W-:Y:S01]  /*4030*/  ISETP.GT.U32.AND P5, PT, R23, R4, PT ;  /* 0x000000041700720c */ /* 0x000fe20003fa4070 */
[----:B------:R-:W-:-:S02]  /*4040*/  IMAD.MOV.U32 R18, RZ, RZ, R16 ;  /* 0x000000ffff127224 */ /* 0x000fc400078e0010 */
[----:B------:R-:W-:Y:S01]  /*4050*/  @!P4 IMAD.IADD R14, R14, 0x1, -R23 ;  /* 0x000000010e0ec824 */ /* 0x000fe200078e0a17 */
[C---:B------:R-:W-:Y:S01]  /*4060*/  ISETP.GT.U32.AND P4, PT, R23.reuse, R13, PT ;  /* 0x0000000d1700720c */ /* 0x040fe20003f84070 */
[----:B------:R-:W-:Y:S01]  /*4070*/  @!P6 IMAD.MOV R18, RZ, RZ, -R18 ;  /* 0x000000ffff12e224 */ /* 0x000fe200078e0a12 */
[----:B------:R-:W-:Y:S01]  /*4080*/  ISETP.GT.U32.AND P6, PT, R23, R9, PT ;  /* 0x000000091700720c */ /* 0x000fe20003fc4070 */
[----:B------:R-:W-:-:S03]  /*4090*/  IMAD.HI.U32 R11, R5, R8, RZ ;  /* 0x00000008050b7227 */ /* 0x000fc600078e00ff */
[----:B------:R-:W-:Y:S01]  /*40a0*/  STL [R1+0x80], R18 ;  /* 0x0000801201007387 */ /* 0x000fe20000100800 */
[----:B------:R-:W-:Y:S02]  /*40b0*/  IMAD.MOV.U32 R17, RZ, RZ, R14 ;  /* 0x000000ffff117224 */ /* 0x000fe400078e000e */
[----:B------:R-:W-:Y:S02]  /*40c0*/  IMAD.MOV R11, RZ, RZ, -R11 ;  /* 0x000000ffff0b7224 */ /* 0x000fe400078e0a0b */
[----:B------:R-:W-:-:S04]  /*40d0*/  IMAD.HI.U32 R2, R5, R12, RZ ;  /* 0x0000000c05027227 */ /* 0x000fc800078e00ff */
[----:B------:R-:W-:Y:S01]  /*40e0*/  @!P0 IMAD.MOV R17, RZ, RZ, -R17 ;  /* 0x000000ffff118224 */ /* 0x000fe200078e0a11 */
[----:B------:R-:W-:Y:S01]  /*40f0*/  ISETP.GE.AND P0, PT, R7, RZ, PT ;  /* 0x000000ff0700720c */ /* 0x000fe20003f06270 */
[C---:B------:R-:W-:Y:S01]  /*4100*/  IMAD R7, R23.reuse, R11, R8 ;  /* 0x0000000b17077224 */ /* 0x040fe200078e0208 */
[----:B------:R-:W-:Y:S01]  /*4110*/  IABS R11, R10 ;  /* 0x0000000a000b7213 */ /* 0x000fe20000000000 */
[----:B------:R-:W-:Y:S01]  /*4120*/  IMAD.MOV R2, RZ, RZ, -R2 ;  /* 0x000000ffff027224 */ /* 0x000fe200078e0a02 */
[----:B------:R0:W-:Y:S01]  /*4130*/  STL [R1+0x88], R17 ;  /* 0x0000881101007387 */ /* 0x0001e20000100800 */
[--C-:B------:R-:W-:Y:S01]  /*4140*/  @!P5 IMAD.IADD R4, R4, 0x1, -R23.reuse ;  /* 0x000000010404d824 */ /* 0x100fe200078e0a17 */
[----:B------:R-:W-:Y:S01]  /*4150*/  ISETP.GT.U32.AND P5, PT, R23, R7, PT ;  /* 0x000000071700720c */ /* 0x000fe20003fa4070 */
[--C-:B------:R-:W-:Y:S01]  /*4160*/  @!P4 IMAD.IADD R13, R13, 0x1, -R23.reuse ;  /* 0x000000010d0dc824 */ /* 0x100fe200078e0a17 */
[C---:B------:R-:W-:Y:S01]  /*4170*/  LOP3.LUT R8, R0.reuse, 0x64, RZ, 0xfc, !PT ;  /* 0x0000006400087812 */ /* 0x040fe200078efcff */
[----:B------:R-:W-:Y:S01]  /*4180*/  IMAD R12, R23, R2, R12 ;  /* 0x00000002170c7224 */ /* 0x000fe200078e020c */
[----:B------:R-:W-:Y:S01]  /*4190*/  LOP3.LUT R2, R0, 0x60, RZ, 0xfc, !PT ;  /* 0x0000006000027812 */ /* 0x000fe200078efcff */
[----:B------:R-:W-:Y:S01]  /*41a0*/  @!P6 IMAD.IADD R9, R9, 0x1, -R23 ;  /* 0x000000010909e824 */ /* 0x000fe200078e0a17 */
[----:B------:R-:W-:Y:S01]  /*41b0*/  ISETP.GT.U32.AND P4, PT, R23, R13, PT ;  /* 0x0000000d1700720c */ /* 0x000fe20003f84070 */
[----:B------:R-:W-:Y:S01]  /*41c0*/  IMAD.HI.U32 R16, R5, R11, RZ ;  /* 0x0000000b05107227 */ /* 0x000fe200078e00ff */
[----:B------:R-:W-:-:S02]  /*41d0*/  IABS R14, R8 ;  /* 0x00000008000e7213 */ /* 0x000fc40000000000 */
[C---:B------:R-:W-:Y:S01]  /*41e0*/  ISETP.GT.U32.AND P6, PT, R23.reuse, R9, PT ;  /* 0x000000091700720c */ /* 0x040fe20003fc4070 */
[----:B0-----:R-:W-:Y:S01]  /*41f0*/  IMAD.MOV.U32 R17, RZ, RZ, R4 ;  /* 0x000000ffff117224 */ /* 0x001fe200078e0004 */
[----:B------:R-:W-:Y:S01]  /*4200*/  IABS R4, R2 ;  /* 0x0000000200047213 */ /* 0x000fe20000000000 */
[----:B------:R-:W-:Y:S02]  /*4210*/  IMAD.MOV R16, RZ, RZ, -R16 ;  /* 0x000000ffff107224 */ /* 0x000fe400078e0a10 */
[----:B------:R-:W-:Y:S01]  /*4220*/  @!P3 IMAD.MOV R17, RZ, RZ, -R17 ;  /* 0x000000ffff11b224 */ /* 0x000fe200078e0a11 */
[----:B------:R-:W-:Y:S01]  /*4230*/  ISETP.GT.U32.AND P3, PT, R23, R12, PT ;  /* 0x0000000c1700720c */ /* 0x000fe20003f64070 */
[----:B------:R-:W-:Y:S02]  /*4240*/  @!P5 IMAD.IADD R7, R7, 0x1, -R23 ;  /* 0x000000010707d824 */ /* 0x000fe400078e0a17 */
[----:B------:R-:W-:Y:S01]  /*4250*/  IMAD R11, R23, R16, R11 ;  /* 0x00000010170b7224 */ /* 0x000fe200078e020b */
[----:B------:R0:W-:Y:S01]  /*4260*/  STL [R1+0x84], R17 ;  /* 0x0000841101007387 */ /* 0x0001e20000100800 */
[--C-:B------:R-:W-:Y:S01]  /*4270*/  @!P4 IMAD.IADD R13, R13, 0x1, -R23.reuse ;  /* 0x000000010d0dc824 */ /* 0x100fe200078e0a17 */
[----:B------:R-:W-:Y:S01]  /*4280*/  ISETP.GE.AND P4, PT, R15, RZ, PT ;  /* 0x000000ff0f00720c */ /* 0x000fe20003f86270 */
[----:B------:R-:W-:Y:S01]  /*4290*/  @!P6 IMAD.IADD R9, R9, 0x1, -R23 ;  /* 0x000000010909e824 */ /* 0x000fe200078e0a17 */
[----:B------:R-:W-:Y:S01]  /*42a0*/  ISETP.GT.U32.AND P5, PT, R23, R7, PT ;  /* 0x000000071700720c */ /* 0x000fe20003fa4070 */
[----:B------:R-:W-:Y:S01]  /*42b0*/  IMAD.HI.U32 R15, R5, R14, RZ ;  /* 0x0000000e050f7227 */ /* 0x000fe200078e00ff */
[----:B------:R-:W-:-:S02]  /*42c0*/  ISETP.GT.U32.AND P6, PT, R23, R11, PT ;  /* 0x0000000b1700720c */ /* 0x000fc40003fc4070 */
[----:B------:R-:W-:Y:S01]  /*42d0*/  LOP3.LUT R16, R0, 0x48, RZ, 0xfc, !PT ;  /* 0x0000004800107812 */ /* 0x000fe200078efcff */
[----:B------:R-:W-:Y:S02]  /*42e0*/  @!P3 IMAD.IADD R12, R12, 0x1, -R23 ;  /* 0x000000010c0cb824 */ /* 0x000fe400078e0a17 */
[----:B0-----:R-:W-:Y:S01]  /*42f0*/  IMAD.MOV.U32 R17, RZ, RZ, R13 ;  /* 0x000000ffff117224 */ /* 0x001fe200078e000d */
[----:B------:R-:W-:Y:S01]  /*4300*/  IABS R18, R16 ;  /* 0x0000001000127213 */ /* 0x000fe20000000000 */
[----:B------:R-:W-:Y:S01]  /*4310*/  IMAD.MOV R15, RZ, RZ, -R15 ;  /* 0x000000ffff0f7224 */ /* 0x000fe200078e0a0f */
[----:B------:R-:W-:Y:S01]  /*4320*/  ISETP.GT.U32.AND P3, PT, R23, R12, PT ;  /* 0x0000000c1700720c */ /* 0x000fe20003f64070 */
[----:B------:R-:W-:-:S04]  /*4330*/  IMAD.HI.U32 R13, R5, R4, RZ ;  /* 0x00000004050d7227 */ /* 0x000fc800078e00ff */
[----:B------:R-:W-:Y:S01]  /*4340*/  IMAD R14, R23, R15, R14 ;  /* 0x0000000f170e7224 */ /* 0x000fe200078e020e */
[C---:B------:R-:W-:Y:S01]  /*4350*/  LOP3.LUT R15, R0.reuse, 0x4c, RZ, 0xfc, !PT ;  /* 0x0000004c000f7812 */ /* 0x040fe200078efcff */
[----:B------:R-:W-:Y:S02]  /*4360*/  IMAD.MOV R13, RZ, RZ, -R13 ;  /* 0x000000ffff0d7224 */ /* 0x000fe400078e0a0d */
[--C-:B------:R-:W-:Y:S01]  /*4370*/  @!P5 IMAD.IADD R7, R7, 0x1, -R23.reuse ;  /* 0x000000010707d824 */ /* 0x100fe200078e0a17 */
[----:B------:R-:W-:Y:S01]  /*4380*/  ISETP.GT.U32.AND P5, PT, R23, R14, PT ;  /* 0x0000000e1700720c */ /* 0x000fe20003fa4070 */
[--C-:B------:R-:W-:Y:S02]  /*4390*/  @!P6 IMAD.IADD R11, R11, 0x1, -R23.reuse ;  /* 0x000000010b0be824 */ /* 0x100fe400078e0a17 */
[C---:B------:R-:W-:Y:S01]  /*43a0*/  IMAD R4, R23.reuse, R13, R4 ;  /* 0x0000000d17047224 */ /* 0x040fe200078e0204 */
[----:B------:R-:W-:Y:S01]  /*43b0*/  LOP3.LUT R13, R0, 0x50, RZ, 0xfc, !PT ;  /* 0x00000050000d7812 */ /* 0x000fe200078efcff */
[----:B------:R-:W-:Y:S01]  /*43c0*/  @!P3 IMAD.IADD R12, R12, 0x1, -R23 ;  /* 0x000000010c0cb824 */ /* 0x000fe200078e0a17 */
[C---:B------:R-:W-:Y:S01]  /*43d0*/  ISETP.GT.U32.AND P6, PT, R23.reuse, R11, PT ;  /* 0x0000000b1700720c */ /* 0x040fe20003fc4070 */
[----:B------:R-:W-:Y:S01]  /*43e0*/  @!P2 IMAD.MOV R17, RZ, RZ, -R17 ;  /* 0x000000ffff11a224 */ /* 0x000fe200078e0a11 */
[----:B------:R-:W-:Y:S01]  /*43f0*/  ISETP.GT.U32.AND P3, PT, R23, R4, PT ;  /* 0x000000041700720c */ /* 0x000fe20003f64070 */
[----:B------:R-:W-:Y:S01]  /*4400*/  @!P1 IMAD.MOV R9, RZ, RZ, -R9 ;  /* 0x000000ffff099224 */ /* 0x000fe200078e0a09 */
[----:B------:R-:W-:Y:S01]  /*4410*/  ISETP.GE.AND P1, PT, R8, RZ, PT ;  /* 0x000000ff0800720c */ /* 0x000fe20003f26270 */
[----:B------:R-:W-:Y:S01]  /*4420*/  IMAD.MOV.U32 R22, RZ, RZ, R12 ;  /* 0x000000ffff167224 */ /* 0x000fe200078e000c */
[----:B------:R0:W-:Y:S01]  /*4430*/  STL [R1+0x7c], R17 ;  /* 0x00007c1101007387 */ /* 0x0001e20000100800 */
[--C-:B------:R-:W-:Y:S01]  /*4440*/  @!P5 IMAD.IADD R14, R14, 0x1, -R23.reuse ;  /* 0x000000010e0ed824 */ /* 0x100fe200078e0a17 */
[----:B------:R-:W-:Y:S01]  /*4450*/  ISETP.GE.AND P5, PT, R2, RZ, PT ;  /* 0x000000ff0200720c */ /* 0x000fe20003fa6270 */
[----:B------:R-:W-:Y:S01]  /*4460*/  @!P4 IMAD.MOV R22, RZ, RZ, -R22 ;  /* 0x000000ffff16c224 */ /* 0x000fe200078e0a16 */
[----:B------:R-:W-:Y:S01]  /*4470*/  LOP3.LUT R8, R0, 0x58, RZ, 0xfc, !PT ;  /* 0x0000005800087812 */ /* 0x000fe200078efcff */
[----:B------:R1:W-:Y:S01]  /*4480*/  STL [R1+0xd8], R9 ;  /* 0x0000d80901007387 */ /* 0x0003e20000100800 */
[----:B------:R-:W-:Y:S01]  /*4490*/  ISETP.GE.AND P2, PT, R10, RZ, PT ;  /* 0x000000ff0a00720c */ /* 0x000fe20003f46270 */
[--C-:B------:R-:W-:Y:S01]  /*44a0*/  @!P6 IMAD.IADD R11, R11, 0x1, -R23.reuse ;  /* 0x000000010b0be824 */ /* 0x100fe200078e0a17 */
[----:B------:R-:W-:Y:S01]  /*44b0*/  ISETP.GE.AND P6, PT, R8, RZ, PT ;  /* 0x000000ff0800720c */ /* 0x000fe20003fc6270 */
[----:B------:R-:W-:Y:S01]  /*44c0*/  @!P3 IMAD.IADD R4, R4, 0x1, -R23 ;  /* 0x000000010404b824 */ /* 0x000fe200078e0a17 */
[----:B0-----:R-:W-:Y:S01]  /*44d0*/  LOP3.LUT R17, R0, 0x54, RZ, 0xfc, !PT ;  /* 0x0000005400117812 */ /* 0x001fe200078efcff */
[----:B------:R-:W-:-:S02]  /*44e0*/  IMAD.MOV.U32 R10, RZ, RZ, R7 ;  /* 0x000000ffff0a7224 */ /* 0x000fc400078e0007 */
[----:B------:R-:W-:Y:S01]  /*44f0*/  IMAD.HI.U32 R12, R5, R18, RZ ;  /* 0x00000012050c7227 */ /* 0x000fe200078e00ff */
[----:B------:R-:W-:Y:S02]  /*4500*/  IABS R2, R17 ;  /* 0x0000001100027213 */ /* 0x000fe40000000000 */
[----:B-1----:R-:W-:Y:S01]  /*4510*/  IABS R9, R8 ;  /* 0x0000000800097213 */ /* 0x002fe20000000000 */
[----:B------:R-:W-:Y:S01]  /*4520*/  @!P0 IMAD.MOV R10, RZ, RZ, -R10 ;  /* 0x000000ffff0a8224 */ /* 0x000fe200078e0a0a */
[C---:B------:R-:W-:Y:S01]  /*4530*/  ISETP.GT.U32.AND P3, PT, R23.reuse, R4, PT ;  /* 0x000000041700720c */ /* 0x040fe20003f64070 */
[----:B------:R-:W-:Y:S01]  /*4540*/  IMAD.MOV.U32 R8, RZ, RZ, R2 ;  /* 0x000000ffff087224 */ /* 0x000fe200078e0002 */
[----:B------:R-:W-:Y:S01]  /*4550*/  ISETP.GT.U32.AND P0, PT, R23, R14, PT ;  /* 0x0000000e1700720c */ /* 0x000fe20003f04070 */
[----:B------:R-:W-:Y:S01]  /*4560*/  IMAD.MOV.U32 R7, RZ, RZ, R9 ;  /* 0x000000ffff077224 */ /* 0x000fe200078e0009 */
[----:B------:R0:W-:Y:S01]  /*4570*/  STL [R1+0xdc], R10 ;  /* 0x0000dc0a01007387 */ /* 0x0001e20000100800 */
[----:B------:R-:W-:-:S03]  /*4580*/  IMAD.HI.U32 R2, R5, R8, RZ ;  /* 0x0000000805027227 */ /* 0x000fc600078e00ff */
[----:B------:R-:W-:Y:S01]  /*4590*/  STL [R1+0x70], R22 ;  /* 0x0000701601007387 */ /* 0x000fe20000100800 */
[----:B------:R-:W-:Y:S02]  /*45a0*/  IMAD.MOV R2, RZ, RZ, -R2 ;  /* 0x000000ffff027224 */ /* 0x000fe400078e0a02 */
[----:B------:R-:W-:Y:S01]  /*45b0*/  IMAD.HI.U32 R9, R5, R7, RZ ;  /* 0x0000000705097227 */ /* 0x000fe200078e00ff */
[----:B0-----:R-:W-:-:S03]  /*45c0*/  IABS R10, R15 ;  /* 0x0000000f000a7213 */ /* 0x001fc60000000000 */
[C---:B------:R-:W-:Y:S01]  /*45d0*/  IMAD R8, R23.reuse, R2, R8 ;  /* 0x0000000217087224 */ /* 0x040fe200078e0208 */
[----:B------:R-:W-:Y:S01]  /*45e0*/  LOP3.LUT R2, R0, 0x44, RZ, 0xfc, !PT ;  /* 0x0000004400027812 */ /* 0x000fe200078efcff */
[----:B------:R-:W-:Y:S02]  /*45f0*/  @!P3 IMAD.IADD R4, R4, 0x1, -R23 ;  /* 0x000000010404b824 */ /* 0x000fe400078e0a17 */
[----:B------:R-:W-:Y:S01]  /*4600*/  IMAD.MOV R9, RZ, RZ, -R9 ;  /* 0x000000ffff097224 */ /* 0x000fe200078e0a09 */
[C---:B------:R-:W-:Y:S01]  /*4610*/  ISETP.GT.U32.AND P3, PT, R23.reuse, R8, PT ;  /* 0x000000081700720c */ /* 0x040fe20003f64070 */
[----:B------:R-:W-:Y:S02]  /*4620*/  @!P0 IMAD.IADD R14, R14, 0x1, -R23 ;  /* 0x000000010e0e8824 */ /* 0x000fe400078e0a17 */
[----:B------:R-:W-:Y:S01]  /*4630*/  IMAD R7, R23, R9, R7 ;  /* 0x0000000917077224 */ /* 0x000fe200078e0207 */
[----:B------:R-:W-:Y:S01]  /*4640*/  IABS R9, R13 ;  /* 0x0000000d00097213 */ /* 0x000fe20000000000 */
[----:B------:R-:W-:-:S03]  /*4650*/  IMAD.HI.U32 R19, R5, R10, RZ ;  /* 0x0000000a05137227 */ /* 0x000fc600078e00ff */
[----:B------:R-:W-:Y:S01]  /*4660*/  ISETP.GT.U32.AND P0, PT, R23, R7, PT ;  /* 0x000000071700720c */ /* 0x000fe20003f04070 */
[----:B------:R-:W-:Y:S02]  /*4670*/  IMAD.MOV R19, RZ, RZ, -R19 ;  /* 0x000000ffff137224 */ /* 0x000fe400078e0a13 */
[----:B------:R-:W-:-:S04]  /*4680*/  IMAD.HI.U32 R20, R5, R9, RZ ;  /* 0x0000000905147227 */ /* 0x000fc800078e00ff */
[----:B------:R-:W-:Y:S02]  /*4690*/  @!P3 IMAD.IADD R8, R8, 0x1, -R23 ;  /* 0x000000010808b824 */ /* 0x000fe400078e0a17 */
[----:B------:R-:W-:Y:S02]  /*46a0*/  IMAD.MOV.U32 R21, RZ, RZ, R11 ;  /* 0x000000ffff157224 */ /* 0x000fe400078e000b */
[----:B------:R-:W-:Y:S01]  /*46b0*/  IMAD.MOV R11, RZ, RZ, -R12 ;  /* 0x000000ffff0b7224 */ /* 0x000fe200078e0a0c */
[----:B------:R-:W-:Y:S01]  /*46c0*/  ISETP.GT.U32.AND P4, PT, R23, R8, PT ;  /* 0x000000081700720c */ /* 0x000fe20003f84070 */
[----:B------:R-:W-:Y:S01]  /*46d0*/  @!P0 IMAD.IADD R7, R7, 0x1, -R23 ;  /* 0x0000000107078824 */ /* 0x000fe200078e0a17 */
[----:B------:R-:W-:Y:S01]  /*46e0*/  ISETP.GE.AND P0, PT, R17, RZ, PT ;  /* 0x000000ff1100720c */ /* 0x000fe20003f06270 */
[C---:B------:R-:W-:Y:S01]  /*46f0*/  IMAD R10, R23.reuse, R19, R10 ;  /* 0x00000013170a7224 */ /* 0x040fe200078e020a */
[----:B------:R-:W-:Y:S01]  /*4700*/  IABS R17, R2 ;  /* 0x0000000200117213 */ /* 0x000fe20000000000 */
[----:B------:R-:W-:Y:S01]  /*4710*/  IMAD.MOV.U32 R12, RZ, RZ, R4 ;  /* 0x000000ffff0c7224 */ /* 0x000fe200078e0004 */
[----:B------:R-:W-:Y:S01]  /*4720*/  ISETP.GT.U32.AND P3, PT, R23, R7, PT ;  /* 0x000000071700720c */ /* 0x000fe20003f64070 */
[----:B------:R-:W-:-:S02]  /*4730*/  IMAD.MOV R20, RZ, RZ, -R20 ;  /* 0x000000ffff147224 */ /* 0x000fc400078e0a14 */
[C---:B------:R-:W-:Y:S01]  /*4740*/  IMAD R18, R23.reuse, R11, R18 ;  /* 0x0000000b17127224 */ /* 0x040fe200078e0212 */
[----:B------:R-:W-:Y:S01]  /*4750*/  LOP3.LUT R11, R0, 0x40, RZ, 0xfc, !PT ;  /* 0x00000040000b7812 */ /* 0x000fe200078efcff */
[----:B------:R-:W-:Y:S01]  /*4760*/  @!P5 IMAD.MOV R12, RZ, RZ, -R12 ;  /* 0x000000ffff0cd224 */ /* 0x000fe200078e0a0c */
[C---:B------:R-:W-:Y:S01]  /*4770*/  ISETP.GT.U32.AND P5, PT, R23.reuse, R10, PT ;  /* 0x0000000a1700720c */ /* 0x040fe20003fa4070 */
[C---:B------:R-:W-:Y:S02]  /*4780*/  IMAD R9, R23.reuse, R20, R9 ;  /* 0x0000001417097224 */ /* 0x040fe400078e0209 */
[----:B------:R-:W-:Y:S01]  /*4790*/  @!P4 IMAD.IADD R8, R8, 0x1, -R23 ;  /* 0x000000010808c824 */ /* 0x000fe200078e0a17 */
[C---:B------:R-:W-:Y:S01]  /*47a0*/  ISETP.GT.U32.AND P4, PT, R23.reuse, R18, PT ;  /* 0x000000121700720c */ /* 0x040fe20003f84070 */
[----:B------:R-:W-:Y:S01]  /*47b0*/  @!P2 IMAD.MOV R21, RZ, RZ, -R21 ;  /* 0x000000ffff15a224 */ /* 0x000fe200078e0a15 */
[----:B------:R-:W-:Y:S01]  /*47c0*/  ISETP.GT.U32.AND P2, PT, R23, R9, PT ;  /* 0x000000091700720c */ /* 0x000fe20003f44070 */
[----:B------:R-:W-:-:S03]  /*47d0*/  IMAD.HI.U32 R4, R5, R17, RZ ;  /* 0x0000001105047227 */ /* 0x000fc600078e00ff */
[----:B------:R-:W-:Y:S01]  /*47e0*/  STL [R1+0x6c], R21 ;  /* 0x00006c1501007387 */ /* 0x000fe20000100800 */
[----:B------:R-:W-:Y:S01]  /*47f0*/  @!P1 IMAD.MOV R14, RZ, RZ, -R14 ;  /* 0x000000ffff0e9224 */ /* 0x000fe200078e0a0e */
[----:B------:R-:W-:Y:S01]  /*4800*/  ISETP.GE.AND P1, PT, R13, RZ, PT ;  /* 0x000000ff0d00720c */ /* 0x000fe20003f26270 */
[--C-:B------:R-:W-:Y:S01]  /*4810*/  @!P3 IMAD.IADD R7, R7, 0x1, -R23.reuse ;  /* 0x000000010707b824 */ /* 0x100fe200078e0a17 */
[----:B------:R-:W-:Y:S01]  /*4820*/  IABS R13, R11 ;  /* 0x0000000b000d7213 */ /* 0x000fe20000000000 */
[--C-:B------:R-:W-:Y:S01]  /*4830*/  @!P5 IMAD.IADD R10, R10, 0x1, -R23.reuse ;  /* 0x000000010a0ad824 */ /* 0x100fe200078e0a17 */
[----:B------:R0:W-:Y:S01]  /*4840*/  STL [R1+0x68], R14 ;  /* 0x0000680e01007387 */ /* 0x0001e20000100800 */
[----:B------:R-:W-:Y:S01]  /*4850*/  IMAD.MOV R4, RZ, RZ, -R4 ;  /* 0x000000ffff047224 */ /* 0x000fe200078e0a04 */
[----:B------:R-:W-:Y:S01]  /*4860*/  ISETP.GE.AND P3, PT, R15, RZ, PT ;  /* 0x000000ff0f00720c */ /* 0x000fe20003f66270 */
[----:B------:R-:W-:Y:S01]  /*4870*/  @!P4 IMAD.IADD R18, R18, 0x1, -R23 ;  /* 0x000000011212c824 */ /* 0x000fe200078e0a17 */
[----:B------:R-:W-:Y:S01]  /*4880*/  LOP3.LUT R15, R0, 0x38, RZ, 0xfc, !PT ;  /* 0x00000038000f7812 */ /* 0x000fe200078efcff */
[----:B------:R-:W-:Y:S01]  /*4890*/  @!P6 IMAD.MOV R7, RZ, RZ, -R7 ;  /* 0x000000ffff07e224 */ /* 0x000fe200078e0a07 */
[----:B------:R-:W-:Y:S01]  /*48a0*/  ISETP.GT.U32.AND P6, PT, R23, R10, PT ;  /* 0x0000000a1700720c */ /* 0x000fe20003fc4070 */
[----:B------:R-:W-:Y:S01]  /*48b0*/  @!P2 IMAD.IADD R9, R9, 0x1, -R23 ;  /* 0x000000010909a824 */ /* 0x000fe200078e0a17 */
[C---:B------:R-:W-:Y:S01]  /*48c0*/  ISETP.GT.U32.AND P4, PT, R23.reuse, R18, PT ;  /* 0x000000121700720c */ /* 0x040fe20003f84070 */
[----:B------:R-:W-:Y:S01]  /*48d0*/  IMAD R4, R23, R4, R17 ;  /* 0x0000000417047224 */ /* 0x000fe200078e0211 */
[----:B------:R-:W-:Y:S01]  /*48e0*/  ISETP.GE.AND P2, PT, R16, RZ, PT ;  /* 0x000000ff1000720c */ /* 0x000fe20003f46270 */
[----:B0-----:R-:W-:Y:S01]  /*48f0*/  IMAD.HI.U32 R14, R5, R13, RZ ;  /* 0x0000000d050e7227 */ /* 0x001fe200078e00ff */
[----:B------:R-:W-:Y:S01]  /*4900*/  ISETP.GT.U32.AND P5, PT, R23, R9, PT ;  /* 0x000000091700720c */ /* 0x000fe20003fa4070 */
[----:B------:R0:W-:Y:S01]  /*4910*/  STL [R1+0x60], R12 ;  /* 0x0000600c01007387 */ /* 0x0001e20000100800 */
[----:B------:R-:W-:Y:S01]  /*4920*/  IABS R16, R15 ;  /* 0x0000000f00107213 */ /* 0x000fe20000000000 */
[----:B------:R-:W-:-:S02]  /*4930*/  IMAD.MOV R14, RZ, RZ, -R14 ;  /* 0x000000ffff0e7224 */ /* 0x000fc400078e0a0e */
[----:B------:R-:W-:Y:S01]  /*4940*/  @!P0 IMAD.MOV R8, RZ, RZ, -R8 ;  /* 0x000000ffff088224 */ /* 0x000fe200078e0a08 */
[C---:B------:R-:W-:Y:S01]  /*4950*/  ISETP.GT.U32.AND P0, PT, R23.reuse, R4, PT ;  /* 0x000000041700720c */ /* 0x040fe20003f04070 */
[----:B------:R-:W-:Y:S01]  /*4960*/  IMAD R13, R23, R14, R13 ;  /* 0x0000000e170d7224 */ /* 0x000fe200078e020d */
[----:B------:R-:W-:Y:S01]  /*4970*/  LOP3.LUT R14, R0, 0x30, RZ, 0xfc, !PT ;  /* 0x00000030000e7812 */ /* 0x000fe200078efcff */
[--C-:B------:R-:W-:Y:S01]  /*4980*/  @!P6 IMAD.IADD R10, R10, 0x1, -R23.reuse ;  /* 0x000000010a0ae824 */ /* 0x100fe200078e0a17 */
[----:B------:R-:W-:Y:S01]  /*4990*/  STL [R1+0x1910], R7 ;  /* 0x0019100701007387 */ /* 0x000fe20000100800 */
[----:B------:R-:W-:Y:S01]  /*49a0*/  IMAD.HI.U32 R17, R5, R16, RZ ;  /* 0x0000001005117227 */ /* 0x000fe200078e00ff */
[----:B------:R-:W-:Y:S02]  /*49b0*/  ISETP.GT.U32.AND P6, PT, R23, R13, PT ;  /* 0x0000000d1700720c */ /* 0x000fe40003fc4070 */
[----:B0-----:R-:W-:Y:S01]  /*49c0*/  LOP3.LUT R12, R0, 0x34, RZ, 0xfc, !PT ;  /* 0x00000034000c7812 */ /* 0x001fe200078efcff */
[--C-:B------:R-:W-:Y:S01]  /*49d0*/  @!P4 IMAD.IADD R18, R18, 0x1, -R23.reuse ;  /* 0x000000011212c824 */ /* 0x100fe200078e0a17 */
[----:B------:R-:W-:Y:S01]  /*49e0*/  ISETP.GE.AND P4, PT, R11, RZ, PT ;  /* 0x000000ff0b00720c */ /* 0x000fe20003f86270 */
[----:B------:R-:W-:Y:S01]  /*49f0*/  @!P5 IMAD.IADD R9, R9, 0x1, -R23 ;  /* 0x000000010909d824 */ /* 0x000fe200078e0a17 */
[----:B------:R-:W-:Y:S01]  /*4a00*/  ISETP.GE.AND P5, PT, R2, RZ, PT ;  /* 0x000000ff0200720c */ /* 0x000fe20003fa6270 */
[----:B------:R-:W-:Y:S01]  /*4a10*/  IMAD.MOV R11, RZ, RZ, -R17 ;  /* 0x000000ffff0b7224 */ /* 0x000fe200078e0a11 */
[----:B------:R-:W-:Y:S01]  /*4a20*/  IABS R2, R12 ;  /* 0x0000000c00027213 */ /* 0x000fe20000000000 */
[----:B------:R-:W-:Y:S01]  /*4a30*/  @!P0 IMAD.IADD R4, R4, 0x1, -R23 ;  /* 0x0000000104048824 */ /* 0x000fe200078e0a17 */
[----:B------:R-:W-:Y:S01]  /*4a40*/  IABS R17, R14 ;  /* 0x0000000e00117213 */ /* 0x000fe20000000000 */
[----:B------:R-:W-:Y:S01]  /*4a50*/  IMAD R11, R23, R11, R16 ;  /* 0x0000000b170b7224 */ /* 0x000fe200078e0210 */
[----:B------:R-:W-:Y:S01]  /*4a60*/  ISETP.GE.AND P0, PT, R15, RZ, PT ;  /* 0x000000ff0f00720c */ /* 0x000fe20003f06270 */
[----:B------:R-:W-:Y:S01]  /*4a70*/  @!P1 IMAD.MOV R9, RZ, RZ, -R9 ;  /* 0x000000ffff099224 */ /* 0x000fe200078e0a09 */
[----:B------:R-:W-:Y:S01]  /*4a80*/  ISETP.GT.U32.AND P1, PT, R23, R4, PT ;  /* 0x000000041700720c */ /* 0x000fe20003f24070 */
[----:B------:R-:W-:Y:S01]  /*4a90*/  IMAD.HI.U32 R19, R5, R2, RZ ;  /* 0x0000000205137227 */ /* 0x000fe200078e00ff */
[----:B------:R-:W-:Y:S01]  /*4aa0*/  LOP3.LUT R15, R0, 0x2c, RZ, 0xfc, !PT ;  /* 0x0000002c000f7812 */ /* 0x000fe200078efcff */
[----:B------:R-:W-:Y:S02]  /*4ab0*/  STL [R1+0x1914], R8 ;  /* 0x0019140801007387 */ /* 0x000fe40000100800 */
[----:B------:R-:W-:Y:S01]  /*4ac0*/  @!P6 IMAD.IADD R13, R13, 0x1, -R23 ;  /* 0x000000010d0de824 */ /* 0x000fe200078e0a17 */
[C---:B------:R-:W-:Y:S01]  /*4ad0*/  ISETP.GT.U32.AND P6, PT, R23.reuse, R11, PT ;  /* 0x0000000b1700720c */ /* 0x040fe20003fc4070 */
[----:B------:R-:W-:Y:S01]  /*4ae0*/  IMAD.MOV R19, RZ, RZ, -R19 ;  /* 0x000000ffff137224 */ /* 0x000fe200078e0a13 */
[----:B------:R0:W-:Y:S01]  /*4af0*/  STL [R1+0x1918], R9 ;  /* 0x0019180901007387 */ /* 0x0001e20000100800 */
[----:B------:R-:W-:Y:S01]  /*4b00*/  @!P3 IMAD.MOV R10, RZ, RZ, -R10 ;  /* 0x000000ffff0ab224 */ /* 0x000fe200078e0a0a */
[C---:B------:R-:W-:Y:S01]  /*4b10*/  ISETP.GT.U32.AND P3, PT, R23.reuse, R13, PT ;  /* 0x0000000d1700720c */ /* 0x040fe20003f64070 */
[----:B------:R-:W-:Y:S01]  /*4b20*/  IMAD R2, R23, R19, R2 ;  /* 0x0000001317027224 */ /* 0x000fe200078e0202 */
[----:B------:R-:W-:Y:S01]  /*4b30*/  IABS R19, R15 ;  /* 0x0000000f00137213 */ /* 0x000fe20000000000 */
[----:B------:R-:W-:Y:S01]  /*4b40*/  @!P1 IMAD.IADD R4, R4, 0x1, -R23 ;  /* 0x0000000104049824 */ /* 0x000fe200078e0a17 */
[----:B------:R-:W-:Y:S01]  /*4b50*/  STL [R1+0x191c], R10 ;  /* 0x00191c0a01007387 */ /* 0x000fe20000100800 */
[----:B------:R-:W-:Y:S01]  /*4b60*/  IMAD.HI.U32 R16, R5, R17, RZ ;  /* 0x0000001105107227 */ /* 0x000fe200078e00ff */
[----:B------:R-:W-:-:S02]  /*4b70*/  ISETP.GT.U32.AND P1, PT, R23, R2, PT ;  /* 0x000000021700720c */ /* 0x000fc40003f24070 */
[----:B0-----:R-:W-:Y:S01]  /*4b80*/  LOP3.LUT R9, R0, 0x8, RZ, 0xfc, !PT ;  /* 0x0000000800097812 */ /* 0x001fe200078efcff */
[--C-:B------:R-:W-:Y:S02]  /*4b90*/  @!P6 IMAD.IADD R11, R11, 0x1, -R23.reuse ;  /* 0x000000010b0be824 */ /* 0x100fe400078e0a17 */
[----:B------:R-:W-:Y:S02]  /*4ba0*/  IMAD.MOV R16, RZ, RZ, -R16 ;  /* 0x000000ffff107224 */ /* 0x000fe400078e0a10 */
[----:B------:R-:W-:Y:S01]  /*4bb0*/  @!P3 IMAD.IADD R13, R13, 0x1, -R23 ;  /* 0x000000010d0db824 */ /* 0x000fe200078e0a17 */
[----:B------:R-:W-:Y:S01]  /*4bc0*/  ISETP.GT.U32.AND P6, PT, R23, R11, PT ;  /* 0x0000000b1700720c */ /* 0x000fe20003fc4070 */
[----:B------:R-:W-:Y:S01]  /*4bd0*/  IMAD.MOV.U32 R20, RZ, RZ, R18 ;  /* 0x000000ffff147224 */ /* 0x000fe200078e0012 */
[----:B------:R-:W-:Y:S01]  /*4be0*/  ISETP.GE.AND P3, PT, R14, RZ, PT ;  /* 0x000000ff0e00720c */ /* 0x000fe20003f66270 */
[----:B------:R-:W-:Y:S02]  /*4bf0*/  IMAD.MOV.U32 R7, RZ, RZ, R13 ;  /* 0x000000ffff077224 */ /* 0x000fe400078e000d */
[----:B------:R-:W-:Y:S01]  /*4c00*/  @!P1 IMAD.IADD R2, R2, 0x1, -R23 ;  /* 0x0000000102029824 */ /* 0x000fe200078e0a17 */
[----:B------:R-:W-:Y:S01]  /*4c10*/  ISETP.GE.AND P1, PT, R15, RZ, PT ;  /* 0x000000ff0f00720c */ /* 0x000fe20003f26270 */
[----:B------:R-:W-:-:S02]  /*4c20*/  IMAD.MOV.U32 R8, RZ, RZ, R4 ;  /* 0x000000ffff087224 */ /* 0x000fc400078e0004 */
[C---:B------:R-:W-:Y:S01]  /*4c30*/  IMAD R17, R23.reuse, R16, R17 ;  /* 0x0000001017117224 */ /* 0x040fe200078e0211 */
[----:B------:R-:W-:Y:S01]  /*4c40*/  LOP3.LUT R16, R0, 0x20, RZ, 0xfc, !PT ;  /* 0x0000002000107812 */ /* 0x000fe200078efcff */
[----:B------:R-:W-:Y:S01]  /*4c50*/  @!P2 IMAD.MOV R20, RZ, RZ, -R20 ;  /* 0x000000ffff14a224 */ /* 0x000fe200078e0a14 */
[----:B------:R-:W-:Y:S01]  /*4c60*/  ISETP.GE.AND P2, PT, R12, RZ, PT ;  /* 0x000000ff0c00720c */ /* 0x000fe20003f46270 */
[----:B------:R-:W-:Y:S01]  /*4c70*/  @!P4 IMAD.MOV R7, RZ, RZ, -R7 ;  /* 0x000000ffff07c224 */ /* 0x000fe200078e0a07 */
[----:B------:R-:W-:Y:S01]  /*4c80*/  LOP3.LUT R12, R0, 0x28, RZ, 0xfc, !PT ;  /* 0x00000028000c7812 */ /* 0x000fe200078efcff */
[----:B------:R-:W-:Y:S01]  /*4c90*/  @!P5 IMAD.MOV R8, RZ, RZ, -R8 ;  /* 0x000000ffff08d224 */ /* 0x000fe200078e0a08 */
[----:B------:R-:W-:Y:S01]  /*4ca0*/  ISETP.GT.U32.AND P4, PT, R23, R2, PT ;  /* 0x000000021700720c */ /* 0x000fe20003f84070 */
[----:B------:R-:W-:Y:S01]  /*4cb0*/  IMAD.HI.U32 R4, R5, R19, RZ ;  /* 0x0000001305047227 */ /* 0x000fe200078e00ff */
[----:B------:R-:W-:Y:S01]  /*4cc0*/  ISETP.GT.U32.AND P5, PT, R23, R17, PT ;  /* 0x000000111700720c */ /* 0x000fe20003fa4070 */
[----:B------:R-:W-:Y:S01]  /*4cd0*/  STL [R1+0x10], R20 ;  /* 0x0000101401007387 */ /* 0x000fe20000100800 */
[----:B------:R-:W-:Y:S01]  /*4ce0*/  IABS R14, R12 ;  /* 0x0000000c000e7213 */ /* 0x000fe20000000000 */
[----:B------:R-:W-:Y:S01]  /*4cf0*/  @!P6 IMAD.IADD R11, R11, 0x1, -R23 ;  /* 0x000000010b0be824 */ /* 0x000fe200078e0a17 */
[----:B------:R-:W-:Y:S01]  /*4d00*/  ISETP.GE.AND P6, PT, R12, RZ, PT ;  /* 0x000000ff0c00720c */ /* 0x000fe20003fc6270 */
[----:B------:R0:W-:Y:S01]  /*4d10*/  STL [R1+0x14], R8 ;  /* 0x0000140801007387 */ /* 0x0001e20000100800 */
[----:B------:R-:W-:Y:S01]  /*4d20*/  IMAD.MOV R13, RZ, RZ, -R4 ;  /* 0x000000ffff0d7224 */ /* 0x000fe200078e0a04 */
[C---:B------:R-:W-:Y:S01]  /*4d30*/  LOP3.LUT R12, R0.reuse, 0x18, RZ, 0xfc, !PT ;  /* 0x00000018000c7812 */ /* 0x040fe200078efcff */
[----:B------:R-:W-:Y:S01]  /*4d40*/  IMAD.HI.U32 R4, R5, R14, RZ ;  /* 0x0000000e05047227 */ /* 0x000fe200078e00ff */
[----:B------:R1:W-:Y:S03]  /*4d50*/  STL [R1+0x18], R7 ;  /* 0x0000180701007387 */ /* 0x0003e60000100800 */
[C---:B------:R-:W-:Y:S01]  /*4d60*/  IMAD R19, R23.reuse, R13, R19 ;  /* 0x0000000d17137224 */ /* 0x040fe200078e0213 */
[----:B------:R-:W-:Y:S01]  /*4d70*/  IABS R13, R12 ;  /* 0x0000000c000d7213 */ /* 0x000fe20000000000 */
[----:B------:R-:W-:Y:S01]  /*4d80*/  IMAD.MOV R4, RZ, RZ, -R4 ;  /* 0x000000ffff047224 */ /* 0x000fe200078e0a04 */
[----:B0-----:R-:W-:Y:S01]  /*4d90*/  LOP3.LUT R8, R0, 0x4, RZ, 0xfc, !PT ;  /* 0x0000000400087812 */ /* 0x001fe200078efcff */
[--C-:B------:R-:W-:Y:S01]  /*4da0*/  @!P4 IMAD.IADD R2, R2, 0x1, -R23.reuse ;  /* 0x000000010202c824 */ /* 0x100fe200078e0a17 */
[----:B------:R-:W-:Y:S01]  /*4db0*/  ISETP.GT.U32.AND P4, PT, R23, R19, PT ;  /* 0x000000131700720c */ /* 0x000fe20003f84070 */
[----:B------:R-:W-:-:S02]  /*4dc0*/  @!P5 IMAD.IADD R17, R17, 0x1, -R23 ;  /* 0x000000011111d824 */ /* 0x000fc400078e0a17 */
[----:B-1----:R-:W-:Y:S01]  /*4dd0*/  IMAD.MOV.U32 R7, RZ, RZ, R11 ;  /* 0x000000ffff077224 */ /* 0x002fe200078e000b */
[----:B------:R-:W-:Y:S01]  /*4de0*/  LOP3.LUT R11, R0, 0x24, RZ, 0xfc, !PT ;  /* 0x00000024000b7812 */ /* 0x000fe200078efcff */
[C---:B------:R-:W-:Y:S01]  /*4df0*/  IMAD R20, R23.reuse, R4, R14 ;  /* 0x0000000417147224 */ /* 0x040fe200078e020e */
[----:B------:R-:W-:Y:S01]  /*4e00*/  ISETP.GT.U32.AND P5, PT, R23, R17, PT ;  /* 0x000000111700720c */ /* 0x000fe20003fa4070 */
[----:B------:R-:W-:Y:S01]  /*4e10*/  @!P0 IMAD.MOV R7, RZ, RZ, -R7 ;  /* 0x000000ffff078224 */ /* 0x000fe200078e0a07 */
[----:B------:R-:W-:Y:S01]  /*4e20*/  ISETP.GE.AND P0, PT, R11, RZ, PT ;  /* 0x000000ff0b00720c */ /* 0x000fe20003f06270 */
[----:B------:R-:W-:Y:S01]  /*4e30*/  IMAD.HI.U32 R15, R5, R13, RZ ;  /* 0x0000000d050f7227 */ /* 0x000fe200078e00ff */
[----:B------:R-:W-:Y:S02]  /*4e40*/  IABS R11, R11 ;  /* 0x0000000b000b7213 */ /* 0x000fe40000000000 */
[----:B------:R0:W-:Y:S01]  /*4e50*/  STL [R1+0x54], R7 ;  /* 0x0000540701007387 */ /* 0x0001e20000100800 */
[----:B------:R-:W-:-:S02]  /*4e60*/  @!P4 IMAD.IADD R19, R19, 0x1, -R23 ;  /* 0x000000011313c824 */ /* 0x000fc400078e0a17 */
[----:B------:R-:W-:-:S03]  /*4e70*/  IMAD.HI.U32 R4, R5, R11, RZ ;  /* 0x0000000b05047227 */ /* 0x000fc600078e00ff */
[----:B------:R-:W-:Y:S01]  /*4e80*/  ISETP.GT.U32.AND P4, PT, R23, R19, PT ;  /* 0x000000131700720c */ /* 0x000fe20003f84070 */
[----:B------:R-:W-:Y:S01]  /*4e90*/  @!P5 IMAD.IADD R17, R17, 0x1, -R23 ;  /* 0x000000011111d824 */ /* 0x000fe200078e0a17 */
[----:B------:R-:W-:Y:S01]  /*4ea0*/  ISETP.GE.AND P5, PT, R16, RZ, PT ;  /* 0x000000ff1000720c */ /* 0x000fe20003fa6270 */
[----:B------:R-:W-:Y:S01]  /*4eb0*/  IMAD.MOV R4, RZ, RZ, -R4 ;  /* 0x000000ffff047224 */ /* 0x000fe200078e0a04 */
[----:B------:R-:W-:Y:S01]  /*4ec0*/  IABS R16, R16 ;  /* 0x0000001000107213 */ /* 0x000fe20000000000 */
[----:B0-----:R-:W-:Y:S01]  /*4ed0*/  IMAD.MOV.U32 R7, RZ, RZ, R2 ;  /* 0x000000ffff077224 */ /* 0x001fe200078e0002 */
[----:B------:R-:W-:Y:S01]  /*4ee0*/  LOP3.LUT R2, R0, 0x14, RZ, 0xfc, !PT ;  /* 0x0000001400027812 */ /* 0x000fe200078efcff */
[C---:B------:R-:W-:Y:S02]  /*4ef0*/  IMAD R11, R23.reuse, R4, R11 ;  /* 0x00000004170b7224 */ /* 0x040fe400078e020b */
[----:B------:R-:W-:Y:S01]  /*4f00*/  @!P2 IMAD.MOV R7, RZ, RZ, -R7 ;  /* 0x000000ffff07a224 */ /* 0x000fe200078e0a07 */
[----:B------:R-:W-:Y:S01]  /*4f10*/  ISETP.GT.U32.AND P2, PT, R23, R20, PT ;  /* 0x000000141700720c */ /* 0x000fe20003f44070 */
[----:B------:R-:W-:Y:S01]  /*4f20*/  IMAD.HI.U32 R18, R5, R16, RZ ;  /* 0x0000001005127227 */ /* 0x000fe200078e00ff */
[----:B------:R-:W-:-:S02]  /*4f30*/  IABS R14, R2 ;  /* 0x00000002000e7213 */ /* 0x000fc40000000000 */
[----:B------:R0:W-:Y:S01]  /*4f40*/  STL [R1+0x5c], R7 ;  /* 0x00005c0701007387 */ /* 0x0001e20000100800 */
[----:B------:R-:W-:Y:S02]  /*4f50*/  IMAD.MOV R15, RZ, RZ, -R15 ;  /* 0x000000ffff0f7224 */ /* 0x000fe400078e0a0f */
[----:B------:R-:W-:Y:S01]  /*4f60*/  @!P4 IMAD.IADD R19, R19, 0x1, -R23 ;  /* 0x000000011313c824 */ /* 0x000fe200078e0a17 */
[----:B------:R-:W-:Y:S01]  /*4f70*/  ISETP.GE.AND P4, PT, R12, RZ, PT ;  /* 0x000000ff0c00720c */ /* 0x000fe20003f86270 */
[----:B------:R-:W-:Y:S02]  /*4f80*/  IMAD R13, R23, R15, R13 ;  /* 0x0000000f170d7224 */ /* 0x000fe400078e020d */
[----:B------:R-:W-:-:S04]  /*4f90*/  IMAD.HI.U32 R4, R5, R14, RZ ;  /* 0x0000000e05047227 */ /* 0x000fc800078e00ff */
[----:B------:R-:W-:Y:S02]  /*4fa0*/  @!P2 IMAD.IADD R20, R20, 0x1, -R23 ;  /* 0x000000011414a824 */ /* 0x000fe400078e0a17 */
[----:B0-----:R-:W-:Y:S02]  /*4fb0*/  IMAD.MOV.U32 R7, RZ, RZ, R17 ;  /* 0x000000ffff077224 */ /* 0x001fe400078e0011 */
[----:B------:R-:W-:Y:S01]  /*4fc0*/  IMAD.MOV R17, RZ, RZ, -R18 ;  /* 0x000000ffff117224 */ /* 0x000fe200078e0a12 */
[C---:B------:R-:W-:Y:S01]  /*4fd0*/  ISETP.GT.U32.AND P2, PT, R23.reuse, R20, PT ;  /* 0x000000141700720c */ /* 0x040fe20003f44070 */
[----:B------:R-:W-:Y:S01]  /*4fe0*/  @!P3 IMAD.MOV R7, RZ, RZ, -R7 ;  /* 0x000000ffff07b224 */ /* 0x000fe200078e0a07 */
[C---:B------:R-:W-:Y:S01]  /*4ff0*/  ISETP.GT.U32.AND P3, PT, R23.reuse, R11, PT ;  /* 0x0000000b1700720c */ /* 0x040fe20003f64070 */
[----:B------:R-:W-:Y:S01]  /*5000*/  IMAD R12, R23, R17, R16 ;  /* 0x00000011170c7224 */ /* 0x000fe200078e0210 */
[----:B------:R-:W-:Y:S01]  /*5010*/  IABS R16, R24 ;  /* 0x0000001800107213 */ /* 0x000fe20000000000 */
[----:B------:R-:W-:Y:S01]  /*5020*/  IMAD.MOV R4, RZ, RZ, -R4 ;  /* 0x000000ffff047224 */ /* 0x000fe200078e0a04 */
[----:B------:R0:W-:Y:S01]  /*5030*/  STL [R1+0x4c], R7 ;  /* 0x00004c0701007387 */ /* 0x0001e20000100800 */
[----:B------:R-:W-:-:S02]  /*5040*/  IABS R17, R9 ;  /* 0x0000000900117213 */ /* 0x000fc40000000000 */
[C---:B------:R-:W-:Y:S01]  /*5050*/  IMAD R14, R23.reuse, R4, R14 ;  /* 0x00000004170e7224 */ /* 0x040fe200078e020e */
[----:B------:R-:W-:Y:S02]  /*5060*/  LOP3.LUT R4, R0, 0x10, RZ, 0xfc, !PT ;  /* 0x0000001000047812 */ /* 0x000fe400078efcff */
[----:B------:R-:W-:Y:S01]  /*5070*/  IABS R18, R8 ;  /* 0x0000000800127213 */ /* 0x000fe20000000000 */
[--C-:B------:R-:W-:Y:S01]  /*5080*/  @!P2 IMAD.IADD R20, R20, 0x1, -R23.reuse ;  /* 0x000000011414a824 */ /* 0x100fe200078e0a17 */
[----:B------:R-:W-:Y:S01]  /*5090*/  ISETP.GT.U32.AND P2, PT, R23, R12, PT ;  /* 0x0000000c1700720c */ /* 0x000fe20003f44070 */
[----:B------:R-:W-:Y:S01]  /*50a0*/  @!P3 IMAD.IADD R11, R11, 0x1, -R23 ;  /* 0x000000010b0bb824 */ /* 0x000fe200078e0a17 */
[----:B------:R-:W-:Y:S01]  /*50b0*/  ISETP.GT.U32.AND P3, PT, R23, R13, PT ;  /* 0x0000000d1700720c */ /* 0x000fe20003f64070 */
[----:B0-----:R-:W-:Y:S01]  /*50c0*/  IMAD.MOV.U32 R7, RZ, RZ, R19 ;  /* 0x000000ffff077224 */ /* 0x001fe200078e0013 */
[----:B------:R-:W-:Y:S01]  /*50d0*/  IABS R15, R4 ;  /* 0x00000004000f7213 */ /* 0x000fe20000000000 */
[----:B------:R-:W-:-:S04]  /*50e0*/  IMAD.HI.U32 R19, R5, R16, RZ ;  /* 0x0000001005137227 */ /* 0x000fc800078e00ff */
[----:B------:R-:W-:Y:S02]  /*50f0*/  @!P1 IMAD.MOV R7, RZ, RZ, -R7 ;  /* 0x000000ffff079224 */ /* 0x000fe400078e0a07 */
[----:B------:R-:W-:-:S03]  /*5100*/  IMAD.HI.U32 R21, R5, R15, RZ ;  /* 0x0000000f05157227 */ /* 0x000fc600078e00ff */
[----:B------:R0:W-:Y:S01]  /*5110*/  STL [R1+0x20], R7 ;  /* 0x0000200701007387 */ /* 0x0001e20000100800 */
[--C-:B------:R-:W-:Y:S01]  /*5120*/  @!P2 IMAD.IADD R12, R12, 0x1, -R23.reuse ;  /* 0x000000010c0ca824 */ /* 0x100fe200078e0a17 */
[----:B------:R-:W-:Y:S01]  /*5130*/  ISETP.GT.U32.AND P2, PT, R23, R11, PT ;  /* 0x0000000b1700720c */ /* 0x000fe20003f44070 */
[----:B------:R-:W-:Y:S02]  /*5140*/  @!P3 IMAD.IADD R13, R13, 0x1, -R23 ;  /* 0x000000010d0db824 */ /* 0x000fe400078e0a17 */
[----:B------:R-:W-:Y:S01]  /*5150*/  IMAD.MOV R21, RZ, RZ, -R21 ;  /* 0x000000ffff157224 */ /* 0x000fe200078e0a15 */
[C---:B------:R-:W-:Y:S01]  /*5160*/  ISETP.GT.U32.AND P3, PT, R23.reuse, R12, PT ;  /* 0x0000000c1700720c */ /* 0x040fe20003f64070 */
[----:B------:R-:W-:Y:S01]  /*5170*/  IMAD.MOV.U32 R28, RZ, RZ, R20 ;  /* 0x000000ffff1c7224 */ /* 0x000fe200078e0014 */
[C---:B------:R-:W-:Y:S01]  /*5180*/  ISETP.GT.U32.AND P1, PT, R23.reuse, R13, PT ;  /* 0x0000000d1700720c */ /* 0x040fe20003f24070 */
[----:B------:R-:W-:Y:S01]  /*5190*/  IMAD.MOV R19, RZ, RZ, -R19 ;  /* 0x000000ffff137224 */ /* 0x000fe200078e0a13 */
[----:B0-----:R-:W0:Y:S01]  /*51a0*/  S2R R7, SR_TID.X ;  /* 0x0000000000077919 */ /* 0x001e220000002100 */
[----:B------:R-:W-:-:S02]  /*51b0*/  IMAD R15, R23, R21, R15 ;  /* 0x00000015170f7224 */ /* 0x000fc400078e020f */
[----:B------:R-:W-:Y:S01]  /*51c0*/  @!P6 IMAD.MOV R28, RZ, RZ, -R28 ;  /* 0x000000ffff1ce224 */ /* 0x000fe200078e0a1c */
[C---:B------:R-:W-:Y:S01]  /*51d0*/  ISETP.GT.U32.AND P6, PT, R23.reuse, R14, PT ;  /* 0x0000000e1700720c */ /* 0x040fe20003fc4070 */
[----:B------:R-:W-:Y:S02]  /*51e0*/  IMAD R16, R23, R19, R16 ;  /* 0x0000001317107224 */ /* 0x000fe400078e0210 */
[--C-:B------:R-:W-:Y:S01]  /*51f0*/  @!P2 IMAD.IADD R11, R11, 0x1, -R23.reuse ;  /* 0x000000010b0ba824 */ /* 0x100fe200078e0a17 */
[----:B------:R-:W-:Y:S01]  /*5200*/  ISETP.GE.AND P2, PT, R2, RZ, PT ;  /* 0x000000ff0200720c */ /* 0x000fe20003f46270 */
[--C-:B------:R-:W-:Y:S01]  /*5210*/  @!P3 IMAD.IADD R12, R12, 0x1, -R23.reuse ;  /* 0x000000010c0cb824 */ /* 0x100fe200078e0a17 */
[----:B------:R-:W-:Y:S01]  /*5220*/  ISETP.GT.U32.AND P3, PT, R23, R15, PT ;  /* 0x0000000f1700720c */ /* 0x000fe20003f64070 */
[----:B------:R-:W-:Y:S01]  /*5230*/  @!P1 IMAD.IADD R13, R13, 0x1, -R23 ;  /* 0x000000010d0d9824 */ /* 0x000fe200078e0a17 */
[----:B------:R-:W-:Y:S01]  /*5240*/  ISETP.GT.U32.AND P1, PT, R23, R16, PT ;  /* 0x000000101700720c */ /* 0x000fe20003f24070 */
[C---:B------:R-:W-:Y:S01]  /*5250*/  IMAD.HI.U32 R20, R5.reuse, R17, RZ ;  /* 0x0000001105147227 */ /* 0x040fe200078e00ff */
[----:B------:R1:W-:Y:S03]  /*5260*/  STL [R1+0x1920], R28 ;  /* 0x0019201c01007387 */ /* 0x0003e60000100800 */
[----:B------:R-:W-:Y:S01]  /*5270*/  IMAD.HI.U32 R2, R5, R18, RZ ;  /* 0x0000001205027227 */ /* 0x000fe200078e00ff */
[----:B------:R2:W-:Y:S03]  /*5280*/  STL [R1+0x1868], R3 ;  /* 0x0018680301007387 */ /* 0x0005e60000100800 */
[----:B------:R-:W-:-:S02]  /*5290*/  IMAD.MOV R20, RZ, RZ, -R20 ;  /* 0x000000ffff147224 */ /* 0x000fc400078e0a14 */
[----:B------:R-:W-:Y:S01]  /*52a0*/  IMAD.MOV R19, RZ, RZ, -R2 ;  /* 0x000000ffff137224 */ /* 0x000fe200078e0a02 */
[----:B0-----:R-:W-:Y:S01]  /*52b0*/  LEA.HI R2, R7, R3, RZ, 0x1b ;  /* 0x0000000307027211 */ /* 0x001fe200078fd8ff */
[----:B------:R-:W-:Y:S01]  /*52c0*/  @!P6 IMAD.IADD R14, R14, 0x1, -R23 ;  /* 0x000000010e0ee824 */ /* 0x000fe200078e0a17 */
[----:B------:R-:W-:Y:S01]  /*52d0*/  ISETP.GE.AND P6, PT, R4, RZ, PT ;  /* 0x000000ff0400720c */ /* 0x000fe20003fc6270 */
[----:B------:R-:W-:Y:S01]  /*52e0*/  IMAD R17, R23, R20, R17 ;  /* 0x0000001417117224 */ /* 0x000fe200078e0211 */
[----:B------:R-:W-:Y:S01]  /*52f0*/  IADD3 R4, R2, 0xfc, RZ ;  /* 0x000000fc02047810 */ /* 0x000fe20007ffe0ff */
[--C-:B------:R-:W-:Y:S01]  /*5300*/  @!P3 IMAD.IADD R15, R15, 0x1, -R23.reuse ;  /* 0x000000010f0fb824 */ /* 0x100fe200078e0a17 */
[C---:B------:R-:W-:Y:S01]  /*5310*/  ISETP.GT.U32.AND P3, PT, R23.reuse, R14, PT ;  /* 0x0000000e1700720c */ /* 0x040fe20003f64070 */
[----:B------:R-:W-:Y:S01]  /*5320*/  @!P1 IMAD.IADD R16, R16, 0x1, -R23 ;  /* 0x0000000110109824 */ /* 0x000fe200078e0a17 */
[C---:B------:R-:W-:Y:S01]  /*5330*/  IADD3 R20, R2.reuse, 0xdc, RZ ;  /* 0x000000dc02147810 */ /* 0x040fe20007ffe0ff */
[----:B------:R-:W-:Y:S01]  /*5340*/  @!P4 IMAD.MOV R13, RZ, RZ, -R13 ;  /* 0x000000ffff0dc224 */ /* 0x000fe200078e0a0d */
[C---:B------:R-:W-:Y:S01]  /*5350*/  ISETP.GT.U32.AND P4, PT, R23.reuse, R17, PT ;  /* 0x000000111700720c */ /* 0x040fe20003f84070 */
[----:B------:R-:W-:Y:S01]  /*5360*/  @!P0 IMAD.MOV R11, RZ, RZ, -R11 ;  /* 0x000000ffff0b8224 */ /* 0x000fe200078e0a0b */
[C---:B------:R-:W-:Y:S01]  /*5370*/  ISETP.GT.U32.AND P0, PT, R23.reuse, R15, PT ;  /* 0x0000000f1700720c */ /* 0x040fe20003f04070 */
[C---:B------:R-:W-:Y:S01]  /*5380*/  IMAD R18, R23.reuse, R19, R18 ;  /* 0x0000001317127224 */ /* 0x040fe200078e0212 */
[----:B------:R-:W-:Y:S01]  /*5390*/  IABS R19, R4 ;  /* 0x0000000400137213 */ /* 0x000fe20000000000 */
[----:B------:R-:W-:Y:S01]  /*53a0*/  @!P5 IMAD.MOV R12, RZ, RZ, -R12 ;  /* 0x000000ffff0cd224 */ /* 0x000fe200078e0a0c */
[----:B------:R-:W-:Y:S01]  /*53b0*/  ISETP.GT.U32.AND P1, PT, R23, R16, PT ;  /* 0x000000101700720c */ /* 0x000fe20003f24070 */
[----:B------:R0:W-:Y:S01]  /*53c0*/  STL [R1+0x1924], R11 ;  /* 0x0019240b01007387 */ /* 0x0001e20000100800 */
[----:B------:R-:W-:Y:S01]  /*53d0*/  IADD3 R22, R2, 0xbc, RZ ;  /* 0x000000bc02167810 */ /* 0x000fe20007ffe0ff */
[----:B------:R-:W-:Y:S01]  /*53e0*/  IMAD.HI.U32 R21, R5, R19, RZ ;  /* 0x0000001305157227 */ /* 0x000fe200078e00ff */
[----:B------:R-:W-:Y:S01]  /*53f0*/  ISETP.GE.AND P5, PT, R4, RZ, PT ;  /* 0x000000ff0400720c */ /* 0x000fe20003fa6270 */
[----:B------:R3:W-:Y:S01]  /*5400*/  STL [R1+0x1928], R12 ;  /* 0x0019280c01007387 */ /* 0x0007e20000100800 */
[C---:B-1----:R-:W-:Y:S01]  /*5410*/  IADD3 R28, R2.reuse, 0x9c, RZ ;  /* 0x0000009c021c7810 */ /* 0x042fe20007ffe0ff */
[----:B------:R-:W-:Y:S01]  /*5420*/  IMAD.MOV R21, RZ, RZ, -R21 ;  /* 0x000000ffff157224 */ /* 0x000fe200078e0a15 */
[----:B--2---:R-:W-:Y:S01]  /*5430*/  IADD3 R3, R2, 0x3c, RZ ;  /* 0x0000003c02037810 */ /* 0x004fe20007ffe0ff */
[--C-:B------:R-:W-:Y:S01]  /*5440*/  @!P3 IMAD.IADD R14, R14, 0x1, -R23.reuse ;  /* 0x000000010e0eb824 */ /* 0x100fe200078e0a17 */
[----:B------:R-:W-:Y:S01]  /*5450*/  ISETP.GE.AND P3, PT, R20, RZ, PT ;  /* 0x000000ff1400720c */ /* 0x000fe20003f66270 */
[--C-:B------:R-:W-:Y:S01]  /*5460*/  @!P4 IMAD.IADD R17, R17, 0x1, -R23.reuse ;  /* 0x000000011111c824 */ /* 0x100fe200078e0a17 */
[----:B------:R-:W-:Y:S01]  /*5470*/  IABS R20, R20 ;  /* 0x0000001400147213 */ /* 0x000fe20000000000 */
[----:B------:R-:W-:Y:S01]  /*5480*/  @!P0 IMAD.IADD R15, R15, 0x1, -R23 ;  /* 0x000000010f0f8824 */ /* 0x000fe200078e0a17 */
[----:B------:R-:W-:Y:S01]  /*5490*/  ISETP.GE.AND P0, PT, R22, RZ, PT ;  /* 0x000000ff1600720c */ /* 0x000fe20003f06270 */
[C---:B------:R-:W-:Y:S01]  /*54a0*/  IMAD R19, R23.reuse, R21, R19 ;  /* 0x0000001517137224 */ /* 0x040fe200078e0213 */
[----:B------:R-:W-:Y:S01]  /*54b0*/  IABS R22, R22 ;  /* 0x0000001600167213 */ /* 0x000fe20000000000 */
[----:B------:R-:W-:Y:S01]  /*54c0*/  @!P1 IMAD.IADD R16, R16, 0x1, -R23 ;  /* 0x0000000110109824 */ /* 0x000fe200078e0a17 */
[C---:B------:R-:W-:Y:S01]  /*54d0*/  ISETP.GT.U32.AND P1, PT, R23.reuse, R18, PT ;  /* 0x000000121700720c */ /* 0x040fe20003f24070 */
[----:B------:R-:W-:Y:S01]  /*54e0*/  @!P2 IMAD.MOV R14, RZ, RZ, -R14 ;  /* 0x000000ffff0ea224 */ /* 0x000fe200078e0a0e */
[----:B------:R-:W-:Y:S01]  /*54f0*/  ISETP.GT.U32.AND P2, PT, R23, R17, PT ;  /* 0x000000111700720c */ /* 0x000fe20003f44070 */
[----:B------:R-:W-:Y:S01]  /*5500*/  IMAD.HI.U32 R4, R5, R20, RZ ;  /* 0x0000001405047227 */ /* 0x000fe200078e00ff */
[----:B------:R-:W-:Y:S01]  /*5510*/  ISETP.GE.AND P4, PT, R24, RZ, PT ;  /* 0x000000ff1800720c */ /* 0x000fe20003f86270 */
[----:B------:R1:W-:Y:S01]  /*5520*/  STL [R1+0x192c], R13 ;  /* 0x00192c0d01007387 */ /* 0x0003e20000100800 */
[----:B------:R-:W-:Y:S01]  /*5530*/  IABS R25, R28 ;  /* 0x0000001c00197213 */ /* 0x000fe20000000000 */
[----:B------:R-:W-:Y:S01]  /*5540*/  @!P6 IMAD.MOV R15, RZ, RZ, -R15 ;  /* 0x000000ffff0fe224 */ /* 0x000fe200078e0a0f */
[----:B------:R-:W-:Y:S01]  /*5550*/  ISETP.GT.U32.AND P6, PT, R23, R19, PT ;  /* 0x000000131700720c */ /* 0x000fe20003fc4070 */
[----:B------:R-:W-:Y:S01]  /*5560*/  IMAD.HI.U32 R21, R5, R22, RZ ;  /* 0x0000001605157227 */ /* 0x000fe200078e00ff */
[----:B0-----:R-:W-:Y:S01]  /*5570*/  IADD3 R11, R2, 0x7c, RZ ;  /* 0x0000007c020b7810 */ /* 0x001fe20007ffe0ff */
[----:B------:R-:W-:Y:S02]  /*5580*/  STL [R1+0x1930], R14 ;  /* 0x0019300e01007387 */ /* 0x000fe40000100800 */
[----:B------:R-:W-:Y:S01]  /*5590*/  IMAD.MOV R4, RZ, RZ, -R4 ;  /* 0x000000ffff047224 */ /* 0x000fe200078e0a04 */
[----:B------:R-:W-:Y:S01]  /*55a0*/  IABS R24, R11 ;  /* 0x0000000b00187213 */ /* 0x000fe20000000000 */
[----:B------:R-:W-:Y:S01]  /*55b0*/  IMAD.MOV R21, RZ, RZ, -R21 ;  /* 0x000000ffff157224 */ /* 0x000fe200078e0a15 */
[----:B------:R-:W-:Y:S01]  /*55c0*/  STL [R1+0x1934], R15 ;  /* 0x0019340f01007387 */ /* 0x000fe20000100800 */
[----:B------:R-:W-:-:S02]  /*55d0*/  IMAD R20, R23, R4, R20 ;  /* 0x0000000417147224 */ /* 0x000fc400078e0214 */
[----:B------:R-:W-:Y:S02]  /*55e0*/  IMAD R21, R23, R21, R22 ;  /* 0x0000001517157224 */ /* 0x000fe400078e0216 */
[--C-:B------:R-:W-:Y:S02]  /*55f0*/  @!P1 IMAD.IADD R18, R18, 0x1, -R23.reuse ;  /* 0x0000000112129824 */ /* 0x100fe400078e0a17 */
[--C-:B------:R-:W-:Y:S01]  /*5600*/  @!P2 IMAD.IADD R17, R17, 0x1, -R23.reuse ;  /* 0x000000011111a824 */ /* 0x100fe200078e0a17 */
[----:B------:R-:W-:Y:S01]  /*5610*/  ISETP.GT.U32.AND P2, PT, R23, R20, PT ;  /* 0x000000141700720c */ /* 0x000fe20003f44070 */
[----:B------:R-:W-:Y:S01]  /*5620*/  @!P6 IMAD.IADD R19, R19, 0x1, -R23 ;  /* 0x000000011313e824 */ /* 0x000fe200078e0a17 */
[C---:B------:R-:W-:Y:S01]  /*5630*/  ISETP.GT.U32.AND P6, PT, R23.reuse, R21, PT ;  /* 0x000000151700720c */ /* 0x040fe20003fc4070 */
[----:B------:R-:W-:Y:S01]  /*5640*/  @!P4 IMAD.MOV R16, RZ, RZ, -R16 ;  /* 0x000000ffff10c224 */ /* 0x000fe200078e0a10 */
[----:B------:R-:W-:Y:S01]  /*5650*/  ISETP.GT.U32.AND P1, PT, R23, R18, PT ;  /* 0x000000121700720c */ /* 0x000fe20003f24070 */
[----:B------:R-:W-:Y:S01]  /*5660*/  IMAD.HI.U32 R22, R5, R25, RZ ;  /* 0x0000001905167227 */ /* 0x000fe200078e00ff */
[----:B------:R-:W-:-:S02]  /*5670*/  ISETP.GE.AND P4, PT, R9, RZ, PT ;  /* 0x000000ff0900720c */ /* 0x000fc40003f86270 */
[----:B------:R-:W-:Y:S01]  /*5680*/  IADD3 R9, R2, 0x5c, RZ ;  /* 0x0000005c02097810 */ /* 0x000fe20007ffe0ff */
[----:B------:R-:W-:Y:S01]  /*5690*/  IMAD.MOV R22, RZ, RZ, -R22 ;  /* 0x000000ffff167224 */ /* 0x000fe200078e0a16 */
[----:B------:R-:W-:Y:S03]  /*56a0*/  STL [R1+0x1938], R16 ;  /* 0x0019381001007387 */ /* 0x000fe60000100800 */
[----:B------:R-:W-:Y:S01]  /*56b0*/  @!P2 IMAD.IADD R20, R20, 0x1, -R23 ;  /* 0x000000011414a824 */ /* 0x000fe200078e0a17 */
[C---:B------:R-:W-:Y:S01]  /*56c0*/  ISETP.GT.U32.AND P2, PT, R23.reuse, R19, PT ;  /* 0x000000131700720c */ /* 0x040fe20003f44070 */
[----:B------:R-:W-:Y:S01]  /*56d0*/  IMAD R22, R23, R22, R25 ;  /* 0x0000001617167224 */ /* 0x000fe200078e0219 */
[----:B------:R-:W-:Y:S01]  /*56e0*/  IABS R25, R9 ;  /* 0x0000000900197213 */ /* 0x000fe20000000000 */
[--C-:B------:R-:W-:Y:S01]  /*56f0*/  @!P6 IMAD.IADD R21, R21, 0x1, -R23.reuse ;  /* 0x000000011515e824 */ /* 0x100fe200078e0a17 */
[----:B------:R-:W-:Y:S01]  /*5700*/  ISETP.GT.U32.AND P6, PT, R23, R20, PT ;  /* 0x000000141700720c */ /* 0x000fe20003fc4070 */
[----:B------:R-:W-:Y:S01]  /*5710*/  @!P1 IMAD.IADD R18, R18, 0x1, -R23 ;  /* 0x0000000112129824 */ /* 0x000fe200078e0a17 */
[----:B------:R-:W-:Y:S01]  /*5720*/  ISETP.GE.AND P1, PT, R8, RZ, PT ;  /* 0x000000ff0800720c */ /* 0x000fe20003f26270 */
[----:B------:R-:W-:Y:S01]  /*5730*/  @!P4 IMAD.MOV R17, RZ, RZ, -R17 ;  /* 0x000000ffff11c224 */ /* 0x000fe200078e0a11 */
[----:B------:R-:W-:Y:S01]  /*5740*/  IADD3 R8, R2, 0x1c, RZ ;  /* 0x0000001c02087810 */ /* 0x000fe20007ffe0ff */
[----:B------:R-:W-:Y:S01]  /*5750*/  IMAD.HI.U32 R2, R5, R24, RZ ;  /* 0x0000001805027227 */ /* 0x000fe200078e00ff */
[----:B------:R-:W-:-:S02]  /*5760*/  ISETP.GT.U32.AND P4, PT, R23, R21, PT ;  /* 0x000000151700720c */ /* 0x000fc40003f84070 */
[----:B---3--:R-:W-:Y:S01]  /*5770*/  IABS R12, R8 ;  /* 0x00000008000c7213 */ /* 0x008fe20000000000 */
[----:B------:R-:W-:Y:S01]  /*5780*/  IMAD.HI.U32 R4, R5, R25, RZ ;  /* 0x0000001905047227 */ /* 0x000fe200078e00ff */
[----:B------:R-:W-:Y:S03]  /*5790*/  STL [R1+0x193c], R17 ;  /* 0x00193c1101007387 */ /* 0x000fe60000100800 */
[----:B------:R-:W-:Y:S02]  /*57a0*/  IMAD.MOV R2, RZ, RZ, -R2 ;  /* 0x000000ffff027224 */ /* 0x000fe400078e0a02 */
[----:B------:R-:W-:Y:S02]  /*57b0*/  IMAD.MOV R10, RZ, RZ, -R4 ;  /* 0x000000ffff0a7224 */ /* 0x000fe400078e0a04 */
[C---:B------:R-:W-:Y:S01]  /*57c0*/  IMAD R24, R23.reuse, R2, R24 ;  /* 0x0000000217187224 */ /* 0x040fe200078e0218 */
[----:B------:R-:W-:Y:S01]  /*57d0*/  IABS R2, R3 ;  /* 0x0000000300027213 */ /* 0x000fe20000000000 */
[C---:B------:R-:W-:Y:S01]  /*57e0*/  IMAD R25, R23.reuse, R10, R25 ;  /* 0x0000000a17197224 */ /* 0x040fe200078e0219 */
[----:B------:R-:W-:Y:S01]  /*57f0*/  IABS R10, R0 ;  /* 0x00000000000a7213 */ /* 0x000fe20000000000 */
[----:B------:R-:W-:Y:S01]  /*5800*/  @!P6 IMAD.IADD R20, R20, 0x1, -R23 ;  /* 0x000000011414e824 */ /* 0x000fe200078e0a17 */
[----:B------:R-:W-:Y:S01]  /*5810*/  ISETP.GT.U32.AND P6, PT, R23, R24, PT ;  /* 0x000000181700720c */ /* 0x000fe20003fc4070 */
[----:B-1----:R-:W-:-:S04]  /*5820*/  IMAD.HI.U32 R13, R5, R2, RZ ;  /* 0x00000002050d7227 */ /* 0x002fc800078e00ff */
[----:B------:R-:W-:Y:S01]  /*5830*/  @!P4 IMAD.IADD R21, R21, 0x1, -R23 ;  /* 0x000000011515c824 */ /* 0x000fe200078e0a17 */
[----:B------:R-:W-:Y:S01]  /*5840*/  ISETP.GT.U32.AND P4, PT, R23, R25, PT ;  /* 0x000000191700720c */ /* 0x000fe20003f84070 */
[----:B------:R-:W-:Y:S02]  /*5850*/  IMAD.MOV.U32 R4, RZ, RZ, R12 ;  /* 0x000000ffff047224 */ /* 0x000fe400078e000c */
[----:B------:R-:W-:Y:S02]  /*5860*/  IMAD.MOV R13, RZ, RZ, -R13 ;  /* 0x000000ffff0d7224 */ /* 0x000fe400078e0a0d */
[----:B------:R-:W-:-:S04]  /*5870*/  IMAD.HI.U32 R12, R5, R4, RZ ;  /* 0x00000004050c7227 */ /* 0x000fc800078e00ff */
[--C-:B------:R-:W-:Y:S01]  /*5880*/  @!P2 IMAD.IADD R19, R19, 0x1, -R23.reuse ;  /* 0x000000011313a824 */ /* 0x100fe200078e0a17 */
[C---:B------:R-:W-:Y:S01]  /*5890*/  ISETP.GT.U32.AND P2, PT, R23.reuse, R22, PT ;  /* 0x000000161700720c */ /* 0x040fe20003f44070 */
[C---:B------:R-:W-:Y:S02]  /*58a0*/  IMAD R2, R23.reuse, R13, R2 ;  /* 0x0000000d17027224 */ /* 0x040fe400078e0202 */
[----:B------:R-:W-:Y:S02]  /*58b0*/  IMAD.MOV R12, RZ, RZ, -R12 ;  /* 0x000000ffff0c7224 */ /* 0x000fe400078e0a0c */
[--C-:B------:R-:W-:Y:S01]  /*58c0*/  @!P6 IMAD.IADD R24, R24, 0x1, -R23.reuse ;  /* 0x000000011818e824 */ /* 0x100fe200078e0a17 */
[C---:B------:R-:W-:Y:S01]  /*58d0*/  ISETP.GT.U32.AND P6, PT, R23.reuse, R2, PT ;  /* 0x000000021700720c */ /* 0x040fe20003fc4070 */
[----:B------:R-:W-:Y:S02]  /*58e0*/  IMAD R4, R23, R12, R4 ;  /* 0x0000000c17047224 */ /* 0x000fe400078e0204 */
[----:B------:R-:W-:Y:S01]  /*58f0*/  @!P4 IMAD.IADD R25, R25, 0x1, -R23 ;  /* 0x000000011919c824 */ /* 0x000fe200078e0a17 */
[----:B------:R-:W-:Y:S01]  /*5900*/  ISETP.GT.U32.AND P4, PT, R23, R24, PT ;  /* 0x000000181700720c */ /* 0x000fe20003f84070 */
[----:B------:R-:W-:-:S02]  /*5910*/  @!P5 IMAD.MOV R19, RZ, RZ, -R19 ;  /* 0x000000ffff13d224 */ /* 0x000fc400078e0a13 */
[----:B------:R-:W-:Y:S01]  /*5920*/  @!P3 IMAD.MOV R20, RZ, RZ, -R20 ;  /* 0x000000ffff14b224 */ /* 0x000fe200078e0a14 */
[C---:B------:R-:W-:Y:S01]  /*5930*/  ISETP.GT.U32.AND P5, PT, R23.reuse, R25, PT ;  /* 0x000000191700720c */ /* 0x040fe20003fa4070 */
[--C-:B------:R-:W-:Y:S01]  /*5940*/  @!P2 IMAD.IADD R22, R22, 0x1, -R23.reuse ;  /* 0x000000011616a824 */ /* 0x100fe200078e0a17 */
[C---:B------:R-:W-:Y:S01]  /*5950*/  ISETP.GT.U32.AND P3, PT, R23.reuse, R4, PT ;  /* 0x000000041700720c */ /* 0x040fe20003f64070 */
[----:B------:R-:W-:Y:S01]  /*5960*/  @!P1 IMAD.MOV R18, RZ, RZ, -R18 ;  /* 0x000000ffff129224 */ /* 0x000fe200078e0a12 */
[----:B------:R-:W-:Y:S01]  /*5970*/  ISETP.GE.AND P2, PT, R28, RZ, PT ;  /* 0x000000ff1c00720c */ /* 0x000fe20003f46270 */
[----:B------:R-:W-:Y:S01]  /*5980*/  @!P6 IMAD.IADD R2, R2, 0x1, -R23 ;  /* 0x000000010202e824 */ /* 0x000fe200078e0a17 */
[----:B------:R-:W-:Y:S01]  /*5990*/  ISETP.GT.U32.AND P1, PT, R23, R22, PT ;  /* 0x000000161700720c */ /* 0x000fe20003f24070 */
[----:B------:R-:W-:Y:S01]  /*59a0*/  IMAD.HI.U32 R5, R5, R10, RZ ;  /* 0x0000000a05057227 */ /* 0x000fe200078e00ff */
[----:B------:R-:W-:Y:S02]  /*59b0*/  STL [R1+0x1940], R18 ;  /* 0x0019401201007387 */ /* 0x000fe40000100800 */
[----:B------:R-:W-:Y:S01]  /*59c0*/  ISETP.GT.U32.AND P6, PT, R23, R2, PT ;  /* 0x000000021700720c */ /* 0x000fe20003fc4070 */
[----:B------:R-:W-:Y:S01]  /*59d0*/  IMAD.MOV R5, RZ, RZ, -R5 ;  /* 0x000000ffff057224 */ /* 0x000fe200078e0a05 */
[----:B------:R-:W-:Y:S01]  /*59e0*/  STL [R1+0x1944], R19 ;  /* 0x0019441301007387 */ /* 0x000fe20000100800 */
[--C-:B------:R-:W-:Y:S01]  /*59f0*/  @!P5 IMAD.IADD R25, R25, 0x1, -R23.reuse ;  /* 0x000000011919d824 */ /* 0x100fe200078e0a17 */
[----:B------:R-:W-:Y:S01]  /*5a00*/  ISETP.GE.AND P5, PT, R3, RZ, PT ;  /* 0x000000ff0300720c */ /* 0x000fe20003fa6270 */
[----:B------:R-:W-:Y:S01]  /*5a10*/  @!P3 IMAD.IADD R4, R4, 0x1, -R23 ;  /* 0x000000010404b824 */ /* 0x000fe200078e0a17 */
[----:B------:R-:W-:Y:S01]  /*5a20*/  STL [R1+0x1948], R20 ;  /* 0x0019481401007387 */ /* 0x000fe20000100800 */
[----:B------:R-:W-:-:S02]  /*5a30*/  IMAD.SHL.U32 R3, R7, 0x2, RZ ;  /* 0x0000000207037824 */ /* 0x000fc400078e00ff */
[----:B------:R-:W-:Y:S01]  /*5a40*/  @!P0 IMAD.MOV R21, RZ, RZ, -R21 ;  /* 0x000000ffff158224 */ /* 0x000fe200078e0a15 */
[C---:B------:R-:W-:Y:S01]  /*5a50*/  ISETP.GT.U32.AND P3, PT, R23.reuse, R4, PT ;  /* 0x000000041700720c */ /* 0x040fe20003f64070 */
[----:B------:R-:W-:Y:S01]  /*5a60*/  IMAD R5, R23, R5, R10 ;  /* 0x0000000517057224 */ /* 0x000fe200078e020a */
[----:B------:R-:W-:Y:S01]  /*5a70*/  ISETP.GE.AND P0, PT, R11, RZ, PT ;  /* 0x000000ff0b00720c */ /* 0x000fe20003f06270 */
[--C-:B------:R-:W-:Y:S01]  /*5a80*/  @!P1 IMAD.IADD R22, R22, 0x1, -R23.reuse ;  /* 0x0000000116169824 */ /* 0x100fe200078e0a17 */
[----:B------:R-:W-:Y:S01]  /*5a90*/  LOP3.LUT R10, R7, 0x40, RZ, 0xc0, !PT ;  /* 0x00000040070a7812 */ /* 0x000fe200078ec0ff */
[--C-:B------:R-:W-:Y:S01]  /*5aa0*/  @!P6 IMAD.IADD R2, R2, 0x1, -R23.reuse ;  /* 0x000000010202e824 */ /* 0x100fe200078e0a17 */
[----:B------:R-:W-:Y:S01]  /*5ab0*/  LOP3.LUT R11, R3, 0x10, RZ, 0xc0, !PT ;  /* 0x00000010030b7812 */ /* 0x000fe200078ec0ff */
[----:B------:R-:W-:Y:S01]  /*5ac0*/  STL [R1+0x194c], R21 ;  /* 0x00194c1501007387 */ /* 0x000fe20000100800 */
[----:B------:R-:W-:Y:S01]  /*5ad0*/  ISETP.GE.AND P1, PT, R9, RZ, PT ;  /* 0x000000ff0900720c */ /* 0x000fe20003f26270 */
[----:B------:R-:W-:Y:S01]  /*5ae0*/  IMAD.SHL.U32 R9, R7, 0x8, RZ ;  /* 0x0000000807097824 */ /* 0x000fe200078e00ff */
[----:B------:R-:W-:Y:S01]  /*5af0*/  LEA.HI R11, R10, R11, RZ, 0x1f ;  /* 0x0000000b0a0b7211 */ /* 0x000fe200078ff8ff */
[----:B------:R-:W-:Y:S01]  /*5b00*/  @!P4 IMAD.IADD R24, R24, 0x1, -R23 ;  /* 0x000000011818c824 */ /* 0x000fe200078e0a17 */
[----:B------:R-:W-:Y:S01]  /*5b10*/  SHF.R.S32.HI R10, RZ, 0x6, R7 ;  /* 0x00000006ff0a7819 */ /* 0x000fe20000011407 */
[----:B------:R-:W-:Y:S01]  /*5b20*/  @!P3 IMAD.IADD R4, R4, 0x1, -R23 ;  /* 0x000000010404b824 */ /* 0x000fe200078e0a17 */
[----:B------:R-:W-:-:S02]  /*5b30*/  ISETP.GE.AND P6, PT, R8, RZ, PT ;  /* 0x000000ff0800720c */ /* 0x000fc40003fc6270 */
[----:B------:R-:W-:Y:S02]  /*5b40*/  LOP3.LUT R8, R7, 0x7, RZ, 0xc0, !PT ;  /* 0x0000000707087812 */ /* 0x000fe400078ec0ff */
[----:B------:R-:W-:Y:S02]  /*5b50*/  LOP3.LUT R9, R9, 0x30, RZ, 0xc0, !PT ;  /* 0x0000003009097812 */ /* 0x000fe400078ec0ff */
[----:B------:R-:W-:Y:S02]  /*5b60*/  SGXT R10, R10, 0x1 ;  /* 0x000000010a0a781a */ /* 0x000fe40000000200 */
[----:B------:R-:W-:Y:S01]  /*5b70*/  ISETP.GE.AND P3, PT, R0, RZ, PT ;  /* 0x000000ff0000720c */ /* 0x000fe20003f66270 */
[----:B------:R-:W-:Y:S01]  /*5b80*/  IMAD R9, R8, 0x40, R9 ;  /* 0x0000004008097824 */ /* 0x000fe200078e0209 */
[----:B------:R-:W-:Y:S01]  /*5b90*/  LOP3.LUT R0, R10, 0x90, RZ, 0xc0, !PT ;  /* 0x000000900a007812 */ /* 0x000fe200078ec0ff */
[C---:B------:R-:W-:Y:S01]  /*5ba0*/  IMAD.SHL.U32 R8, R7.reuse, 0x10, RZ ;  /* 0x0000001007087824 */ /* 0x040fe200078e00ff */
[----:B------:R-:W-:-:S02]  /*5bb0*/  LOP3.LUT R7, R7, 0x1f, RZ, 0xc0, !PT ;  /* 0x0000001f07077812 */ /* 0x000fc400078ec0ff */
[--C-:B------:R-:W-:Y:S02]  /*5bc0*/  LOP3.LUT R9, R9, 0x30, R3.reuse, 0x78, !PT ;  /* 0x0000003009097812 */ /* 0x100fe400078e7803 */
[----:B------:R-:W-:Y:S02]  /*5bd0*/  LOP3.LUT R0, R0, 0x7e, R3, 0x78, !PT ;  /* 0x0000007e00007812 */ /* 0x000fe400078e7803 */
[----:B------:R-:W2:Y:S01]  /*5be0*/  LDL.LU R3, [R1+0xc] ;  /* 0x00000c0001037983 */ /* 0x000ea20000300800 */
[----:B------:R-:W-:Y:S01]  /*5bf0*/  LOP3.LUT R8, R8, 0x200, RZ, 0xc0, !PT ;  /* 0x0000020008087812 */ /* 0x000fe200078ec0ff */
[----:B------:R-:W-:Y:S01]  /*5c00*/  @!P2 IMAD.MOV R22, RZ, RZ, -R22 ;  /* 0x000000ffff16a224 */ /* 0x000fe200078e0a16 */
[----:B------:R-:W-:Y:S01]  /*5c10*/  ISETP.GT.U32.AND P4, PT, R23, R5, PT ;  /* 0x000000051700720c */ /* 0x000fe20003f84070 */
[----:B------:R0:W-:Y:S02]  /*5c20*/  STL [R1+0x186c], R0 ;  /* 0x00186c0001007387 */ /* 0x0001e40000100800 */
[----:B------:R-:W-:-:S02]  /*5c30*/  IMAD.IADD R8, R8, 0x1, R9 ;  /* 0x0000000108087824 */ /* 0x000fc400078e0209 */
[----:B------:R-:W-:Y:S04]  /*5c40*/  STL [R1+0x1950], R22 ;  /* 0x0019501601007387 */ /* 0x000fe80000100800 */
[----:B------:R-:W3:Y:S04]  /*5c50*/  LDL.LU R28, [R1+0x34] ;  /* 0x00003400011c7983 */ /* 0x000ee80000300800 */
[----:B------:R-:W4:Y:S01]  /*5c60*/  LDL.LU R10, [R1+0x64] ;  /* 0x00006400010a7983 */ /* 0x000f220000300800 */
[----:B0-----:R-:W-:Y:S02]  /*5c70*/  IMAD R0, R7, c[0x0][0x18c], RZ ;  /* 0x0000630007007a24 */ /* 0x001fe400078e02ff */
[----:B------:R-:W-:Y:S01]  /*5c80*/  @!P4 IMAD.IADD R5, R5, 0x1, -R23 ;  /* 0x000000010505c824 */ /* 0x000fe200078e0a17 */
[----:B------:R-:W3:Y:S04]  /*5c90*/  LDL.LU R9, [R1+0xa0] ;  /* 0x0000a00001097983 */ /* 0x000ee80000300800 */
[----:B------:R-:W4:Y:S01]  /*5ca0*/  LDL.LU R8, [R1+0xb4] ;  /* 0x0000b40001087983 */ /* 0x000f220000300800 */
[----:B------:R-:W-:-:S03]  /*5cb0*/  ISETP.GT.U32.AND P4, PT, R23, R5, PT ;  /* 0x000000051700720c */ /* 0x000fc60003f84070 */
[----:B------:R-:W4:Y:S01]  /*5cc0*/  LDL.LU R7, [R1+0xbc] ;  /* 0x0000bc0001077983 */ /* 0x000f220000300800 */
[----:B------:R-:W-:Y:S01]  /*5cd0*/  ISETP.NE.AND P2, PT, RZ, c[0x0][0x17c], PT ;  /* 0x00005f00ff007a0c */ /* 0x000fe20003f45270 */
[----:B------:R-:W-:-:S08]  /*5ce0*/  @!P0 IMAD.MOV R24, RZ, RZ, -R24 ;  /* 0x000000ffff188224 */ /* 0x000fd000078e0a18 */
[----:B------:R-:W-:Y:S01]  /*5cf0*/  @!P4 IMAD.IADD R5, R5, 0x1, -R23 ;  /* 0x000000010505c824 */ /* 0x000fe200078e0a17 */
[----:B------:R-:W-:Y:S01]  /*5d00*/  LEA R23, P4, R0, c[0x0][0x168], 0x1 ;  /* 0x00005a0000177a11 */ /* 0x000fe200078808ff */
[----:B------:R-:W-:-:S04]  /*5d10*/  @!P1 IMAD.MOV R25, RZ, RZ, -R25 ;  /* 0x000000ffff199224 */ /* 0x000fc800078e0a19 */
[----:B------:R0:W-:Y:S01]  /*5d20*/  STL [R1+0x18a4], R23 ;  /* 0x0018a41701007387 */ /* 0x0001e20000100800 */
[----:B------:R-:W-:-:S03]  /*5d30*/  @!P5 IMAD.MOV R2, RZ, RZ, -R2 ;  /* 0x000000ffff02d224 */ /* 0x000fc600078e0a02 */
[----:B------:R-:W-:Y:S01]  /*5d40*/  STL [R1+0x1954], R24 ;  /* 0x0019541801007387 */ /* 0x000fe20000100800 */
[----:B0-----:R-:W-:-:S03]  /*5d50*/  LOP3.LUT R23, RZ, c[0x0][0x17c], RZ, 0x33, !PT ;  /* 0x00005f00ff177a12 */ /* 0x001fc600078e33ff */
[----:B------:R-:W-:Y:S04]  /*5d60*/  STL [R1+0x1958], R25 ;  /* 0x0019581901007387 */ /* 0x000fe80000100800 */
[----:B------:R0:W-:Y:S02]  /*5d70*/  STL [R1+0x195c], R2 ;  /* 0x00195c0201007387 */ /* 0x0001e40000100800 */
[C---:B0-----:R-:W-:Y:S02]  /*5d80*/  SEL R2, R23.reuse, R27, !P2 ;  /* 0x0000001b17027207 */ /* 0x041fe40005000000 */
[C---:B--2---:R-:W-:Y:S02]  /*5d90*/  SEL R0, R23.reuse, R3, !P2 ;  /* 0x0000000317007207 */ /* 0x044fe40005000000 */
[----:B------:R-:W-:-:S03]  /*5da0*/  SEL R3, R23, R29, !P2 ;  /* 0x0000001d17037207 */ /* 0x000fc60005000000 */
[----:B------:R0:W-:Y:S04]  /*5db0*/  STL [R1+0x48], R0 ;  /* 0x0000480001007387 */ /* 0x0001e80000100800 */
[----:B------:R-:W-:Y:S01]  /*5dc0*/  STL [R1+0x44], R3 ;  /* 0x0000440301007387 */ /* 0x000fe20000100800 */
[----:B0-----:R-:W-:-:S03]  /*5dd0*/  SEL R0, R23, R26, !P2 ;  /* 0x0000001a17007207 */ /* 0x001fc60005000000 */
[----:B------:R-:W2:Y:S04]  /*5de0*/  LDL.LU R26, [R1+0xc0] ;  /* 0x0000c000011a7983 */ /* 0x000ea80000300800 */
[----:B------:R0:W-:Y:S01]  /*5df0*/  STL [R1+0x40], R2 ;  /* 0x0000400201007387 */ /* 0x0001e20000100800 */
[----:B---3--:R-:W-:-:S03]  /*5e00*/  SEL R11, R23, R28, !P2 ;  /* 0x0000001c170b7207 */ /* 0x008fc60005000000 */
[----:B------:R-:W3:Y:S04]  /*5e10*/  LDL.LU R27, [R1+0xc4] ;  /* 0x0000c400011b7983 */ /* 0x000ee80000300800 */
[----:B------:R1:W-:Y:S01]  /*5e20*/  STL [R1+0x3c], R0 ;  /* 0x00003c0001007387 */ /* 0x0003e20000100800 */
[----:B0-----:R-:W-:-:S03]  /*5e30*/  SEL R2, R23, R6, !P2 ;  /* 0x0000000617027207 */ /* 0x001fc60005000000 */
[----:B------:R-:W3:Y:S01]  /*5e40*/  LDL.LU R29, [R1+0xb8] ;  /* 0x0000b800011d7983 */ /* 0x000ee20000300800 */
[----:B----4-:R-:W-:-:S03]  /*5e50*/  SEL R6, R23, R10, !P2 ;  /* 0x0000000a17067207 */ /* 0x010fc60005000000 */
[----:B-1----:R-:W4:Y:S04]  /*5e60*/  LDL.LU R0, [R1+0xa8] ;  /* 0x0000a80001007983 */ /* 0x002f280000300800 */
[----:B------:R-:W4:Y:S01]  /*5e70*/  LDL.LU R3, [R1+0xac] ;  /* 0x0000ac0001037983 */ /* 0x000f220000300800 */
[----:B------:R-:W-:-:S03]  /*5e80*/  SEL R8, R23, R8, !P2 ;  /* 0x0000000817087207 */ /* 0x000fc60005000000 */
[----:B------:R0:W-:Y:S04]  /*5e90*/  STL [R1+0x38], R2 ;  /* 0x0000380201007387 */ /* 0x0001e80000100800 */
[----:B------:R-:W-:Y:S01]  /*5ea0*/  STL [R1+0x58], R11 ;  /* 0x0000580b01007387 */ /* 0x000fe20000100800 */
[----:B0-----:R-:W-:-:S03]  /*5eb0*/  SEL R2, R23, R9, !P2 ;  /* 0x0000000917027207 */ /* 0x001fc60005000000 */
[----:B------:R0:W-:Y:S04]  /*5ec0*/  STL [R1+0x64], R6 ;  /* 0x0000640601007387 */ /* 0x0001e80000100800 */
[----:B------:R1:W-:Y:S01]  /*5ed0*/  STL [R1+0xd4], R2 ;  /* 0x0000d40201007387 */ /* 0x0003e20000100800 */
[----:B0-----:R-:W-:-:S03]  /*5ee0*/  SEL R6, R23, R7, !P2 ;  /* 0x0000000717067207 */ /* 0x001fc60005000000 */
[----:B-1----:R-:W4:Y:S04]  /*5ef0*/  LDL.LU R2, [R1+0xb0] ;  /* 0x0000b00001027983 */ /* 0x002f280000300800 */
[----:B------:R0:W-:Y:S04]  /*5f00*/  STL [R1+0xd0], R8 ;  /* 0x0000d00801007387 */ /* 0x0001e80000100800 */
[----:B------:R-:W4:Y:S04]  /*5f10*/  LDL.LU R25, [R1+0xa4] ;  /* 0x0000a40001197983 */ /* 0x000f280000300800 */
[----:B------:R1:W-:Y:S04]  /*5f20*/  STL [R1+0xcc], R6 ;  /* 0x0000cc0601007387 */ /* 0x0003e80000100800 */
[----:B------:R-:W4:Y:S04]  /*5f30*/  LDL.LU R24, [R1+0x9c] ;  /* 0x00009c0001187983 */ /* 0x000f280000300800 */
        /* <DEDUP_REMOVED lines=15> */
[----:B0-----:R-:W4:Y:S04]  /*6030*/  LDL.LU R8, [R1+0x68] ;  /* 0x0000680001087983 */ /* 0x001f280000300800 */
[----:B------:R-:W4:Y:S01]  /*6040*/  LDL.LU R7, [R1+0x60] ;  /* 0x0000600001077983 */ /* 0x000f220000300800 */
[----:B--2---:R-:W-:-:S05]  /*6050*/  SEL R26, R23, R26, !P2 ;  /* 0x0000001a171a7207 */ /* 0x004fca0005000000 */
[----:B------:R4:W-:Y:S01]  /*6060*/  STL [R1+0xc8], R26 ;  /* 0x0000c81a01007387 */ /* 0x0009e20000100800 */
[C---:B---3--:R-:W-:Y:S02]  /*6070*/  SEL R27, R23.reuse, R27, !P2 ;  /* 0x0000001b171b7207 */ /* 0x048fe40005000000 */
[----:B-1----:R-:W-:-:S03]  /*6080*/  SEL R6, R23, R29, !P2 ;  /* 0x0000001d17067207 */ /* 0x002fc60005000000 */
[----:B------:R-:W-:Y:S01]  /*6090*/  STL [R1+0xc4], R27 ;  /* 0x0000c41b01007387 */ /* 0x000fe20000100800 */
[----:B----4-:R-:W-:-:S03]  /*60a0*/  SEL R26, R23, R0, !P2 ;  /* 0x00000000171a7207 */ /* 0x010fc60005000000 */
[----:B------:R0:W-:Y:S01]  /*60b0*/  STL [R1+0xc0], R6 ;  /* 0x0000c00601007387 */ /* 0x0001e20000100800 */
[----:B------:R-:W-:-:S03]  /*60c0*/  SEL R0, R23, R3, !P2 ;  /* 0x0000000317007207 */ /* 0x000fc60005000000 */
[----:B0-----:R-:W2:Y:S04]  /*60d0*/  LDL.LU R6, [R1+0x14] ;  /* 0x0000140001067983 */ /* 0x001ea80000300800 */
[----:B------:R0:W-:Y:S04]  /*60e0*/  STL [R1+0xbc], R26 ;  /* 0x0000bc1a01007387 */ /* 0x0001e80000100800 */
[----:B0-----:R-:W3:Y:S04]  /*60f0*/  LDL.LU R26, [R1+0x18] ;  /* 0x00001800011a7983 */ /* 0x001ee80000300800 */
[----:B------:R0:W-:Y:S01]  /*6100*/  STL [R1+0xb8], R0 ;  /* 0x0000b80001007387 */ /* 0x0001e20000100800 */
[----:B------:R-:W-:-:S03]  /*6110*/  SEL R2, R23, R2, !P2 ;  /* 0x0000000217027207 */ /* 0x000fc60005000000 */
[----:B------:R-:W4:Y:S04]  /*6120*/  LDL.LU R27, [R1+0x54] ;  /* 0x00005400011b7983 */ /* 0x000f280000300800 */
[----:B------:R-:W2:Y:S01]  /*6130*/  LDL.LU R29, [R1+0x5c] ;  /* 0x00005c00011d7983 */ /* 0x000ea20000300800 */
[----:B------:R-:W-:-:S03]  /*6140*/  SEL R25, R23, R25, !P2 ;  /* 0x0000001917197207 */ /* 0x000fc60005000000 */
[----:B0-----:R-:W2:Y:S04]  /*6150*/  LDL.LU R0, [R1+0x4c] ;  /* 0x00004c0001007983 */ /* 0x001ea80000300800 */
[----:B------:R-:W2:Y:S01]  /*6160*/  LDL.LU R3, [R1+0x20] ;  /* 0x0000200001037983 */ /* 0x000ea20000300800 */
[----:B------:R-:W-:-:S03]  /*6170*/  SEL R24, R23, R24, !P2 ;  /* 0x0000001817187207 */ /* 0x000fc60005000000 */
[----:B------:R0:W-:Y:S01]  /*6180*/  STL [R1+0xb4], R2 ;  /* 0x0000b40201007387 */ /* 0x0001e20000100800 */
[C---:B------:R-:W-:Y:S02]  /*6190*/  SEL R22, R23.reuse, R22, !P2 ;  /* 0x0000001617167207 */ /* 0x040fe40005000000 */
[C---:B------:R-:W-:Y:S01]  /*61a0*/  SEL R21, R23.reuse, R21, !P2 ;  /* 0x0000001517157207 */ /* 0x040fe20005000000 */
[----:B0-----:R-:W2:Y:S01]  /*61b0*/  LDL.LU R2, [R1+0x195c] ;  /* 0x00195c0001027983 */ /* 0x001ea20000300800 */
[----:B------:R-:W-:-:S03]  /*61c0*/  SEL R20, R23, R20, !P2 ;  /* 0x0000001417147207 */ /* 0x000fc60005000000 */
[----:B------:R0:W-:Y:S01]  /*61d0*/  STL [R1+0xb0], R25 ;  /* 0x0000b01901007387 */ /* 0x0001e20000100800 */
[----:B------:R-:W-:-:S03]  /*61e0*/  SEL R19, R23, R19, !P2 ;  /* 0x0000001317137207 */ /* 0x000fc60005000000 */
[----:B0-----:R-:W2:Y:S04]  /*61f0*/  LDL.LU R25, [R1+0x1958] ;  /* 0x0019580001197983 */ /* 0x001ea80000300800 */
[----:B------:R0:W-:Y:S01]  /*6200*/  STL [R1+0xac], R24 ;  /* 0x0000ac1801007387 */ /* 0x0001e20000100800 */
[C---:B------:R-:W-:Y:S02]  /*6210*/  SEL R18, R23.reuse, R18, !P2 ;  /* 0x0000001217127207 */ /* 0x040fe40005000000 */
[C---:B------:R-:W-:Y:S01]  /*6220*/  SEL R17, R23.reuse, R17, !P2 ;  /* 0x0000001117117207 */ /* 0x040fe20005000000 */
[----:B0-----:R-:W2:Y:S04]  /*6230*/  LDL.LU R24, [R1+0x1954] ;  /* 0x0019540001187983 */ /* 0x001ea80000300800 */
[----:B------:R0:W-:Y:S01]  /*6240*/  STL [R1+0xa8], R22 ;  /* 0x0000a81601007387 */ /* 0x0001e20000100800 */
[----:B------:R-:W-:-:S03]  /*6250*/  SEL R16, R23, R16, !P2 ;  /* 0x0000001017107207 */ /* 0x000fc60005000000 */
        /* <DEDUP_REMOVED lines=31> */
[----:B------:R0:W-:Y:S04]  /*6450*/  STL [R1+0x7c], R11 ;  /* 0x00007c0b01007387 */ /* 0x0001e80000100800 */
        /* <DEDUP_REMOVED lines=10> */
[----:B0-----:R-:W2:Y:S02]  /*6500*/  LDL.LU R7, [R1+0x1910] ;  /* 0x0019100001077983 */ /* 0x001ea40000300800 */
[----:B--2---:R-:W-:-:S05]  /*6510*/  SEL R7, R23, R7, !P2 ;  /* 0x0000000717077207 */ /* 0x004fca0005000000 */
[----:B------:R0:W-:Y:S04]  /*6520*/  STL [R1+0x60], R7 ;  /* 0x0000600701007387 */ /* 0x0001e80000100800 */
[----:B0-----:R-:W2:Y:S01]  /*6530*/  LDL.LU R7, [R1+0x10] ;  /* 0x0000100001077983 */ /* 0x001ea20000300800 */
[----:B------:R-:W-:-:S05]  /*6540*/  SEL R8, R23, R8, !P2 ;  /* 0x0000000817087207 */ /* 0x000fca0005000000 */
[----:B------:R0:W-:Y:S01]  /*6550*/  STL [R1+0x50], R8 ;  /* 0x0000500801007387 */ /* 0x0001e20000100800 */
[C---:B------:R-:W-:Y:S02]  /*6560*/  SEL R6, R23.reuse, R6, !P2 ;  /* 0x0000000617067207 */ /* 0x040fe40005000000 */
[C---:B0-----:R-:W-:Y:S02]  /*6570*/  SEL R8, R23.reuse, R9, !P2 ;  /* 0x0000000917087207 */ /* 0x041fe40005000000 */
[----:B------:R-:W-:-:S03]  /*6580*/  SEL R9, R23, R10, !P2 ;  /* 0x0000000a17097207 */ /* 0x000fc60005000000 */
[----:B------:R2:W-:Y:S04]  /*6590*/  STL [R1+0x34], R8 ;  /* 0x0000340801007387 */ /* 0x0005e80000100800 */
[----:B------:R-:W-:Y:S01]  /*65a0*/  STL [R1+0x30], R9 ;  /* 0x0000300901007387 */ /* 0x000fe20000100800 */
[----:B------:R-:W-:Y:S02]  /*65b0*/  @!P6 IMAD.MOV R4, RZ, RZ, -R4 ;  /* 0x000000ffff04e224 */ /* 0x000fe400078e0a04 */
[----:B------:R-:W-:Y:S01]  /*65c0*/  @!P3 IMAD.MOV R5, RZ, RZ, -R5 ;  /* 0x000000ffff05b224 */ /* 0x000fe200078e0a05 */
[----:B------:R-:W-:Y:S01]  /*65d0*/  UIMAD UR7, UR7, UR4, URZ ;  /* 0x00000004070772a4 */ /* 0x000fe2000f8e023f */
[C---:B--2---:R-:W-:Y:S02]  /*65e0*/  SEL R8, R23.reuse, R7, !P2 ;  /* 0x0000000717087207 */ /* 0x044fe40005000000 */
[----:B---3--:R-:W-:-:S03]  /*65f0*/  SEL R7, R23, R26, !P2 ;  /* 0x0000001a17077207 */ /* 0x008fc60005000000 */
[----:B------:R4:W-:Y:S04]  /*6600*/  STL [R1+0x2c], R8 ;  /* 0x00002c0801007387 */ /* 0x0009e80000100800 */
[----:B------:R0:W-:Y:S04]  /*6610*/  STL [R1+0x28], R6 ;  /* 0x0000280601007387 */ /* 0x0001e80000100800 */
[----:B------:R1:W-:Y:S01]  /*6620*/  STL [R1+0x18], R7 ;  /* 0x0000180701007387 */ /* 0x0003e20000100800 */
[C---:B----4-:R-:W-:Y:S02]  /*6630*/  SEL R8, R23.reuse, R27, !P2 ;  /* 0x0000001b17087207 */ /* 0x050fe40005000000 */
[----:B0-----:R-:W-:-:S03]  /*6640*/  SEL R6, R23, R29, !P2 ;  /* 0x0000001d17067207 */ /* 0x001fc60005000000 */
[----:B------:R-:W-:Y:S01]  /*6650*/  STL [R1+0x14], R8 ;  /* 0x0000140801007387 */ /* 0x000fe20000100800 */
[C---:B-1----:R-:W-:Y:S02]  /*6660*/  SEL R7, R23.reuse, R0, !P2 ;  /* 0x0000000017077207 */ /* 0x042fe40005000000 */
[C---:B------:R-:W-:Y:S01]  /*6670*/  SEL R0, R23.reuse, R3, !P2 ;  /* 0x0000000317007207 */ /* 0x040fe20005000000 */
[----:B------:R0:W-:Y:S04]  /*6680*/  STL [R1+0x10], R6 ;  /* 0x0000100601007387 */ /* 0x0001e80000100800 */
[----:B------:R-:W-:Y:S01]  /*6690*/  STL [R1+0xc], R7 ;  /* 0x00000c0701007387 */ /* 0x000fe20000100800 */
[----:B0-----:R-:W-:-:S03]  /*66a0*/  SEL R6, R23, R28, !P2 ;  /* 0x0000001c17067207 */ /* 0x001fc60005000000 */
[----:B------:R-:W2:Y:S01]  /*66b0*/  LDL.LU R28, [R1+0x190c] ;  /* 0x00190c00011c7983 */ /* 0x000ea20000300800 */
[----:B------:R-:W-:-:S03]  /*66c0*/  SEL R23, R23, R11, !P2 ;  /* 0x0000000b17177207 */ /* 0x000fc60005000000 */
[----:B------:R0:W-:Y:S04]  /*66d0*/  STL [R1+0x8], R0 ;  /* 0x0000080001007387 */ /* 0x0001e80000100800 */
[----:B0-----:R-:W3:Y:S04]  /*66e0*/  LDL.LU R0, [R1+0xe0] ;  /* 0x0000e00001007983 */ /* 0x001ee80000300800 */
[----:B------:R-:W3:Y:S04]  /*66f0*/  LDL.LU R3, [R1+0xe4] ;  /* 0x0000e40001037983 */ /* 0x000ee80000300800 */
[----:B------:R-:W-:Y:S04]  /*6700*/  STL [R1+0x4], R6 ;  /* 0x0000040601007387 */ /* 0x000fe80000100800 */
[----:B------:R-:W3:Y:S04]  /*6710*/  LDL.LU R8, [R1+0x48] ;  /* 0x0000480001087983 */ /* 0x000ee80000300800 */
[----:B------:R-:W3:Y:S04]  /*6720*/  LDL.LU R9, [R1+0x44] ;  /* 0x0000440001097983 */ /* 0x000ee80000300800 */
[----:B------:R-:W3:Y:S04]  /*6730*/  LDL.LU R10, [R1+0x40] ;  /* 0x00004000010a7983 */ /* 0x000ee80000300800 */
[----:B------:R-:W3:Y:S04]  /*6740*/  LDL.LU R11, [R1+0x3c] ;  /* 0x00003c00010b7983 */ /* 0x000ee80000300800 */
[----:B------:R0:W-:Y:S02]  /*6750*/  STL [R1+0x18a8], R23 ;  /* 0x0018a81701007387 */ /* 0x0001e40000100800 */
[----:B0-----:R-:W-:-:S04]  /*6760*/  LOP3.LUT R23, RZ, c[0x0][0x17c], RZ, 0x33, !PT ;  /* 0x00005f00ff177a12 */ /* 0x001fc800078e33ff */
[C---:B------:R-:W-:Y:S02]  /*6770*/  SEL R29, R23.reuse, R12, !P2 ;  /* 0x0000000c171d7207 */ /* 0x040fe40005000000 */
[C---:B------:R-:W-:Y:S02]  /*6780*/  SEL R27, R23.reuse, R13, !P2 ;  /* 0x0000000d171b7207 */ /* 0x040fe40005000000 */
[C---:B------:R-:W-:Y:S02]  /*6790*/  SEL R26, R23.reuse, R14, !P2 ;  /* 0x0000000e171a7207 */ /* 0x040fe40005000000 */
[C---:B------:R-:W-:Y:S01]  /*67a0*/  SEL R15, R23.reuse, R15, !P2 ;  /* 0x0000000f170f7207 */ /* 0x040fe20005000000 */
[----:B------:R-:W-:Y:S01]  /*67b0*/  STL [R1+0x18ac], R29 ;  /* 0x0018ac1d01007387 */ /* 0x000fe20000100800 */
[C---:B------:R-:W-:Y:S02]  /*67c0*/  SEL R16, R23.reuse, R16, !P2 ;  /* 0x0000001017107207 */ /* 0x040fe40005000000 */
[C---:B------:R-:W-:Y:S01]  /*67d0*/  SEL R17, R23.reuse, R17, !P2 ;  /* 0x0000001117117207 */ /* 0x040fe20005000000 */
[----:B------:R-:W-:Y:S01]  /*67e0*/  STL [R1+0x18b0], R27 ;  /* 0x0018b01b01007387 */ /* 0x000fe20000100800 */
[----:B------:R-:W-:-:S02]  /*67f0*/  SEL R18, R23, R18, !P2 ;  /* 0x0000001217127207 */ /* 0x000fc40005000000 */
[C---:B------:R-:W-:Y:S02]  /*6800*/  SEL R19, R23.reuse, R19, !P2 ;  /* 0x0000001317137207 */ /* 0x040fe40005000000 */
[C---:B------:R-:W-:Y:S02]  /*6810*/  SEL R20, R23.reuse, R20, !P2 ;  /* 0x0000001417147207 */ /* 0x040fe40005000000 */
[C---:B------:R-:W-:Y:S02]  /*6820*/  SEL R21, R23.reuse, R21, !P2 ;  /* 0x0000001517157207 */ /* 0x040fe40005000000 */
[C---:B------:R-:W-:Y:S02]  /*6830*/  SEL R22, R23.reuse, R22, !P2 ;  /* 0x0000001617167207 */ /* 0x040fe40005000000 */
[C---:B------:R-:W-:Y:S02]  /*6840*/  SEL R24, R23.reuse, R24, !P2 ;  /* 0x0000001817187207 */ /* 0x040fe40005000000 */
[----:B------:R-:W-:-:S02]  /*6850*/  SEL R25, R23, R25, !P2 ;  /* 0x0000001917197207 */ /* 0x000fc40005000000 */
[C---:B------:R-:W-:Y:S02]  /*6860*/  SEL R6, R23.reuse, R2, !P2 ;  /* 0x0000000217067207 */ /* 0x040fe40005000000 */
[C---:B------:R-:W-:Y:S02]  /*6870*/  SEL R7, R23.reuse, R4, !P2 ;  /* 0x0000000417077207 */ /* 0x040fe40005000000 */
[----:B------:R-:W-:Y:S01]  /*6880*/  SEL R5, R23, R5, !P2 ;  /* 0x0000000517057207 */ /* 0x000fe20005000000 */
[----:B------:R-:W-:Y:S04]  /*6890*/  STL [R1+0x18b4], R26 ;  /* 0x0018b41a01007387 */ /* 0x000fe80000100800 */
[----:B------:R-:W0:Y:S04]  /*68a0*/  S2R R23, SR_TID.X ;  /* 0x0000000000177919 */ /* 0x000e280000002100 */
[----:B------:R-:W-:Y:S04]  /*68b0*/  STL [R1+0x18b8], R15 ;  /* 0x0018b80f01007387 */ /* 0x000fe80000100800 */
[----:B------:R-:W-:Y:S04]  /*68c0*/  STL [R1+0x18bc], R16 ;  /* 0x0018bc1001007387 */ /* 0x000fe80000100800 */
[----:B------:R-:W-:Y:S04]  /*68d0*/  STL [R1+0x18c0], R17 ;  /* 0x0018c01101007387 */ /* 0x000fe80000100800 */
[----:B------:R-:W-:Y:S04]  /*68e0*/  STL [R1+0x18c4], R18 ;  /* 0x0018c41201007387 */ /* 0x000fe80000100800 */
[----:B------:R1:W-:Y:S04]  /*68f0*/  STL [R1+0x18c8], R19 ;  /* 0x0018c81301007387 */ /* 0x0003e80000100800 */
[----:B------:R-:W-:Y:S04]  /*6900*/  STL [R1+0x18cc], R20 ;  /* 0x0018cc1401007387 */ /* 0x000fe80000100800 */
[----:B------:R-:W-:Y:S04]  /*6910*/  STL [R1+0x18d0], R21 ;  /* 0x0018d01501007387 */ /* 0x000fe80000100800 */
[----:B------:R-:W-:Y:S04]  /*6920*/  STL [R1+0x18d4], R22 ;  /* 0x0018d41601007387 */ /* 0x000fe80000100800 */
[----:B------:R-:W-:Y:S04]  /*6930*/  STL [R1+0x18d8], R24 ;  /* 0x0018d81801007387 */ /* 0x000fe80000100800 */
[----:B------:R-:W-:Y:S04]  /*6940*/  STL [R1+0x18dc], R25 ;  /* 0x0018dc1901007387 */ /* 0x000fe80000100800 */
[----:B------:R-:W-:Y:S04]  /*6950*/  STL [R1+0x18e0], R6 ;  /* 0x0018e00601007387 */ /* 0x000fe80000100800 */
[----:B------:R-:W-:Y:S04]  /*6960*/  STL [R1+0x18e4], R7 ;  /* 0x0018e40701007387 */ /* 0x000fe80000100800 */
[----:B------:R-:W4:Y:S04]  /*6970*/  LDL.LU R12, [R1+0x38] ;  /* 0x00003800010c7983 */ /* 0x000f280000300800 */
[----:B------:R-:W4:Y:S04]  /*6980*/  LDL.LU R13, [R1+0x58] ;  /* 0x00005800010d7983 */ /* 0x000f280000300800 */
[----:B------:R-:W4:Y:S04]  /*6990*/  LDL.LU R14, [R1+0x64] ;  /* 0x00006400010e7983 */ /* 0x000f280000300800 */
[----:B-1----:R-:W4:Y:S04]  /*69a0*/  LDL.LU R19, [R1+0xd4] ;  /* 0x0000d40001137983 */ /* 0x002f280000300800 */
[----:B------:R-:W4:Y:S01]  /*69b0*/  LDL.LU R18, [R1+0xd0] ;  /* 0x0000d00001127983 */ /* 0x000f220000300800 */
[----:B0-----:R-:W-:-:S03]  /*69c0*/  LOP3.LUT R23, R23, 0x1f, RZ, 0xc0, !PT ;  /* 0x0000001f17177812 */ /* 0x001fc600078ec0ff */
[----:B------:R-:W4:Y:S01]  /*69d0*/  LDL.LU R17, [R1+0xcc] ;  /* 0x0000cc0001117983 */ /* 0x000f220000300800 */
[----:B------:R-:W-:-:S03]  /*69e0*/  IMAD.U32 R2, RZ, RZ, UR7 ;  /* 0x00000007ff027e24 */ /* 0x000fc6000f8e00ff */
[----:B------:R-:W4:Y:S01]  /*69f0*/  LDL.LU R16, [R1+0xc8] ;  /* 0x0000c80001107983 */ /* 0x000f220000300800 */
[----:B------:R-:W-:-:S03]  /*6a00*/  IMAD R23, R23, c[0x0][0x18c], RZ ;  /* 0x0000630017177a24 */ /* 0x000fc600078e02ff */
[----:B------:R-:W4:Y:S04]  /*6a10*/  LDL.LU R15, [R1+0xc4] ;  /* 0x0000c400010f7983 */ /* 0x000f280000300800 */
[----:B------:R-:W4:Y:S04]  /*6a20*/  LDL.LU R26, [R1+0xc0] ;  /* 0x0000c000011a7983 */ /* 0x000f280000300800 */
[----:B------:R-:W4:Y:S04]  /*6a30*/  LDL.LU R27, [R1+0xbc] ;  /* 0x0000bc00011b7983 */ /* 0x000f280000300800 */
[----:B------:R-:W-:Y:S04]  /*6a40*/  STL [R1+0x18e8], R5 ;  /* 0x0018e80501007387 */ /* 0x000fe80000100800 */
[----:B------:R0:W-:Y:S01]  /*6a50*/  STL [R1+0x1870], R2 ;  /* 0x0018700201007387 */ /* 0x0001e20000100800 */
[----:B------:R-:W-:-:S03]  /*6a60*/  LEA.HI.X.SX32 R4, R23, c[0x0][0x16c], 0x1, P4 ;  /* 0x00005b0017047a11 */ /* 0x000fc600020f0eff */
[----:B------:R-:W4:Y:S04]  /*6a70*/  LDL.LU R29, [R1+0xb8] ;  /* 0x0000b800011d7983 */ /* 0x000f280000300800 */
[----:B------:R-:W4:Y:S04]  /*6a80*/  LDL.LU R23, [R1+0xb4] ;  /* 0x0000b40001177983 */ /* 0x000f280000300800 */
[----:B------:R-:W-:Y:S01]  /*6a90*/  STL [R1+0x18ec], R4 ;  /* 0x0018ec0401007387 */ /* 0x000fe20000100800 */
[----:B--2---:R-:W-:Y:S02]  /*6aa0*/  IMAD R28, R28, c[0x0][0x184], RZ ;  /* 0x000061001c1c7a24 */ /* 0x004fe400078e02ff */
[----:B---3--:R-:W-:-:S02]  /*6ab0*/  IMAD R0, R0, c[0x0][0x184], RZ ;  /* 0x0000610000007a24 */ /* 0x008fc400078e02ff */
[----:B------:R-:W-:-:S03]  /*6ac0*/  IMAD R3, R3, c[0x0][0x184], RZ ;  /* 0x0000610003037a24 */ /* 0x000fc600078e02ff */
[----:B------:R1:W-:Y:S04]  /*6ad0*/  STL [R1+0x1874], R0 ;  /* 0x0018740001007387 */ /* 0x0003e80000100800 */
[----:B------:R2:W-:Y:S01]  /*6ae0*/  STL [R1+0x1878], R3 ;  /* 0x0018780301007387 */ /* 0x0005e20000100800 */
[----:B------:R-:W-:-:S03]  /*6af0*/  IMAD R8, R8, c[0x0][0x190], RZ ;  /* 0x0000640008087a24 */ /* 0x000fc600078e02ff */
[----:B------:R-:W-:Y:S01]  /*6b00*/  STL [R1+0x187c], R28 ;  /* 0x00187c1c01007387 */ /* 0x000fe20000100800 */
[----:B------:R-:W-:-:S03]  /*6b10*/  IMAD R9, R9, c[0x0][0x190], RZ ;  /* 0x0000640009097a24 */ /* 0x000fc600078e02ff */
[----:B------:R-:W-:Y:S01]  /*6b20*/  STL [R1+0x18f0], R8 ;  /* 0x0018f00801007387 */ /* 0x000fe20000100800 */
[----:B------:R-:W-:-:S03]  /*6b30*/  IMAD R10, R10, c[0x0][0x190], RZ ;  /* 0x000064000a0a7a24 */ /* 0x000fc600078e02ff */
[----:B------:R-:W-:Y:S01]  /*6b40*/  STL [R1+0x18f4], R9 ;  /* 0x0018f40901007387 */ /* 0x000fe20000100800 */
[----:B------:R-:W-:-:S03]  /*6b50*/  IMAD R11, R11, c[0x0][0x190], RZ ;  /* 0x000064000b0b7a24 */ /* 0x000fc600078e02ff */
[----:B------:R-:W-:Y:S04]  /*6b60*/  STL [R1+0x18f8], R10 ;  /* 0x0018f80a01007387 */ /* 0x000fe80000100800 */
[----:B------:R-:W-:Y:S01]  /*6b70*/  STL [R1+0x18fc], R11 ;  /* 0x0018fc0b01007387 */ /* 0x000fe20000100800 */
[----:B----4-:R-:W-:Y:S02]  /*6b80*/  IMAD R12, R12, c[0x0][0x190], RZ ;  /* 0x000064000c0c7a24 */ /* 0x010fe400078e02ff */
[----:B------:R-:W-:-:S03]  /*6b90*/  IMAD R13, R13, c[0x0][0x190], RZ ;  /* 0x000064000d0d7a24 */ /* 0x000fc600078e02ff */
[----:B------:R-:W-:Y:S01]  /*6ba0*/  STL [R1+0x1900], R12 ;  /* 0x0019000c01007387 */ /* 0x000fe20000100800 */
[----:B------:R-:W-:-:S03]  /*6bb0*/  IMAD R14, R14, c[0x0][0x190], RZ ;  /* 0x000064000e0e7a24 */ /* 0x000fc600078e02ff */
[----:B------:R-:W-:Y:S01]  /*6bc0*/  STL [R1+0x1904], R13 ;  /* 0x0019040d01007387 */ /* 0x000fe20000100800 */
[----:B0-----:R-:W-:-:S03]  /*6bd0*/  IMAD R2, R19, c[0x0][0x190], RZ ;  /* 0x0000640013027a24 */ /* 0x001fc600078e02ff */
[----:B------:R-:W-:Y:S01]  /*6be0*/  STL [R1+0x1908], R14 ;  /* 0x0019080e01007387 */ /* 0x000fe20000100800 */
[----:B-1----:R-:W-:-:S03]  /*6bf0*/  IMAD R0, R18, c[0x0][0x190], RZ ;  /* 0x0000640012007a24 */ /* 0x002fc600078e02ff */
[----:B------:R0:W-:Y:S01]  /*6c00*/  STL [R1+0x1c], R2 ;  /* 0x00001c0201007387 */ /* 0x0001e20000100800 */
[----:B--2---:R-:W-:-:S03]  /*6c10*/  IMAD R3, R17, c[0x0][0x190], RZ ;  /* 0x0000640011037a24 */ /* 0x004fc600078e02ff */
[----:B------:R1:W-:Y:S01]  /*6c20*/  STL [R1+0x20], R0 ;  /* 0x0000200001007387 */ /* 0x0003e20000100800 */
[----:B0-----:R-:W-:-:S03]  /*6c30*/  IMAD R2, R16, c[0x0][0x190], RZ ;  /* 0x0000640010027a24 */ /* 0x001fc600078e02ff */
[----:B------:R0:W-:Y:S01]  /*6c40*/  STL [R1+0x24], R3 ;  /* 0x0000240301007387 */ /* 0x0001e20000100800 */
[----:B-1----:R-:W-:-:S03]  /*6c50*/  IMAD R0, R15, c[0x0][0x190], RZ ;  /* 0x000064000f007a24 */ /* 0x002fc600078e02ff */
[----:B------:R1:W-:Y:S01]  /*6c60*/  STL [R1+0x38], R2 ;  /* 0x0000380201007387 */ /* 0x0003e20000100800 */
[----:B0-----:R-:W-:-:S03]  /*6c70*/  IMAD R3, R26, c[0x0][0x190], RZ ;  /* 0x000064001a037a24 */ /* 0x001fc600078e02ff */
[----:B------:R0:W-:Y:S01]  /*6c80*/  STL [R1+0x3c], R0 ;  /* 0x00003c0001007387 */ /* 0x0001e20000100800 */
[----:B-1----:R-:W-:Y:S02]  /*6c90*/  IMAD R2, R27, c[0x0][0x190], RZ ;  /* 0x000064001b027a24 */ /* 0x002fe400078e02ff */
[----:B------:R-:W-:Y:S01]  /*6ca0*/  IMAD R4, R29, c[0x0][0x190], RZ ;  /* 0x000064001d047a24 */ /* 0x000fe200078e02ff */
[----:B0-----:R-:W2:Y:S04]  /*6cb0*/  LDL.LU R0, [R1+0xb0] ;  /* 0x0000b00001007983 */ /* 0x001ea80000300800 */
[----:B------:R0:W-:Y:S04]  /*6cc0*/  STL [R1+0x40], R3 ;  /* 0x0000400301007387 */ /* 0x0001e80000100800 */
[----:B------:R1:W-:Y:S01]  /*6cd0*/  STL [R1+0x44], R2 ;  /* 0x0000440201007387 */ /* 0x0003e20000100800 */
[----:B0-----:R-:W-:-:S03]  /*6ce0*/  IMAD R3, R23, c[0x0][0x190], RZ ;  /* 0x0000640017037a24 */ /* 0x001fc600078e02ff */
[----:B-1----:R-:W3:Y:S04]  /*6cf0*/  LDL.LU R2, [R1+0xac] ;  /* 0x0000ac0001027983 */ /* 0x002ee80000300800 */
[----:B------:R0:W-:Y:S04]  /*6d00*/  STL [R1+0x48], R4 ;  /* 0x0000480401007387 */ /* 0x0001e80000100800 */
[----:B------:R-:W4:Y:S04]  /*6d10*/  LDL.LU R14, [R1+0xa8] ;  /* 0x0000a800010e7983 */ /* 0x000f280000300800 */
[----:B------:R-:W4:Y:S04]  /*6d20*/  LDL.LU R13, [R1+0xa4] ;  /* 0x0000a400010d7983 */ /* 0x000f280000300800 */
[----:B------:R1:W-:Y:S04]  /*6d30*/  STL [R1+0x4c], R3 ;  /* 0x00004c0301007387 */ /* 0x0003e80000100800 */
[----:B------:R-:W4:Y:S04]  /*6d40*/  LDL.LU R12, [R1+0xa0] ;  /* 0x0000a000010c7983 */ /* 0x000f280000300800 */
[----:B------:R-:W4:Y:S04]  /*6d50*/  LDL.LU R11, [R1+0x9c] ;  /* 0x00009c00010b7983 */ /* 0x000f280000300800 */
[----:B------:R-:W4:Y:S04]  /*6d60*/  LDL.LU R10, [R1+0x98] ;  /* 0x00009800010a7983 */ /* 0x000f280000300800 */
[----:B------:R-:W4:Y:S04]  /*6d70*/  LDL.LU R9, [R1+0x94] ;  /* 0x0000940001097983 */ /* 0x000f280000300800 */
[----:B------:R-:W4:Y:S04]  /*6d80*/  LDL.LU R8, [R1+0x90] ;  /* 0x0000900001087983 */ /* 0x000f280000300800 */
[----:B0-----:R-:W4:Y:S04]  /*6d90*/  LDL.LU R4, [R1+0x8c] ;  /* 0x00008c0001047983 */ /* 0x001f280000300800 */
        /* <DEDUP_REMOVED lines=18> */
[----:B-1----:R-:W4:Y:S01]  /*6ec0*/  LDL.LU R3, [R1+0xc] ;  /* 0x00000c0001037983 */ /* 0x002f220000300800 */
[----:B--2---:R-:W-:-:S05]  /*6ed0*/  IMAD R0, R0, c[0x0][0x190], RZ ;  /* 0x0000640000007a24 */ /* 0x004fca00078e02ff */
[----:B------:R0:W-:Y:S04]  /*6ee0*/  STL [R1+0x54], R0 ;  /* 0x0000540001007387 */ /* 0x0001e80000100800 */
[----:B0-----:R-:W2:Y:S01]  /*6ef0*/  LDL.LU R0, [R1+0x8] ;  /* 0x0000080001007983 */ /* 0x001ea20000300800 */
[----:B---3--:R-:W-:-:S05]  /*6f00*/  IMAD R2, R2, c[0x0][0x190], RZ ;  /* 0x0000640002027a24 */ /* 0x008fca00078e02ff */
[----:B------:R0:W-:Y:S01]  /*6f10*/  STL [R1+0x58], R2 ;  /* 0x0000580201007387 */ /* 0x0001e20000100800 */
[----:B----4-:R-:W-:Y:S02]  /*6f20*/  IMAD R14, R14, c[0x0][0x190], RZ ;  /* 0x000064000e0e7a24 */ /* 0x010fe400078e02ff */
[----:B------:R-:W-:Y:S01]  /*6f30*/  IMAD R13, R13, c[0x0][0x190], RZ ;  /* 0x000064000d0d7a24 */ /* 0x000fe200078e02ff */
[----:B0-----:R-:W3:Y:S04]  /*6f40*/  LDL.LU R2, [R1+0x4] ;  /* 0x0000040001027983 */ /* 0x001ee80000300800 */
[----:B------:R0:W-:Y:S01]  /*6f50*/  STL [R1+0x5c], R14 ;  /* 0x00005c0e01007387 */ /* 0x0001e20000100800 */
[----:B------:R-:W-:Y:S02]  /*6f60*/  IMAD R12, R12, c[0x0][0x190], RZ ;  /* 0x000064000c0c7a24 */ /* 0x000fe400078e02ff */
[----:B------:R-:W-:Y:S01]  /*6f70*/  IMAD R11, R11, c[0x0][0x190], RZ ;  /* 0x000064000b0b7a24 */ /* 0x000fe200078e02ff */
[----:B0-----:R-:W4:Y:S01]  /*6f80*/  LDL.LU R14, [R1+0x1908] ;  /* 0x00190800010e7983 */ /* 0x001f220000300800 */
[----:B------:R-:W-:-:S03]  /*6f90*/  IMAD R10, R10, c[0x0][0x190], RZ ;  /* 0x000064000a0a7a24 */ /* 0x000fc600078e02ff */
[----:B------:R0:W-:Y:S01]  /*6fa0*/  STL [R1+0x64], R13 ;  /* 0x0000640d01007387 */ /* 0x0001e20000100800 */
[----:B------:R-:W-:Y:S02]  /*6fb0*/  IMAD R9, R9, c[0x0][0x190], RZ ;  /* 0x0000640009097a24 */ /* 0x000fe400078e02ff */
[----:B------:R-:W-:Y:S01]  /*6fc0*/  IMAD R8, R8, c[0x0][0x190], RZ ;  /* 0x0000640008087a24 */ /* 0x000fe200078e02ff */
[----:B0-----:R-:W2:Y:S04]  /*6fd0*/  LDL.LU R13, [R1+0x1904] ;  /* 0x00190400010d7983 */ /* 0x001ea80000300800 */
[----:B------:R0:W-:Y:S01]  /*6fe0*/  STL [R1+0xa0], R12 ;  /* 0x0000a00c01007387 */ /* 0x0001e20000100800 */
[----:B------:R-:W-:Y:S02]  /*6ff0*/  IMAD R4, R4, c[0x0][0x190], RZ ;  /* 0x0000640004047a24 */ /* 0x000fe400078e02ff */
[----:B------:R-:W-:Y:S01]  /*7000*/  IMAD R5, R5, c[0x0][0x190], RZ ;  /* 0x0000640005057a24 */ /* 0x000fe200078e02ff */
[----:B0-----:R-:W2:Y:S04]  /*7010*/  LDL.LU R12, [R1+0x1900] ;  /* 0x00190000010c7983 */ /* 0x001ea80000300800 */
[----:B------:R0:W-:Y:S01]  /*7020*/  STL [R1+0x9c], R11 ;  /* 0x00009c0b01007387 */ /* 0x0001e20000100800 */
[----:B------:R-:W-:-:S03]  /*7030*/  IMAD R7, R7, c[0x0][0x190], RZ ;  /* 0x0000640007077a24 */ /* 0x000fc600078e02ff */
[----:B0-----:R-:W2:Y:S04]  /*7040*/  LDL.LU R11, [R1+0x18fc] ;  /* 0x0018fc00010b7983 */ /* 0x001ea80000300800 */
[----:B------:R0:W-:Y:S01]  /*7050*/  STL [R1+0x98], R10 ;  /* 0x0000980a01007387 */ /* 0x0001e20000100800 */
[----:B------:R-:W-:-:S03]  /*7060*/  IMAD R6, R6, c[0x0][0x190], RZ ;  /* 0x0000640006067a24 */ /* 0x000fc600078e02ff */
[----:B0-----:R-:W3:Y:S04]  /*7070*/  LDL.LU R10, [R1+0x18f8] ;  /* 0x0018f800010a7983 */ /* 0x001ee80000300800 */
[----:B------:R0:W-:Y:S01]  /*7080*/  STL [R1+0x94], R9 ;  /* 0x0000940901007387 */ /* 0x0001e20000100800 */
[----:B------:R-:W-:-:S03]  /*7090*/  IMAD R25, R25, c[0x0][0x190], RZ ;  /* 0x0000640019197a24 */ /* 0x000fc600078e02ff */
[----:B0-----:R-:W4:Y:S04]  /*70a0*/  LDL.LU R9, [R1+0x18f4] ;  /* 0x0018f40001097983 */ /* 0x001f280000300800 */
        /* <DEDUP_REMOVED lines=39> */
[----:B------:R0:W-:Y:S04]  /*7320*/  STL [R1+0x34], R16 ;  /* 0x0000341001007387 */ /* 0x0001e80000100800 */
        /* <DEDUP_REMOVED lines=10> */
[----:B0-----:R-:W4:Y:S01]  /*73d0*/  LDL.LU R23, [R1+0x18a8] ;  /* 0x0018a80001177983 */ /* 0x001f220000300800 */
[----:B------:R-:W-:-:S05]  /*73e0*/  IMAD R28, R28, c[0x0][0x190], RZ ;  /* 0x000064001c1c7a24 */ /* 0x000fca00078e02ff */
[----:B------:R0:W-:Y:S02]  /*73f0*/  STL [R1+0x10], R28 ;  /* 0x0000101c01007387 */ /* 0x0001e40000100800 */
[----:B0-----:R-:W-:Y:S02]  /*7400*/  IMAD R28, R3, c[0x0][0x190], RZ ;  /* 0x00006400031c7a24 */ /* 0x001fe400078e02ff */
[----:B--2---:R-:W-:Y:S02]  /*7410*/  IMAD R3, R0, c[0x0][0x190], RZ ;  /* 0x0000640000037a24 */ /* 0x004fe400078e02ff */
[----:B---3--:R-:W-:Y:S01]  /*7420*/  IMAD R0, R2, c[0x0][0x190], RZ ;  /* 0x0000640002007a24 */ /* 0x008fe200078e02ff */
[----:B------:R-:W-:Y:S04]  /*7430*/  STL [R1+0x1880], R28 ;  /* 0x0018801c01007387 */ /* 0x000fe80000100800 */
[----:B------:R-:W-:Y:S04]  /*7440*/  STL [R1+0x1884], R3 ;  /* 0x0018840301007387 */ /* 0x000fe80000100800 */
[----:B------:R-:W-:Y:S01]  /*7450*/  STL [R1+0x1888], R0 ;  /* 0x0018880001007387 */ /* 0x000fe20000100800 */
[----:B----4-:R-:W-:-:S03]  /*7460*/  IMAD R2, R23, c[0x0][0x190], RZ ;  /* 0x0000640017027a24 */ /* 0x010fc600078e02ff */
[----:B------:R-:W2:Y:S01]  /*7470*/  LDL.LU R23, [R1+0x18a4] ;  /* 0x0018a40001177983 */ /* 0x000ea20000300800 */
[----:B------:R-:W-:Y:S02]  /*7480*/  IMAD R29, R29, c[0x0][0x190], RZ ;  /* 0x000064001d1d7a24 */ /* 0x000fe400078e02ff */
[----:B------:R-:W-:Y:S02]  /*7490*/  IMAD R27, R27, c[0x0][0x190], RZ ;  /* 0x000064001b1b7a24 */ /* 0x000fe400078e02ff */
[----:B------:R-:W-:Y:S01]  /*74a0*/  IMAD R26, R26, c[0x0][0x190], RZ ;  /* 0x000064001a1a7a24 */ /* 0x000fe200078e02ff */
[----:B------:R-:W-:Y:S01]  /*74b0*/  STL [R1+0x188c], R2 ;  /* 0x00188c0201007387 */ /* 0x000fe20000100800 */
[----:B------:R-:W-:Y:S02]  /*74c0*/  IMAD R15, R15, c[0x0][0x190], RZ ;  /* 0x000064000f0f7a24 */ /* 0x000fe400078e02ff */
[----:B------:R-:W-:Y:S01]  /*74d0*/  IMAD R19, R19, c[0x0][0x190], RZ ;  /* 0x0000640013137a24 */ /* 0x000fe200078e02ff */
[----:B------:R-:W-:Y:S01]  /*74e0*/  STL [R1+0x1890], R29 ;  /* 0x0018901d01007387 */ /* 0x000fe20000100800 */
[----:B------:R-:W-:-:S03]  /*74f0*/  IMAD R16, R16, c[0x0][0x190], RZ ;  /* 0x0000640010107a24 */ /* 0x000fc600078e02ff */
[----:B------:R-:W-:Y:S04]  /*7500*/  STL [R1+0x1894], R27 ;  /* 0x0018941b01007387 */ /* 0x000fe80000100800 */
[----:B------:R0:W-:Y:S04]  /*7510*/  STL [R1+0x1898], R26 ;  /* 0x0018981a01007387 */ /* 0x0001e80000100800 */
[----:B0-----:R-:W3:Y:S04]  /*7520*/  LDL.LU R26, [R1+0x38] ;  /* 0x00003800011a7983 */ /* 0x001ee80000300800 */
[----:B------:R0:W-:Y:S04]  /*7530*/  STL [R1+0x189c], R15 ;  /* 0x00189c0f01007387 */ /* 0x0001e80000100800 */
[----:B0-----:R-:W4:Y:S04]  /*7540*/  LDL.LU R15, [R1+0x24] ;  /* 0x00002400010f7983 */ /* 0x001f280000300800 */
[----:B------:R0:W-:Y:S04]  /*7550*/  STL [R1+0x18a0], R16 ;  /* 0x0018a01001007387 */ /* 0x0001e80000100800 */
[----:B0-----:R-:W3:Y:S04]  /*7560*/  LDL.LU R16, [R1+0x20] ;  /* 0x0000200001107983 */ /* 0x001ee80000300800 */
[----:B------:R-:W3:Y:S01]  /*7570*/  LDL.LU R27, [R1+0x40] ;  /* 0x00004000011b7983 */ /* 0x000ee20000300800 */
[----:B--2---:R-:W-:-:S02]  /*7580*/  LEA R2, P5, R19, R23, 0x1 ;  /* 0x0000001713027211 */ /* 0x004fc400078a08ff */
[----:B------:R-:W-:-:S03]  /*7590*/  LEA R0, P6, R8, R23, 0x1 ;  /* 0x0000001708007211 */ /* 0x000fc600078c08ff */
[----:B------:R0:W-:Y:S01]  /*75a0*/  STL [R1+0x1824], R2 ;  /* 0x0018240201007387 */ /* 0x0001e20000100800 */
[----:B------:R-:W-:-:S03]  /*75b0*/  LEA R3, P2, R11, R23, 0x1 ;  /* 0x000000170b037211 */ /* 0x000fc600078408ff */
[----:B------:R-:W2:Y:S04]  /*75c0*/  LDL.LU R29, [R1+0x44] ;  /* 0x00004400011d7983 */ /* 0x000ea80000300800 */
[----:B------:R1:W-:Y:S01]  /*75d0*/  STL [R1+0x1828], R0 ;  /* 0x0018280001007387 */ /* 0x0003e20000100800 */
[----:B0-----:R-:W-:-:S05]  /*75e0*/  LEA R2, P0, R9, R23, 0x1 ;  /* 0x0000001709027211 */ /* 0x001fca00078008ff */
[----:B------:R0:W-:Y:S01]  /*75f0*/  STL [R1+0x182c], R2 ;  /* 0x00182c0201007387 */ /* 0x0001e20000100800 */
[----:B-1----:R-:W-:-:S05]  /*7600*/  LEA R0, P1, R10, R23, 0x1 ;  /* 0x000000170a007211 */ /* 0x002fca00078208ff */
[----:B------:R1:W-:Y:S01]  /*7610*/  STL [R1+0x1830], R0 ;  /* 0x0018300001007387 */ /* 0x0003e20000100800 */
[----:B0-----:R-:W-:-:S03]  /*7620*/  LEA R2, P3, R12, R23, 0x1 ;  /* 0x000000170c027211 */ /* 0x001fc600078608ff */
[----:B------:R0:W-:Y:S01]  /*7630*/  STL [R1+0x1834], R3 ;  /* 0x0018340301007387 */ /* 0x0001e20000100800 */
[----:B-1----:R-:W-:-:S03]  /*7640*/  LEA R0, P4, R13, R23, 0x1 ;  /* 0x000000170d007211 */ /* 0x002fc600078808ff */
[----:B------:R1:W-:Y:S01]  /*7650*/  STL [R1+0x1838], R2 ;  /* 0x0018380201007387 */ /* 0x0003e20000100800 */
[----:B0-----:R-:W-:-:S03]  /*7660*/  LEA.HI.X.SX32 R3, R19, R4, 0x1, P5 ;  /* 0x0000000413037211 */ /* 0x001fc600028f0eff */
[----:B-1----:R-:W2:Y:S04]  /*7670*/  LDL.LU R2, [R1+0x48] ;  /* 0x0000480001027983 */ /* 0x002ea80000300800 */
[----:B------:R-:W-:Y:S04]  /*7680*/  STL [R1+0x183c], R0 ;  /* 0x00183c0001007387 */ /* 0x000fe80000100800 */
[----:B------:R0:W-:Y:S02]  /*7690*/  STL [R1+0x181c], R3 ;  /* 0x00181c0301007387 */ /* 0x0001e40000100800 */
[----:B0-----:R-:W-:-:S02]  /*76a0*/  LEA.HI.X.SX32 R3, R8, R4, 0x1, P6 ;  /* 0x0000000408037211 */ /* 0x001fc400030f0eff */
[----:B------:R-:W2:Y:S01]  /*76b0*/  LDL.LU R8, [R1+0x1c] ;  /* 0x00001c0001087983 */ /* 0x000ea20000300800 */
[----:B------:R-:W-:Y:S01]  /*76c0*/  IMAD R20, R20, c[0x0][0x190], RZ ;  /* 0x0000640014147a24 */ /* 0x000fe200078e02ff */
[-C--:B------:R-:W-:Y:S02]  /*76d0*/  LEA R0, P5, R14, R23.reuse, 0x1 ;  /* 0x000000170e007211 */ /* 0x080fe400078a08ff */
[-C--:B------:R-:W-:Y:S02]  /*76e0*/  LEA.HI.X.SX32 R19, R9, R4.reuse, 0x1, P0 ;  /* 0x0000000409137211 */ /* 0x080fe400000f0eff */
[----:B------:R-:W-:Y:S01]  /*76f0*/  LEA R28, P6, R20, R23, 0x1 ;  /* 0x00000017141c7211 */ /* 0x000fe200078c08ff */
[----:B------:R0:W-:Y:S04]  /*7700*/  STL [R1+0x1820], R0 ;  /* 0x0018200001007387 */ /* 0x0001e80000100800 */
[----:B0-----:R-:W4:Y:S04]  /*7710*/  LDL.LU R0, [R1+0x4c] ;  /* 0x00004c0001007983 */ /* 0x001f280000300800 */
[----:B------:R0:W-:Y:S04]  /*7720*/  STL [R1+0x1814], R3 ;  /* 0x0018140301007387 */ /* 0x0001e80000100800 */
[----:B0-----:R-:W4:Y:S04]  /*7730*/  LDL.LU R3, [R1+0x54] ;  /* 0x0000540001037983 */ /* 0x001f280000300800 */
[----:B------:R0:W-:Y:S04]  /*7740*/  STL [R1+0x1818], R28 ;  /* 0x0018181c01007387 */ /* 0x0001e80000100800 */
[----:B------:R1:W-:Y:S04]  /*7750*/  STL [R1+0x180c], R19 ;  /* 0x00180c1301007387 */ /* 0x0003e80000100800 */
[----:B0-----:R-:W4:Y:S01]  /*7760*/  LDL.LU R28, [R1+0x58] ;  /* 0x00005800011c7983 */ /* 0x001f220000300800 */
[----:B-1----:R-:W-:-:S02]  /*7770*/  LEA.HI.X.SX32 R19, R10, R4, 0x1, P1 ;  /* 0x000000040a137211 */ /* 0x002fc400008f0eff */
[----:B------:R-:W-:Y:S02]  /*7780*/  LEA.HI.X.SX32 R10, R11, R4, 0x1, P2 ;  /* 0x000000040b0a7211 */ /* 0x000fe400010f0eff */
[----:B--2---:R-:W-:-:S05]  /*7790*/  LEA R9, P0, R8, R23, 0x1 ;  /* 0x0000001708097211 */ /* 0x004fca00078008ff */
[----:B------:R3:W-:Y:S04]  /*77a0*/  STL [R1+0x1810], R9 ;  /* 0x0018100901007387 */ /* 0x0007e80000100800 */
[----:B------:R0:W-:Y:S04]  /*77b0*/  STL [R1+0x1804], R19 ;  /* 0x0018041301007387 */ /* 0x0001e80000100800 */
[----:B------:R-:W2:Y:S01]  /*77c0*/  LDL.LU R11, [R1+0x64] ;  /* 0x00006400010b7983 */ /* 0x000ea20000300800 */
[----:B---3--:R-:W-:-:S05]  /*77d0*/  LEA R9, P1, R16, R23, 0x1 ;  /* 0x0000001710097211 */ /* 0x008fca00078208ff */
[----:B------:R4:W-:Y:S01]  /*77e0*/  STL [R1+0x1808], R9 ;  /* 0x0018080901007387 */ /* 0x0009e20000100800 */
[----:B0-----:R-:W-:-:S03]  /*77f0*/  LEA.HI.X.SX32 R19, R12, R4, 0x1, P3 ;  /* 0x000000040c137211 */ /* 0x001fc600018f0eff */
[----:B------:R0:W-:Y:S01]  /*7800*/  STL [R1+0x17fc], R10 ;  /* 0x0017fc0a01007387 */ /* 0x0001e20000100800 */
[----:B----4-:R-:W-:-:S03]  /*7810*/  LEA R9, P2, R15, R23, 0x1 ;  /* 0x000000170f097211 */ /* 0x010fc600078408ff */
[----:B0-----:R-:W3:Y:S04]  /*7820*/  LDL.LU R10, [R1+0xa0] ;  /* 0x0000a000010a7983 */ /* 0x001ee80000300800 */
[----:B------:R-:W-:Y:S04]  /*7830*/  STL [R1+0x1800], R9 ;  /* 0x0018000901007387 */ /* 0x000fe80000100800 */
[----:B------:R-:W4:Y:S04]  /*7840*/  LDL.LU R12, [R1+0x5c] ;  /* 0x00005c00010c7983 */ /* 0x000f280000300800 */
[----:B------:R0:W-:Y:S02]  /*7850*/  STL [R1+0x17f4], R19 ;  /* 0x0017f41301007387 */ /* 0x0001e40000100800 */
[----:B0-----:R-:W-:-:S02]  /*7860*/  LEA.HI.X.SX32 R19, R13, R4, 0x1, P4 ;  /* 0x000000040d137211 */ /* 0x001fc400020f0eff */
[----:B------:R-:W2:Y:S01]  /*7870*/  LDL.LU R13, [R1+0x3c] ;  /* 0x00003c00010d7983 */ /* 0x000ea20000300800 */
[----:B------:R-:W-:-:S05]  /*7880*/  LEA R9, P3, R26, R23, 0x1 ;  /* 0x000000171a097211 */ /* 0x000fca00078608ff */
[----:B------:R-:W-:Y:S04]  /*7890*/  STL [R1+0x17f8], R9 ;  /* 0x0017f80901007387 */ /* 0x000fe80000100800 */
[----:B------:R0:W-:Y:S01]  /*78a0*/  STL [R1+0x17ec], R19 ;  /* 0x0017ec1301007387 */ /* 0x0001e20000100800 */
[-C--:B------:R-:W-:Y:S02]  /*78b0*/  LEA.HI.X.SX32 R20, R20, R4.reuse, 0x1, P6 ;  /* 0x0000000414147211 */ /* 0x080fe400030f0eff */
[----:B0-----:R-:W-:Y:S02]  /*78c0*/  LEA.HI.X.SX32 R19, R14, R4, 0x1, P5 ;  /* 0x000000040e137211 */ /* 0x001fe400028f0eff */
[-C--:B------:R-:W-:Y:S01]  /*78d0*/  LEA R14, P5, R27, R23.reuse, 0x1 ;  /* 0x000000171b0e7211 */ /* 0x080fe200078a08ff */
[----:B------:R-:W-:Y:S01]  /*78e0*/  IMAD R21, R21, c[0x0][0x190], RZ ;  /* 0x0000640015157a24 */ /* 0x000fe200078e02ff */
[----:B--2---:R-:W-:-:S05]  /*78f0*/  LEA R9, P4, R13, R23, 0x1 ;  /* 0x000000170d097211 */ /* 0x004fca00078808ff */
[----:B------:R0:W-:Y:S04]  /*7900*/  STL [R1+0x17f0], R9 ;  /* 0x0017f00901007387 */ /* 0x0001e80000100800 */
[----:B0-----:R-:W2:Y:S04]  /*7910*/  LDL.LU R9, [R1+0x9c] ;  /* 0x00009c0001097983 */ /* 0x001ea80000300800 */
[----:B------:R0:W-:Y:S04]  /*7920*/  STL [R1+0x17e4], R19 ;  /* 0x0017e41301007387 */ /* 0x0001e80000100800 */
[----:B0-----:R-:W2:Y:S04]  /*7930*/  LDL.LU R19, [R1+0x98] ;  /* 0x0000980001137983 */ /* 0x001ea80000300800 */
[----:B------:R0:W-:Y:S04]  /*7940*/  STL [R1+0x17e8], R14 ;  /* 0x0017e80e01007387 */ /* 0x0001e80000100800 */
[----:B------:R1:W-:Y:S01]  /*7950*/  STL [R1+0x165c], R20 ;  /* 0x00165c1401007387 */ /* 0x0003e20000100800 */
[----:B0-----:R-:W-:-:S02]  /*7960*/  LEA R14, P6, R29, R23, 0x1 ;  /* 0x000000171d0e7211 */ /* 0x001fc400078c08ff */
[----:B-1----:R-:W-:Y:S02]  /*7970*/  LEA.HI.X.SX32 R20, R8, R4, 0x1, P0 ;  /* 0x0000000408147211 */ /* 0x002fe400000f0eff */
[----:B------:R-:W2:Y:S04]  /*7980*/  LDL.LU R8, [R1+0x94] ;  /* 0x0000940001087983 */ /* 0x000ea80000300800 */
        /* <DEDUP_REMOVED lines=8> */
[-C--:B-1----:R-:W-:Y:S02]  /*7a10*/  LEA.HI.X.SX32 R20, R15, R4.reuse, 0x1, P2 ;  /* 0x000000040f147211 */ /* 0x082fe400010f0eff */
[----:B------:R-:W2:Y:S04]  /*7a20*/  LDL.LU R15, [R1+0x8c] ;  /* 0x00008c00010f7983 */ /* 0x000ea80000300800 */
[----:B------:R-:W-:Y:S04]  /*7a30*/  STL [R1+0x17cc], R14 ;  /* 0x0017cc0e01007387 */ /* 0x000fe80000100800 */
[----:B------:R0:W-:Y:S02]  /*7a40*/  STL [R1+0x17b0], R20 ;  /* 0x0017b01401007387 */ /* 0x0001e40000100800 */
[----:B0-----:R-:W-:-:S02]  /*7a50*/  LEA.HI.X.SX32 R20, R26, R4, 0x1, P3 ;  /* 0x000000041a147211 */ /* 0x001fc400018f0eff */
[----:B------:R-:W2:Y:S01]  /*7a60*/  LDL.LU R26, [R1+0x88] ;  /* 0x00008800011a7983 */ /* 0x000ea20000300800 */
[----:B------:R-:W-:-:S05]  /*7a70*/  LEA R14, P2, R0, R23, 0x1 ;  /* 0x00000017000e7211 */ /* 0x000fca00078408ff */
[----:B------:R0:W-:Y:S04]  /*7a80*/  STL [R1+0x17d0], R14 ;  /* 0x0017d00e01007387 */ /* 0x0001e80000100800 */
[----:B------:R1:W-:Y:S01]  /*7a90*/  STL [R1+0x17b4], R20 ;  /* 0x0017b41401007387 */ /* 0x0003e20000100800 */
[----:B0-----:R-:W-:Y:S02]  /*7aa0*/  LEA R14, P3, R3, R23, 0x1 ;  /* 0x00000017030e7211 */ /* 0x001fe400078608ff */
[----:B-1----:R-:W-:-:S03]  /*7ab0*/  LEA.HI.X.SX32 R20, R13, R4, 0x1, P4 ;  /* 0x000000040d147211 */ /* 0x002fc600020f0eff */
[----:B------:R0:W-:Y:S01]  /*7ac0*/  STL [R1+0x17d4], R14 ;  /* 0x0017d40e01007387 */ /* 0x0001e20000100800 */
[----:B------:R-:W-:-:S03]  /*7ad0*/  LEA.HI.X.SX32 R13, R27, R4, 0x1, P5 ;  /* 0x000000041b0d7211 */ /* 0x000fc600028f0eff */
[----:B------:R4:W-:Y:S04]  /*7ae0*/  STL [R1+0x17b8], R20 ;  /* 0x0017b81401007387 */ /* 0x0009e80000100800 */
[----:B------:R-:W2:Y:S01]  /*7af0*/  LDL.LU R27, [R1+0x84] ;  /* 0x00008400011b7983 */ /* 0x000ea20000300800 */
[-C--:B0-----:R-:W-:Y:S02]  /*7b00*/  LEA R14, P4, R28, R23.reuse, 0x1 ;  /* 0x000000171c0e7211 */ /* 0x081fe400078808ff */
[----:B----4-:R-:W-:-:S03]  /*7b10*/  LEA R20, P5, R12, R23, 0x1 ;  /* 0x000000170c147211 */ /* 0x010fc600078a08ff */
[----:B------:R0:W-:Y:S04]  /*7b20*/  STL [R1+0x17d8], R14 ;  /* 0x0017d80e01007387 */ /* 0x0001e80000100800 */
[----:B------:R1:W-:Y:S01]  /*7b30*/  STL [R1+0x17bc], R13 ;  /* 0x0017bc0d01007387 */ /* 0x0003e20000100800 */
[----:B0-----:R-:W-:-:S03]  /*7b40*/  LEA.HI.X.SX32 R14, R29, R4, 0x1, P6 ;  /* 0x000000041d0e7211 */ /* 0x001fc600030f0eff */
[----:B------:R0:W-:Y:S01]  /*7b50*/  STL [R1+0x17dc], R20 ;  /* 0x0017dc1401007387 */ /* 0x0001e20000100800 */
[----:B-1----:R-:W-:-:S03]  /*7b60*/  LEA R13, P6, R11, R23, 0x1 ;  /* 0x000000170b0d7211 */ /* 0x002fc600078c08ff */
[----:B------:R3:W-:Y:S01]  /*7b70*/  STL [R1+0x17c0], R14 ;  /* 0x0017c00e01007387 */ /* 0x0007e20000100800 */
[----:B------:R-:W-:Y:S01]  /*7b80*/  IMAD R22, R22, c[0x0][0x190], RZ ;  /* 0x0000640016167a24 */ /* 0x000fe200078e02ff */
[----:B0-----:R-:W-:Y:S02]  /*7b90*/  LEA.HI.X.SX32 R20, R21, R4, 0x1, P0 ;  /* 0x0000000415147211 */ /* 0x001fe400000f0eff */
[----:B------:R0:W-:Y:S01]  /*7ba0*/  STL [R1+0x17e0], R13 ;  /* 0x0017e00d01007387 */ /* 0x0001e20000100800 */
[----:B---3--:R-:W-:-:S03]  /*7bb0*/  LEA R14, P0, R10, R23, 0x1 ;  /* 0x000000170a0e7211 */ /* 0x008fc600078008ff */
[----:B------:R-:W-:Y:S04]  /*7bc0*/  STL [R1+0x1668], R20 ;  /* 0x0016681401007387 */ /* 0x000fe80000100800 */
[----:B------:R-:W-:Y:S01]  /*7bd0*/  STL [R1+0x1790], R14 ;  /* 0x0017900e01007387 */ /* 0x000fe20000100800 */
[----:B0-----:R-:W-:-:S03]  /*7be0*/  LEA.HI.X.SX32 R13, R2, R4, 0x1, P1 ;  /* 0x00000004020d7211 */ /* 0x001fc600008f0eff */
[----:B------:R-:W3:Y:S01]  /*7bf0*/  LDL.LU R29, [R1+0x80] ;  /* 0x00008000011d7983 */ /* 0x000ee20000300800 */
[----:B------:R-:W-:-:S03]  /*7c00*/  LEA R2, P1, R22, R23, 0x1 ;  /* 0x0000001716027211 */ /* 0x000fc600078208ff */
[----:B------:R0:W-:Y:S04]  /*7c10*/  STL [R1+0x166c], R13 ;  /* 0x00166c0d01007387 */ /* 0x0001e80000100800 */
[----:B------:R1:W-:Y:S01]  /*7c20*/  STL [R1+0x1794], R2 ;  /* 0x0017940201007387 */ /* 0x0003e20000100800 */
[----:B0-----:R-:W-:-:S03]  /*7c30*/  LEA.HI.X.SX32 R13, R0, R4, 0x1, P2 ;  /* 0x00000004000d7211 */ /* 0x001fc600010f0eff */
[----:B-1----:R-:W4:Y:S04]  /*7c40*/  LDL.LU R2, [R1+0x7c] ;  /* 0x00007c0001027983 */ /* 0x002f280000300800 */
[----:B------:R0:W-:Y:S01]  /*7c50*/  STL [R1+0x1778], R13 ;  /* 0x0017780d01007387 */ /* 0x0001e20000100800 */
[-C--:B------:R-:W-:Y:S02]  /*7c60*/  LEA.HI.X.SX32 R14, R28, R4.reuse, 0x1, P4 ;  /* 0x000000041c0e7211 */ /* 0x080fe400020f0eff */
[-C--:B0-----:R-:W-:Y:S02]  /*7c70*/  LEA.HI.X.SX32 R13, R3, R4.reuse, 0x1, P3 ;  /* 0x00000004030d7211 */ /* 0x081fe400018f0eff */
[-C--:B------:R-:W-:Y:S02]  /*7c80*/  LEA.HI.X.SX32 R12, R12, R4.reuse, 0x1, P5 ;  /* 0x000000040c0c7211 */ /* 0x080fe400028f0eff */
[----:B------:R-:W-:-:S02]  /*7c90*/  LEA.HI.X.SX32 R10, R10, R4, 0x1, P0 ;  /* 0x000000040a0a7211 */ /* 0x000fc400000f0eff */
[----:B--2---:R-:W-:-:S05]  /*7ca0*/  LEA R0, P2, R9, R23, 0x1 ;  /* 0x0000001709007211 */ /* 0x004fca00078408ff */
[----:B------:R0:W-:Y:S01]  /*7cb0*/  STL [R1+0x1798], R0 ;  /* 0x0017980001007387 */ /* 0x0001e20000100800 */
[----:B------:R-:W-:-:S03]  /*7cc0*/  LEA R3, P3, R19, R23, 0x1 ;  /* 0x0000001713037211 */ /* 0x000fc600078608ff */
[----:B0-----:R-:W2:Y:S04]  /*7cd0*/  LDL.LU R0, [R1+0x78] ;  /* 0x0000780001007983 */ /* 0x001ea80000300800 */
[----:B------:R-:W-:Y:S04]  /*7ce0*/  STL [R1+0x177c], R13 ;  /* 0x00177c0d01007387 */ /* 0x000fe80000100800 */
[----:B------:R0:W-:Y:S04]  /*7cf0*/  STL [R1+0x179c], R3 ;  /* 0x00179c0301007387 */ /* 0x0001e80000100800 */
[----:B0-----:R-:W2:Y:S01]  /*7d00*/  LDL.LU R3, [R1+0x74] ;  /* 0x0000740001037983 */ /* 0x001ea20000300800 */
[----:B------:R-:W-:-:S03]  /*7d10*/  LEA R13, P4, R8, R23, 0x1 ;  /* 0x00000017080d7211 */ /* 0x000fc600078808ff */
[----:B------:R-:W-:Y:S04]  /*7d20*/  STL [R1+0x1780], R14 ;  /* 0x0017800e01007387 */ /* 0x000fe80000100800 */
[----:B------:R-:W2:Y:S04]  /*7d30*/  LDL.LU R28, [R1+0x70] ;  /* 0x00007000011c7983 */ /* 0x000ea80000300800 */
[----:B------:R0:W-:Y:S04]  /*7d40*/  STL [R1+0x17a0], R13 ;  /* 0x0017a00d01007387 */ /* 0x0001e80000100800 */
[----:B------:R-:W2:Y:S04]  /*7d50*/  LDL.LU R21, [R1+0x68] ;  /* 0x0000680001157983 */ /* 0x000ea80000300800 */
[----:B------:R1:W-:Y:S01]  /*7d60*/  STL [R1+0x1784], R12 ;  /* 0x0017840c01007387 */ /* 0x0003e20000100800 */
[----:B0-----:R-:W-:-:S02]  /*7d70*/  LEA R13, P5, R16, R23, 0x1 ;  /* 0x00000017100d7211 */ /* 0x001fc400078a08ff */
[----:B-1----:R-:W-:-:S03]  /*7d80*/  LEA.HI.X.SX32 R12, R11, R4, 0x1, P6 ;  /* 0x000000040b0c7211 */ /* 0x002fc600030f0eff */
[----:B------:R-:W-:Y:S04]  /*7d90*/  STL [R1+0x17a4], R13 ;  /* 0x0017a40d01007387 */ /* 0x000fe80000100800 */
[----:B------:R-:W-:Y:S04]  /*7da0*/  STL [R1+0x1788], R12 ;  /* 0x0017880c01007387 */ /* 0x000fe80000100800 */
[----:B------:R-:W2:Y:S01]  /*7db0*/  LDL.LU R20, [R1+0x60] ;  /* 0x0000600001147983 */ /* 0x000ea20000300800 */
[----:B------:R-:W-:-:S05]  /*7dc0*/  LEA R11, P6, R15, R23, 0x1 ;  /* 0x000000170f0b7211 */ /* 0x000fca00078c08ff */
[----:B------:R0:W-:Y:S04]  /*7dd0*/  STL [R1+0x17a8], R11 ;  /* 0x0017a80b01007387 */ /* 0x0001e80000100800 */
[----:B------:R1:W-:Y:S04]  /*7de0*/  STL [R1+0x178c], R10 ;  /* 0x00178c0a01007387 */ /* 0x0003e80000100800 */
[----:B------:R-:W2:Y:S01]  /*7df0*/  LDL.LU R14, [R1+0x50] ;  /* 0x00005000010e7983 */ /* 0x000ea20000300800 */
[----:B0-----:R-:W-:Y:S02]  /*7e00*/  LEA R11, P0, R26, R23, 0x1 ;  /* 0x000000171a0b7211 */ /* 0x001fe400078008ff */
[----:B-1----:R-:W-:-:S03]  /*7e10*/  LEA.HI.X.SX32 R10, R22, R4, 0x1, P1 ;  /* 0x00000004160a7211 */ /* 0x002fc600008f0eff */
[----:B------:R-:W-:Y:S04]  /*7e20*/  STL [R1+0x17ac], R11 ;  /* 0x0017ac0b01007387 */ /* 0x000fe80000100800 */
[----:B------:R-:W2:Y:S04]  /*7e30*/  LDL.LU R22, [R1+0x6c] ;  /* 0x00006c0001167983 */ /* 0x000ea80000300800 */
[----:B------:R-:W2:Y:S01]  /*7e40*/  LDL.LU R13, [R1+0x34] ;  /* 0x00003400010d7983 */ /* 0x000ea20000300800 */
[----:B------:R-:W-:-:S03]  /*7e50*/  IMAD R24, R24, c[0x0][0x190], RZ ;  /* 0x0000640018187a24 */ /* 0x000fc600078e02ff */
[----:B------:R0:W-:Y:S04]  /*7e60*/  STL [R1+0x1670], R10 ;  /* 0x0016700a01007387 */ /* 0x0001e80000100800 */
[----:B------:R-:W2:Y:S01]  /*7e70*/  LDL.LU R12, [R1+0x30] ;  /* 0x00003000010c7983 */ /* 0x000ea20000300800 */
[----:B0-----:R-:W-:Y:S02]  /*7e80*/  LEA.HI.X.SX32 R10, R9, R4, 0x1, P2 ;  /* 0x00000004090a7211 */ /* 0x001fe400010f0eff */
[-C--:B------:R-:W-:Y:S02]  /*7e90*/  LEA R11, P1, R27, R23.reuse, 0x1 ;  /* 0x000000171b0b7211 */ /* 0x080fe400078208ff */
[----:B------:R-:W-:-:S03]  /*7ea0*/  LEA R9, P2, R24, R23, 0x1 ;  /* 0x0000001718097211 */ /* 0x000fc600078408ff */
[----:B------:R0:W-:Y:S04]  /*7eb0*/  STL [R1+0x1758], R11 ;  /* 0x0017580b01007387 */ /* 0x0001e80000100800 */
[----:B0-----:R-:W2:Y:S04]  /*7ec0*/  LDL.LU R11, [R1+0x2c] ;  /* 0x00002c00010b7983 */ /* 0x001ea80000300800 */
[----:B------:R0:W-:Y:S04]  /*7ed0*/  STL [R1+0x1674], R10 ;  /* 0x0016740a01007387 */ /* 0x0001e80000100800 */
[----:B0-----:R-:W2:Y:S04]  /*7ee0*/  LDL.LU R10, [R1+0x28] ;  /* 0x00002800010a7983 */ /* 0x001ea80000300800 */
[----:B------:R0:W-:Y:S02]  /*7ef0*/  STL [R1+0x175c], R9 ;  /* 0x00175c0901007387 */ /* 0x0001e40000100800 */
[----:B0-----:R-:W-:-:S02]  /*7f00*/  LEA.HI.X.SX32 R9, R19, R4, 0x1, P3 ;  /* 0x0000000413097211 */ /* 0x001fc400018f0eff */
[----:B------:R-:W2:Y:S04]  /*7f10*/  LDL.LU R19, [R1+0x18] ;  /* 0x0000180001137983 */ /* 0x000ea80000300800 */
[----:B------:R3:W-:Y:S02]  /*7f20*/  STL [R1+0x1740], R9 ;  /* 0x0017400901007387 */ /* 0x0007e40000100800 */
[----:B---3--:R-:W-:-:S05]  /*7f30*/  LEA R9, P3, R29, R23, 0x1 ;  /* 0x000000171d097211 */ /* 0x008fca00078608ff */
[----:B------:R0:W-:Y:S01]  /*7f40*/  STL [R1+0x1760], R9 ;  /* 0x0017600901007387 */ /* 0x0001e20000100800 */
[-C--:B------:R-:W-:Y:S02]  /*7f50*/  LEA.HI.X.SX32 R16, R16, R4.reuse, 0x1, P5 ;  /* 0x0000000410107211 */ /* 0x080fe400028f0eff */
[----:B0-----:R-:W-:Y:S02]  /*7f60*/  LEA.HI.X.SX32 R9, R8, R4, 0x1, P4 ;  /* 0x0000000408097211 */ /* 0x001fe400020f0eff */
[----:B----4-:R-:W-:-:S03]  /*7f70*/  LEA R8, P4, R2, R23, 0x1 ;  /* 0x0000001702087211 */ /* 0x010fc600078808ff */
[----:B------:R0:W-:Y:S01]  /*7f80*/  STL [R1+0x1744], R9 ;  /* 0x0017440901007387 */ /* 0x0001e20000100800 */
[----:B------:R-:W-:-:S03]  /*7f90*/  LEA.HI.X.SX32 R15, R15, R4, 0x1, P6 ;  /* 0x000000040f0f7211 */ /* 0x000fc600030f0eff */
[----:B0-----:R-:W3:Y:S04]  /*7fa0*/  LDL.LU R9, [R1+0x14] ;  /* 0x0000140001097983 */ /* 0x001ee80000300800 */
[----:B------:R0:W-:Y:S04]  /*7fb0*/  STL [R1+0x1764], R8 ;  /* 0x0017640801007387 */ /* 0x0001e80000100800 */
[----:B0-----:R-:W4:Y:S04]  /*7fc0*/  LDL.LU R8, [R1+0x10] ;  /* 0x0000100001087983 */ /* 0x001f280000300800 */
[----:B------:R2:W-:Y:S01]  /*7fd0*/  STL [R1+0x1748], R16 ;  /* 0x0017481001007387 */ /* 0x0005e20000100800 */
[----:B------:R-:W-:-:S02]  /*7fe0*/  LEA.HI.X.SX32 R26, R26, R4, 0x1, P0 ;  /* 0x000000041a1a7211 */ /* 0x000fc400000f0eff */
[-C--:B------:R-:W-:Y:S02]  /*7ff0*/  LEA.HI.X.SX32 R27, R27, R4.reuse, 0x1, P1 ;  /* 0x000000041b1b7211 */ /* 0x080fe400008f0eff */
[----:B------:R-:W-:Y:S01]  /*8000*/  LEA.HI.X.SX32 R24, R24, R4, 0x1, P2 ;  /* 0x0000000418187211 */ /* 0x000fe200010f0eff */
[----:B------:R-:W-:Y:S01]  /*8010*/  IMAD R25, R25, c[0x0][0x190], RZ ;  /* 0x0000640019197a24 */ /* 0x000fe200078e02ff */
[----:B--2---:R-:W-:-:S05]  /*8020*/  LEA R16, P5, R0, R23, 0x1 ;  /* 0x0000001700107211 */ /* 0x004fca00078a08ff */
[----:B------:R0:W-:Y:S04]  /*8030*/  STL [R1+0x1768], R16 ;  /* 0x0017681001007387 */ /* 0x0001e80000100800 */
[----:B0-----:R-:W2:Y:S04]  /*8040*/  LDL.LU R16, [R1+0x18a0] ;  /* 0x0018a00001107983 */ /* 0x001ea80000300800 */
[----:B------:R0:W-:Y:S02]  /*8050*/  STL [R1+0x174c], R15 ;  /* 0x00174c0f01007387 */ /* 0x0001e40000100800 */
[----:B0-----:R-:W-:-:S05]  /*8060*/  LEA R15, P6, R3, R23, 0x1 ;  /* 0x00000017030f7211 */ /* 0x001fca00078c08ff */
        /* <DEDUP_REMOVED lines=12> */
[----:B------:R0:W-:Y:S02]  /*8130*/  STL [R1+0x1698], R24 ;  /* 0x0016981801007387 */ /* 0x0001e40000100800 */
[----:B0-----:R-:W-:Y:S02]  /*8140*/  LEA.HI.X.SX32 R24, R29, R4, 0x1, P3 ;  /* 0x000000041d187211 */ /* 0x001fe400018f0eff */
[----:B------:R-:W2:Y:S04]  /*8150*/  LDL.LU R29, [R1+0x1890] ;  /* 0x00189000011d7983 */ /* 0x000ea80000300800 */
        /* <DEDUP_REMOVED lines=22> */
[----:B------:R0:W-:Y:S01]  /*82c0*/  STL [R1+0x16c0], R24 ;  /* 0x0016c01801007387 */ /* 0x0001e20000100800 */
[----:B------:R-:W-:Y:S01]  /*82d0*/  IMAD R6, R6, c[0x0][0x190], RZ ;  /* 0x0000640006067a24 */ /* 0x000fe200078e02ff */
[----:B0-----:R-:W-:Y:S02]  /*82e0*/  LEA.HI.X.SX32 R24, R22, R4, 0x1, P1 ;  /* 0x0000000416187211 */ /* 0x001fe400008f0eff */
[----:B------:R-:W-:-:S03]  /*82f0*/  LEA R22, P1, R11, R23, 0x1 ;  /* 0x000000170b167211 */ /* 0x000fc600078208ff */
[----:B------:R0:W-:Y:S04]  /*8300*/  STL [R1+0x1690], R24 ;  /* 0x0016901801007387 */ /* 0x0001e80000100800 */
[----:B------:R1:W-:Y:S01]  /*8310*/  STL [R1+0x16c8], R22 ;  /* 0x0016c81601007387 */ /* 0x0003e20000100800 */
[-C--:B0-----:R-:W-:Y:S02]  /*8320*/  LEA.HI.X.SX32 R24, R21, R4.reuse, 0x1, P2 ;  /* 0x0000000415187211 */ /* 0x081fe400010f0eff */
[----:B------:R-:W-:Y:S02]  /*8330*/  LEA.HI.X.SX32 R21, R25, R4, 0x1, P3 ;  /* 0x0000000419157211 */ /* 0x000fe400018f0eff */
[-C--:B-1----:R-:W-:Y:S01]  /*8340*/  LEA R22, P2, R10, R23.reuse, 0x1 ;  /* 0x000000170a167211 */ /* 0x082fe200078408ff */
[----:B------:R0:W-:Y:S04]  /*8350*/  STL [R1+0x1694], R24 ;  /* 0x0016941801007387 */ /* 0x0001e80000100800 */
[----:B------:R1:W-:Y:S04]  /*8360*/  STL [R1+0x16d0], R22 ;  /* 0x0016d01601007387 */ /* 0x0003e80000100800 */
[----:B------:R3:W-:Y:S01]  /*8370*/  STL [R1+0x169c], R21 ;  /* 0x00169c1501007387 */ /* 0x0007e20000100800 */
[----:B0-----:R-:W-:-:S02]  /*8380*/  LEA R24, P3, R19, R23, 0x1 ;  /* 0x0000001713187211 */ /* 0x001fc400078608ff */
[-C--:B-1----:R-:W-:Y:S02]  /*8390*/  LEA.HI.X.SX32 R22, R20, R4.reuse, 0x1, P4 ;  /* 0x0000000414167211 */ /* 0x082fe400020f0eff */
[-C--:B------:R-:W-:Y:S02]  /*83a0*/  LEA.HI.X.SX32 R20, R14, R4.reuse, 0x1, P5 ;  /* 0x000000040e147211 */ /* 0x080fe400028f0eff */
[-C--:B---3--:R-:W-:Y:S01]  /*83b0*/  LEA R21, P4, R6, R23.reuse, 0x1 ;  /* 0x0000001706157211 */ /* 0x088fe200078808ff */
[----:B------:R-:W-:Y:S01]  /*83c0*/  STL [R1+0x16d8], R24 ;  /* 0x0016d81801007387 */ /* 0x000fe20000100800 */
[-C--:B------:R-:W-:Y:S02]  /*83d0*/  LEA R14, P5, R9, R23.reuse, 0x1 ;  /* 0x00000017090e7211 */ /* 0x080fe400078a08ff */
[----:B------:R-:W-:Y:S01]  /*83e0*/  LEA.HI.X.SX32 R13, R13, R4, 0x1, P6 ;  /* 0x000000040d0d7211 */ /* 0x000fe200030f0eff */
[----:B------:R-:W-:Y:S04]  /*83f0*/  STL [R1+0x16a4], R22 ;  /* 0x0016a41601007387 */ /* 0x000fe80000100800 */
[----:B------:R-:W-:Y:S04]  /*8400*/  STL [R1+0x16e0], R21 ;  /* 0x0016e01501007387 */ /* 0x000fe80000100800 */
[----:B------:R4:W-:Y:S04]  /*8410*/  STL [R1+0x16ac], R20 ;  /* 0x0016ac1401007387 */ /* 0x0009e80000100800 */
[----:B------:R0:W-:Y:S04]  /*8420*/  STL [R1+0x16e8], R14 ;  /* 0x0016e80e01007387 */ /* 0x0001e80000100800 */
[----:B------:R1:W-:Y:S01]  /*8430*/  STL [R1+0x16b4], R13 ;  /* 0x0016b40d01007387 */ /* 0x0003e20000100800 */
[----:B----4-:R-:W-:-:S02]  /*8440*/  LEA R20, P6, R8, R23, 0x1 ;  /* 0x0000001708147211 */ /* 0x010fc400078c08ff */
[-C--:B0-----:R-:W-:Y:S02]  /*8450*/  LEA.HI.X.SX32 R14, R12, R4.reuse, 0x1, P0 ;  /* 0x000000040c0e7211 */ /* 0x081fe400000f0eff */
[-C--:B------:R-:W-:Y:S01]  /*8460*/  LEA.HI.X.SX32 R12, R11, R4.reuse, 0x1, P1 ;  /* 0x000000040b0c7211 */ /* 0x080fe200008f0eff */
[----:B------:R-:W-:Y:S01]  /*8470*/  STL [R1+0x16f0], R20 ;  /* 0x0016f01401007387 */ /* 0x000fe20000100800 */
[----:B------:R-:W-:-:S03]  /*8480*/  LEA.HI.X.SX32 R10, R10, R4, 0x1, P2 ;  /* 0x000000040a0a7211 */ /* 0x000fc600010f0eff */
[----:B------:R-:W-:Y:S01]  /*8490*/  STL [R1+0x16bc], R14 ;  /* 0x0016bc0e01007387 */ /* 0x000fe20000100800 */
[----:B------:R-:W-:Y:S01]  /*84a0*/  IMAD R7, R7, c[0x0][0x190], RZ ;  /* 0x0000640007077a24 */ /* 0x000fe200078e02ff */
[----:B------:R-:W-:Y:S02]  /*84b0*/  LEA.HI.X.SX32 R8, R8, R4, 0x1, P6 ;  /* 0x0000000408087211 */ /* 0x000fe400030f0eff */
[-C--:B--2---:R-:W-:Y:S02]  /*84c0*/  LEA R11, P1, R3, R23.reuse, 0x1 ;  /* 0x00000017030b7211 */ /* 0x084fe400078208ff */
[----:B-1----:R-:W-:-:S05]  /*84d0*/  LEA R13, P0, R28, R23, 0x1 ;  /* 0x000000171c0d7211 */ /* 0x002fca00078008ff */
[----:B------:R-:W-:Y:S04]  /*84e0*/  STL [R1+0x16f8], R13 ;  /* 0x0016f80d01007387 */ /* 0x000fe80000100800 */
[----:B------:R0:W-:Y:S04]  /*84f0*/  STL [R1+0x16c4], R12 ;  /* 0x0016c40c01007387 */ /* 0x0001e80000100800 */
[----:B------:R1:W-:Y:S04]  /*8500*/  STL [R1+0x1700], R11 ;  /* 0x0017000b01007387 */ /* 0x0003e80000100800 */
[----:B------:R2:W-:Y:S01]  /*8510*/  STL [R1+0x16cc], R10 ;  /* 0x0016cc0a01007387 */ /* 0x0005e20000100800 */
[----:B0-----:R-:W-:-:S02]  /*8520*/  LEA R12, P2, R0, R23, 0x1 ;  /* 0x00000017000c7211 */ /* 0x001fc400078408ff */
[----:B-1----:R-:W-:-:S03]  /*8530*/  LEA.HI.X.SX32 R11, R19, R4, 0x1, P3 ;  /* 0x00000004130b7211 */ /* 0x002fc600018f0eff */
[----:B------:R-:W-:Y:S01]  /*8540*/  STL [R1+0x1708], R12 ;  /* 0x0017080c01007387 */ /* 0x000fe20000100800 */
[----:B--2---:R-:W-:-:S03]  /*8550*/  LEA R10, P3, R2, R23, 0x1 ;  /* 0x00000017020a7211 */ /* 0x004fc600078608ff */
[----:B------:R-:W2:Y:S04]  /*8560*/  LDL.LU R19, [R1+0xec] ;  /* 0x0000ec0001137983 */ /* 0x000ea80000300800 */
[----:B------:R0:W-:Y:S04]  /*8570*/  STL [R1+0x16d4], R11 ;  /* 0x0016d40b01007387 */ /* 0x0001e80000100800 */
[----:B------:R1:W-:Y:S01]  /*8580*/  STL [R1+0x1710], R10 ;  /* 0x0017100a01007387 */ /* 0x0003e20000100800 */
[-C--:B0-----:R-:W-:Y:S02]  /*8590*/  LEA.HI.X.SX32 R11, R6, R4.reuse, 0x1, P4 ;  /* 0x00000004060b7211 */ /* 0x081fe400020f0eff */
[----:B------:R-:W-:-:S02]  /*85a0*/  LEA.HI.X.SX32 R6, R9, R4, 0x1, P5 ;  /* 0x0000000409067211 */ /* 0x000fc400028f0eff */
[-C--:B-1----:R-:W-:Y:S01]  /*85b0*/  LEA R10, P4, R29, R23.reuse, 0x1 ;  /* 0x000000171d0a7211 */ /* 0x082fe200078808ff */
[----:B------:R-:W-:Y:S01]  /*85c0*/  STL [R1+0x16dc], R11 ;  /* 0x0016dc0b01007387 */ /* 0x000fe20000100800 */
[----:B------:R-:W-:-:S03]  /*85d0*/  LEA R9, P5, R7, R23, 0x1 ;  /* 0x0000001707097211 */ /* 0x000fc600078a08ff */
[----:B------:R-:W-:Y:S04]  /*85e0*/  STL [R1+0x1718], R10 ;  /* 0x0017180a01007387 */ /* 0x000fe80000100800 */
[----:B------:R0:W-:Y:S04]  /*85f0*/  STL [R1+0x16e4], R6 ;  /* 0x0016e40601007387 */ /* 0x0001e80000100800 */
[----:B------:R1:W-:Y:S01]  /*8600*/  STL [R1+0x1720], R9 ;  /* 0x0017200901007387 */ /* 0x0003e20000100800 */
[----:B0-----:R-:W-:-:S03]  /*8610*/  LEA R6, P6, R27, R23, 0x1 ;  /* 0x000000171b067211 */ /* 0x001fc600078c08ff */
[----:B------:R0:W-:Y:S01]  /*8620*/  STL [R1+0x16ec], R8 ;  /* 0x0016ec0801007387 */ /* 0x0001e20000100800 */
[----:B-1----:R-:W-:-:S03]  /*8630*/  LEA.HI.X.SX32 R9, R28, R4, 0x1, P0 ;  /* 0x000000041c097211 */ /* 0x002fc600000f0eff */
[----:B------:R-:W3:Y:S04]  /*8640*/  LDL.LU R28, [R1+0x187c] ;  /* 0x00187c00011c7983 */ /* 0x000ee80000300800 */
[----:B------:R1:W-:Y:S01]  /*8650*/  STL [R1+0x1728], R6 ;  /* 0x0017280601007387 */ /* 0x0003e20000100800 */
[----:B0-----:R-:W-:-:S03]  /*8660*/  LEA.HI.X.SX32 R8, R3, R4, 0x1, P1 ;  /* 0x0000000403087211 */ /* 0x001fc600008f0eff */
[----:B------:R0:W-:Y:S04]  /*8670*/  STL [R1+0x16f4], R9 ;  /* 0x0016f40901007387 */ /* 0x0001e80000100800 */
[----:B------:R-:W4:Y:S01]  /*8680*/  LDL.LU R3, [R1+0x1878] ;  /* 0x0018780001037983 */ /* 0x000f220000300800 */
[----:B-1----:R-:W-:Y:S02]  /*8690*/  LEA R6, P0, R26, R23, 0x1 ;  /* 0x000000171a067211 */ /* 0x002fe400078008ff */
[----:B0-----:R-:W-:-:S03]  /*86a0*/  LEA.HI.X.SX32 R9, R0, R4, 0x1, P2 ;  /* 0x0000000400097211 */ /* 0x001fc600010f0eff */
[----:B------:R0:W-:Y:S04]  /*86b0*/  STL [R1+0x172c], R6 ;  /* 0x00172c0601007387 */ /* 0x0001e80000100800 */
[----:B------:R1:W-:Y:S04]  /*86c0*/  STL [R1+0x16fc], R8 ;  /* 0x0016fc0801007387 */ /* 0x0003e80000100800 */
[----:B------:R-:W2:Y:S01]  /*86d0*/  LDL.LU R0, [R1+0x1874] ;  /* 0x0018740001007983 */ /* 0x000ea20000300800 */
[----:B0-----:R-:W-:Y:S02]  /*86e0*/  LEA R6, P1, R15, R23, 0x1 ;  /* 0x000000170f067211 */ /* 0x001fe400078208ff */
[----:B-1----:R-:W-:-:S03]  /*86f0*/  LEA.HI.X.SX32 R8, R2, R4, 0x1, P3 ;  /* 0x0000000402087211 */ /* 0x002fc600018f0eff */
[----:B------:R0:W-:Y:S04]  /*8700*/  STL [R1+0x1730], R6 ;  /* 0x0017300601007387 */ /* 0x0001e80000100800 */
[----:B------:R1:W-:Y:S04]  /*8710*/  STL [R1+0x1704], R9 ;  /* 0x0017040901007387 */ /* 0x0003e80000100800 */
[----:B------:R-:W2:Y:S01]  /*8720*/  LDL.LU R2, [R1+0x1870] ;  /* 0x0018700001027983 */ /* 0x000ea20000300800 */
[----:B------:R-:W-:Y:S01]  /*8730*/  IMAD R17, R17, c[0x0][0x190], RZ ;  /* 0x0000640011117a24 */ /* 0x000fe200078e02ff */
[----:B0-----:R-:W-:Y:S01]  /*8740*/  LEA R6, P2, R16, R23, 0x1 ;  /* 0x0000001710067211 */ /* 0x001fe200078408ff */
[----:B------:R-:W-:-:S04]  /*8750*/  IMAD R18, R18, c[0x0][0x190], RZ ;  /* 0x0000640012127a24 */ /* 0x000fc800078e02ff */
[----:B------:R0:W-:Y:S01]  /*8760*/  STL [R1+0x1734], R6 ;  /* 0x0017340601007387 */ /* 0x0001e20000100800 */
[----:B-1----:R-:W-:-:S03]  /*8770*/  LEA.HI.X.SX32 R9, R29, R4, 0x1, P4 ;  /* 0x000000041d097211 */ /* 0x002fc600020f0eff */
[----:B------:R1:W-:Y:S01]  /*8780*/  STL [R1+0x170c], R8 ;  /* 0x00170c0801007387 */ /* 0x0003e20000100800 */
[-C--:B0-----:R-:W-:Y:S01]  /*8790*/  LEA R6, P3, R17, R23.reuse, 0x1 ;  /* 0x0000001711067211 */ /* 0x081fe200078608ff */
[----:B------:R-:W-:Y:S01]  /*87a0*/  IMAD R5, R5, c[0x0][0x190], RZ ;  /* 0x0000640005057a24 */ /* 0x000fe200078e02ff */
[----:B-1----:R-:W-:-:S03]  /*87b0*/  LEA R8, P4, R18, R23, 0x1 ;  /* 0x0000001712087211 */ /* 0x002fc600078808ff */
[----:B------:R0:W-:Y:S04]  /*87c0*/  STL [R1+0x1738], R6 ;  /* 0x0017380601007387 */ /* 0x0001e80000100800 */
[----:B------:R-:W-:Y:S04]  /*87d0*/  STL [R1+0x1714], R9 ;  /* 0x0017140901007387 */ /* 0x000fe80000100800 */
[----:B------:R1:W-:Y:S01]  /*87e0*/  STL [R1+0x173c], R8 ;  /* 0x00173c0801007387 */ /* 0x0003e20000100800 */
[----:B0-----:R-:W-:-:S05]  /*87f0*/  LEA.HI.X.SX32 R6, R7, R4, 0x1, P5 ;  /* 0x0000000407067211 */ /* 0x001fca00028f0eff */
[----:B------:R0:W-:Y:S01]  /*8800*/  STL [R1+0x171c], R6 ;  /* 0x00171c0601007387 */ /* 0x0001e20000100800 */
[----:B-1----:R-:W-:Y:S02]  /*8810*/  LEA.HI.X.SX32 R8, R27, R4, 0x1, P6 ;  /* 0x000000041b087211 */ /* 0x002fe400030f0eff */
[----:B------:R-:W-:-:S03]  /*8820*/  LEA R7, P6, R5, R23, 0x1 ;  /* 0x0000001705077211 */ /* 0x000fc600078c08ff */
[----:B------:R1:W-:Y:S01]  /*8830*/  STL [R1+0x1724], R8 ;  /* 0x0017240801007387 */ /* 0x0003e20000100800 */
[----:B0-----:R-:W-:-:S03]  /*8840*/  LEA.HI.X.SX32 R6, R26, R4, 0x1, P0 ;  /* 0x000000041a067211 */ /* 0x001fc600000f0eff */
[----:B------:R0:W-:Y:S04]  /*8850*/  STL [R1+0x1658], R7 ;  /* 0x0016580701007387 */ /* 0x0001e80000100800 */
[----:B------:R0:W-:Y:S01]  /*8860*/  STL [R1+0x1644], R6 ;  /* 0x0016440601007387 */ /* 0x0001e20000100800 */
[-C--:B-1----:R-:W-:Y:S02]  /*8870*/  LEA.HI.X.SX32 R8, R15, R4.reuse, 0x1, P1 ;  /* 0x000000040f087211 */ /* 0x082fe400008f0eff */
[-C--:B0-----:R-:W-:Y:S02]  /*8880*/  LEA.HI.X.SX32 R7, R16, R4.reuse, 0x1, P2 ;  /* 0x0000000410077211 */ /* 0x081fe400010f0eff */
[-C--:B------:R-:W-:Y:S02]  /*8890*/  LEA.HI.X.SX32 R6, R17, R4.reuse, 0x1, P3 ;  /* 0x0000000411067211 */ /* 0x080fe400018f0eff */
[----:B------:R-:W-:Y:S01]  /*88a0*/  LEA.HI.X.SX32 R5, R5, R4, 0x1, P6 ;  /* 0x0000000405057211 */ /* 0x000fe200030f0eff */
[----:B------:R-:W-:-:S06]  /*88b0*/  UIMAD UR7, UR4, 0x1e, URZ ;  /* 0x0000001e040778a4 */ /* 0x000fcc000f8e023f */
[----:B------:R-:W-:Y:S01]  /*88c0*/  IMAD.U32 R11, RZ, RZ, UR7 ;  /* 0x00000007ff0b7e24 */ /* 0x000fe2000f8e00ff */
[----:B------:R-:W-:-:S06]  /*88d0*/  UIMAD UR7, UR4, 0x1d, URZ ;  /* 0x0000001d040778a4 */ /* 0x000fcc000f8e023f */
[----:B------:R-:W-:Y:S01]  /*88e0*/  IMAD.U32 R10, RZ, RZ, UR7 ;  /* 0x00000007ff0a7e24 */ /* 0x000fe2000f8e00ff */
[----:B------:R-:W-:Y:S01]  /*88f0*/  UIMAD UR7, UR4, 0x1c, URZ ;  /* 0x0000001c040778a4 */ /* 0x000fe2000f8e023f */
[----:B---3--:R-:W-:-:S04]  /*8900*/  LEA R14, P1, R28, c[0x0][0x160], 0x1 ;  /* 0x000058001c0e7a11 */ /* 0x008fc800078208ff */
[----:B------:R-:W-:Y:S02]  /*8910*/  LEA.HI.X.SX32 R15, R28, c[0x0][0x164], 0x1, P1 ;  /* 0x000059001c0f7a11 */ /* 0x000fe400008f0eff */
[----:B----4-:R-:W-:Y:S02]  /*8920*/  LEA R20, P0, R3, c[0x0][0x160], 0x1 ;  /* 0x0000580003147a11 */ /* 0x010fe400078008ff */
[----:B--2---:R-:W-:-:S04]  /*8930*/  LEA R24, P5, R0, c[0x0][0x160], 0x1 ;  /* 0x0000580000187a11 */ /* 0x004fc800078a08ff */
[----:B------:R-:W-:Y:S02]  /*8940*/  LEA.HI.X.SX32 R25, R0, c[0x0][0x164], 0x1, P5 ;  /* 0x0000590000197a11 */ /* 0x000fe400028f0eff */
[----:B------:R-:W2:Y:S04]  /*8950*/  LDL.LU R0, [R1+0x186c] ;  /* 0x00186c0001007983 */ /* 0x000ea80000300800 */
[----:B------:R0:W-:Y:S04]  /*8960*/  STL [R1+0x1648], R8 ;  /* 0x0016480801007387 */ /* 0x0001e80000100800 */
[----:B------:R-:W-:Y:S04]  /*8970*/  STL.64 [R1+0x10e8], R24 ;  /* 0x0010e81801007387 */ /* 0x000fe80000100a00 */
[----:B------:R-:W-:Y:S01]  /*8980*/  STL [R1+0x164c], R7 ;  /* 0x00164c0701007387 */ /* 0x000fe20000100800 */
[----:B0-----:R-:W-:Y:S01]  /*8990*/  LEA.HI.X.SX32 R8, R18, R4, 0x1, P4 ;  /* 0x0000000412087211 */ /* 0x001fe200020f0eff */
[----:B------:R-:W-:-:S02]  /*89a0*/  IMAD R4, R19, c[0x0][0x184], RZ ;  /* 0x0000610013047a24 */ /* 0x000fc400078e02ff */
[----:B------:R0:W-:Y:S01]  /*89b0*/  STL [R1+0x1650], R6 ;  /* 0x0016500601007387 */ /* 0x0001e20000100800 */
[----:B------:R-:W-:-:S03]  /*89c0*/  LEA.HI.X.SX32 R21, R3, c[0x0][0x164], 0x1, P0 ;  /* 0x0000590003157a11 */ /* 0x000fc600000f0eff */
[----:B------:R1:W-:Y:S01]  /*89d0*/  STL [R1+0x1654], R8 ;  /* 0x0016540801007387 */ /* 0x0003e20000100800 */
[----:B0-----:R-:W-:-:S03]  /*89e0*/  IMAD.WIDE R6, R2, 0x2, R24 ;  /* 0x0000000202067825 */ /* 0x001fc600078e0218 */
[----:B------:R-:W-:Y:S01]  /*89f0*/  STL [R1+0x1634], R5 ;  /* 0x0016340501007387 */ /* 0x000fe20000100800 */
[----:B-1----:R-:W-:-:S03]  /*8a00*/  LEA R8, P0, R4, c[0x0][0x160], 0x1 ;  /* 0x0000580004087a11 */ /* 0x002fc600078008ff */
[----:B------:R0:W5:Y:S04]  /*8a10*/  LDL.LU R3, [R1+0x1868] ;  /* 0x0018680001037983 */ /* 0x0001680000300800 */
[----:B------:R-:W-:Y:S01]  /*8a20*/  STL [R1+0x1640], R6 ;  /* 0x0016400601007387 */ /* 0x000fe20000100800 */
[----:B------:R-:W-:-:S03]  /*8a30*/  LEA.HI.X.SX32 R9, R4, c[0x0][0x164], 0x1, P0 ;  /* 0x0000590004097a11 */ /* 0x000fc600000f0eff */
[----:B------:R1:W-:Y:S04]  /*8a40*/  STL [R1+0x1638], R7 ;  /* 0x0016380701007387 */ /* 0x0003e80000100800 */
[----:B------:R-:W-:Y:S04]  /*8a50*/  STL.64 [R1+0x10f0], R20 ;  /* 0x0010f01401007387 */ /* 0x000fe80000100a00 */
[----:B------:R0:W5:Y:S01]  /*8a60*/  LDL.LU R28, [R1+0x1864] ;  /* 0x00186400011c7983 */ /* 0x0001620000300800 */
[----:B-1----:R-:W-:-:S03]  /*8a70*/  IMAD.WIDE R6, R2, 0x2, R20 ;  /* 0x0000000202067825 */ /* 0x002fc600078e0214 */
[----:B------:R-:W-:Y:S04]  /*8a80*/  STL [R1+0x125c], R8 ;  /* 0x00125c0801007387 */ /* 0x000fe80000100800 */
[----:B------:R-:W-:Y:S04]  /*8a90*/  STL.64 [R1+0x10f8], R14 ;  /* 0x0010f80e01007387 */ /* 0x000fe80000100a00 */
[----:B------:R1:W-:Y:S04]  /*8aa0*/  STL [R1+0x163c], R6 ;  /* 0x00163c0601007387 */ /* 0x0003e80000100800 */
[----:B------:R-:W-:Y:S01]  /*8ab0*/  STL [R1+0x1258], R9 ;  /* 0x0012580901007387 */ /* 0x000fe20000100800 */
[----:B------:R-:W-:-:S03]  /*8ac0*/  IMAD.WIDE R4, R2, 0x2, R14 ;  /* 0x0000000202047825 */ /* 0x000fc600078e020e */
[----:B------:R3:W-:Y:S01]  /*8ad0*/  STL [R1+0x1630], R7 ;  /* 0x0016300701007387 */ /* 0x0007e20000100800 */
[----:B-1----:R-:W-:Y:S02]  /*8ae0*/  IMAD.MOV.U32 R6, RZ, RZ, R8 ;  /* 0x000000ffff067224 */ /* 0x002fe400078e0008 */
[----:B---3--:R-:W-:Y:S01]  /*8af0*/  IMAD.MOV.U32 R7, RZ, RZ, R9 ;  /* 0x000000ffff077224 */ /* 0x008fe200078e0009 */
[----:B------:R-:W-:Y:S01]  /*8b00*/  STL [R1+0x162c], R4 ;  /* 0x00162c0401007387 */ /* 0x000fe20000100800 */
[----:B------:R-:W-:-:S04]  /*8b10*/  IMAD.WIDE R8, R11, 0x2, R24 ;  /* 0x000000020b087825 */ /* 0x000fc800078e0218 */
[----:B------:R-:W-:Y:S01]  /*8b20*/  IMAD.WIDE R12, R2, 0x2, R6 ;  /* 0x00000002020c7825 */ /* 0x000fe200078e0206 */
[----:B------:R1:W-:Y:S04]  /*8b30*/  STL [R1+0x161c], R5 ;  /* 0x00161c0501007387 */ /* 0x0003e80000100800 */
[----:B------:R-:W-:Y:S04]  /*8b40*/  STL [R1+0x1624], R12 ;  /* 0x0016240c01007387 */ /* 0x000fe80000100800 */
[----:B------:R-:W-:Y:S01]  /*8b50*/  STL [R1+0x1620], R13 ;  /* 0x0016200d01007387 */ /* 0x000fe20000100800 */
[----:B-1----:R-:W-:-:S03]  /*8b60*/  IMAD.WIDE R4, R11, 0x2, R20 ;  /* 0x000000020b047825 */ /* 0x002fc600078e0214 */
[----:B------:R-:W-:Y:S04]  /*8b70*/  STL [R1+0x1628], R8 ;  /* 0x0016280801007387 */ /* 0x000fe80000100800 */
[----:B------:R1:W-:Y:S04]  /*8b80*/  STL [R1+0x1614], R9 ;  /* 0x0016140901007387 */ /* 0x0003e80000100800 */
[----:B------:R-:W-:Y:S01]  /*8b90*/  STL [R1+0x1618], R4 ;  /* 0x0016180401007387 */ /* 0x000fe20000100800 */
[----:B-1----:R-:W-:-:S03]  /*8ba0*/  IMAD.WIDE R8, R11, 0x2, R14 ;  /* 0x000000020b087825 */ /* 0x002fc600078e020e */
[----:B------:R1:W-:Y:S04]  /*8bb0*/  STL [R1+0x160c], R5 ;  /* 0x00160c0501007387 */ /* 0x0003e80000100800 */
[----:B------:R-:W-:Y:S04]  /*8bc0*/  STL [R1+0x1610], R8 ;  /* 0x0016100801007387 */ /* 0x000fe80000100800 */
[----:B------:R3:W-:Y:S01]  /*8bd0*/  STL [R1+0x15fc], R9 ;  /* 0x0015fc0901007387 */ /* 0x0007e20000100800 */
[----:B-1----:R-:W-:-:S05]  /*8be0*/  IMAD.WIDE R4, R11, 0x2, R6 ;  /* 0x000000020b047825 */ /* 0x002fca00078e0206 */
[----:B------:R-:W-:Y:S01]  /*8bf0*/  STL [R1+0x1604], R4 ;  /* 0x0016040401007387 */ /* 0x000fe20000100800 */
[----:B---3--:R-:W-:-:S03]  /*8c00*/  IMAD.WIDE R8, R10, 0x2, R24 ;  /* 0x000000020a087825 */ /* 0x008fc600078e0218 */
[----:B------:R1:W-:Y:S04]  /*8c10*/  STL [R1+0x1600], R5 ;  /* 0x0016000501007387 */ /* 0x0003e80000100800 */
[----:B------:R-:W-:Y:S04]  /*8c20*/  STL [R1+0x1608], R8 ;  /* 0x0016080801007387 */ /* 0x000fe80000100800 */
[----:B------:R3:W-:Y:S01]  /*8c30*/  STL [R1+0x15f4], R9 ;  /* 0x0015f40901007387 */ /* 0x0007e20000100800 */
[----:B-1----:R-:W-:-:S04]  /*8c40*/  IMAD.WIDE R4, R10, 0x2, R20 ;  /* 0x000000020a047825 */ /* 0x002fc800078e0214 */
[----:B------:R-:W-:Y:S01]  /*8c50*/  IMAD.U32 R2, RZ, RZ, UR7 ;  /* 0x00000007ff027e24 */ /* 0x000fe2000f8e00ff */
[----:B------:R-:W-:Y:S01]  /*8c60*/  STL [R1+0x15f8], R4 ;  /* 0x0015f80401007387 */ /* 0x000fe20000100800 */
[----:B---3--:R-:W-:-:S03]  /*8c70*/  IMAD.WIDE R8, R10, 0x2, R14 ;  /* 0x000000020a087825 */ /* 0x008fc600078e020e */
[----:B------:R1:W-:Y:S01]  /*8c80*/  STL [R1+0x15f0], R5 ;  /* 0x0015f00501007387 */ /* 0x0003e20000100800 */
[----:B------:R-:W-:-:S03]  /*8c90*/  IMAD.WIDE R10, R10, 0x2, R6 ;  /* 0x000000020a0a7825 */ /* 0x000fc600078e0206 */
[----:B------:R-:W-:Y:S04]  /*8ca0*/  STL [R1+0x15ec], R8 ;  /* 0x0015ec0801007387 */ /* 0x000fe80000100800 */
[----:B------:R3:W-:Y:S01]  /*8cb0*/  STL [R1+0x15dc], R9 ;  /* 0x0015dc0901007387 */ /* 0x0007e20000100800 */
[----:B------:R-:W-:Y:S01]  /*8cc0*/  UIMAD UR7, UR4, 0x1b, URZ ;  /* 0x0000001b040778a4 */ /* 0x000fe2000f8e023f */
[C---:B-1----:R-:W-:Y:S02]  /*8cd0*/  IMAD.WIDE R4, R2.reuse, 0x2, R20 ;  /* 0x0000000202047825 */ /* 0x042fe400078e0214 */
[----:B------:R1:W-:Y:S02]  /*8ce0*/  STL [R1+0x15e4], R10 ;  /* 0x0015e40a01007387 */ /* 0x0003e40000100800 */
[----:B---3--:R-:W-:-:S02]  /*8cf0*/  IMAD.WIDE R8, R2, 0x2, R24 ;  /* 0x0000000202087825 */ /* 0x008fc400078e0218 */
[----:B------:R-:W-:Y:S04]  /*8d00*/  STL [R1+0x15e0], R11 ;  /* 0x0015e00b01007387 */ /* 0x000fe80000100800 */
[----:B------:R-:W-:Y:S04]  /*8d10*/  STL [R1+0x15e8], R8 ;  /* 0x0015e80801007387 */ /* 0x000fe80000100800 */
[----:B------:R3:W-:Y:S01]  /*8d20*/  STL [R1+0x15d4], R9 ;  /* 0x0015d40901007387 */ /* 0x0007e20000100800 */
[----:B-1----:R-:W-:-:S03]  /*8d30*/  IMAD.U32 R10, RZ, RZ, UR7 ;  /* 0x00000007ff0a7e24 */ /* 0x002fc6000f8e00ff */
[----:B------:R-:W-:Y:S01]  /*8d40*/  STL [R1+0x15d8], R4 ;  /* 0x0015d80401007387 */ /* 0x000fe20000100800 */
[----:B---3--:R-:W-:-:S03]  /*8d50*/  IMAD.WIDE R8, R2, 0x2, R14 ;  /* 0x0000000202087825 */ /* 0x008fc600078e020e */
[----:B------:R1:W-:Y:S04]  /*8d60*/  STL [R1+0x15d0], R5 ;  /* 0x0015d00501007387 */ /* 0x0003e80000100800 */
[----:B------:R-:W-:Y:S04]  /*8d70*/  STL [R1+0x15cc], R8 ;  /* 0x0015cc0801007387 */ /* 0x000fe80000100800 */
[----:B------:R3:W-:Y:S01]  /*8d80*/  STL [R1+0x15bc], R9 ;  /* 0x0015bc0901007387 */ /* 0x0007e20000100800 */
[----:B-1----:R-:W-:Y:S01]  /*8d90*/  IMAD.WIDE R4, R2, 0x2, R6 ;  /* 0x0000000202047825 */ /* 0x002fe200078e0206 */
[----:B------:R-:W-:-:S04]  /*8da0*/  UIMAD UR7, UR4, 0x1a, URZ ;  /* 0x0000001a040778a4 */ /* 0x000fc8000f8e023f */
        /* <DEDUP_REMOVED lines=23> */
[----:B------:R1:W-:Y:S01]  /*8f20*/  STL [R1+0x1590], R5 ;  /* 0x0015900501007387 */ /* 0x0003e20000100800 */
[----:B------:R-:W-:-:S03]  /*8f30*/  UIMAD UR7, UR4, 0x18, URZ ;  /* 0x00000018040778a4 */ /* 0x000fc6000f8e023f */
[----:B------:R-:W-:Y:S04]  /*8f40*/  STL [R1+0x158c], R8 ;  /* 0x00158c0801007387 */ /* 0x000fe80000100800 */
[----:B------:R3:W-:Y:S01]  /*8f50*/  STL [R1+0x157c], R9 ;  /* 0x00157c0901007387 */ /* 0x0007e20000100800 */
[----:B-1----:R-:W-:-:S05]  /*8f60*/  IMAD.WIDE R4, R2, 0x2, R6 ;  /* 0x0000000202047825 */ /* 0x002fca00078e0206 */
[----:B------:R-:W-:Y:S01]  /*8f70*/  STL [R1+0x1584], R4 ;  /* 0x0015840401007387 */ /* 0x000fe20000100800 */
[----:B---3--:R-:W-:-:S03]  /*8f80*/  IMAD.WIDE R8, R10, 0x2, R24 ;  /* 0x000000020a087825 */ /* 0x008fc600078e0218 */
[----:B------:R1:W-:Y:S04]  /*8f90*/  STL [R1+0x1580], R5 ;  /* 0x0015800501007387 */ /* 0x0003e80000100800 */
[----:B------:R-:W-:Y:S01]  /*8fa0*/  STL [R1+0x1588], R8 ;  /* 0x0015880801007387 */ /* 0x000fe20000100800 */
[----:B------:R-:W-:-:S03]  /*8fb0*/  IMAD.U32 R2, RZ, RZ, UR7 ;  /* 0x00000007ff027e24 */ /* 0x000fc6000f8e00ff */
[----:B------:R3:W-:Y:S01]  /*8fc0*/  STL [R1+0x1574], R9 ;  /* 0x0015740901007387 */ /* 0x0007e20000100800 */
[----:B-1----:R-:W-:Y:S01]  /*8fd0*/  IMAD.WIDE R4, R10, 0x2, R20 ;  /* 0x000000020a047825 */ /* 0x002fe200078e0214 */
[----:B------:R-:W-:-:S04]  /*8fe0*/  UIMAD UR7, UR4, 0x17, URZ ;  /* 0x00000017040778a4 */ /* 0x000fc8000f8e023f */
[----:B------:R-:W-:Y:S01]  /*8ff0*/  STL [R1+0x1578], R4 ;  /* 0x0015780401007387 */ /* 0x000fe20000100800 */
[----:B---3--:R-:W-:-:S03]  /*9000*/  IMAD.WIDE R8, R10, 0x2, R14 ;  /* 0x000000020a087825 */ /* 0x008fc600078e020e */
[----:B------:R1:W-:Y:S01]  /*9010*/  STL [R1+0x1570], R5 ;  /* 0x0015700501007387 */ /* 0x0003e20000100800 */
[----:B------:R-:W-:-:S03]  /*9020*/  IMAD.WIDE R10, R10, 0x2, R6 ;  /* 0x000000020a0a7825 */ /* 0x000fc600078e0206 */
[----:B------:R-:W-:Y:S04]  /*9030*/  STL [R1+0x156c], R8 ;  /* 0x00156c0801007387 */ /* 0x000fe80000100800 */
[----:B------:R3:W-:Y:S01]  /*9040*/  STL [R1+0x155c], R9 ;  /* 0x00155c0901007387 */ /* 0x0007e20000100800 */
[----:B-1----:R-:W-:-:S03]  /*9050*/  IMAD.WIDE R4, R2, 0x2, R24 ;  /* 0x0000000202047825 */ /* 0x002fc600078e0218 */
[----:B------:R-:W-:Y:S04]  /*9060*/  STL [R1+0x1564], R10 ;  /* 0x0015640a01007387 */ /* 0x000fe80000100800 */
[----:B------:R1:W-:Y:S01]  /*9070*/  STL [R1+0x1560], R11 ;  /* 0x0015600b01007387 */ /* 0x0003e20000100800 */
[----:B---3--:R-:W-:-:S03]  /*9080*/  IMAD.WIDE R8, R2, 0x2, R20 ;  /* 0x0000000202087825 */ /* 0x008fc600078e0214 */
[----:B------:R3:W-:Y:S01]  /*9090*/  STL [R1+0x1568], R4 ;  /* 0x0015680401007387 */ /* 0x0007e20000100800 */
[----:B------:R-:W-:-:S03]  /*90a0*/  IMAD.WIDE R12, R2, 0x2, R6 ;  /* 0x00000002020c7825 */ /* 0x000fc600078e0206 */
[----:B------:R-:W-:Y:S01]  /*90b0*/  STL [R1+0x1280], R5 ;  /* 0x0012800501007387 */ /* 0x000fe20000100800 */
[----:B-1----:R-:W-:-:S03]  /*90c0*/  IMAD.WIDE R10, R2, 0x2, R14 ;  /* 0x00000002020a7825 */ /* 0x002fc600078e020e */
[----:B------:R-:W-:Y:S01]  /*90d0*/  STL [R1+0x1288], R8 ;  /* 0x0012880801007387 */ /* 0x000fe20000100800 */
[----:B---3--:R-:W-:-:S03]  /*90e0*/  IMAD.U32 R4, RZ, RZ, UR7 ;  /* 0x00000007ff047e24 */ /* 0x008fc6000f8e00ff */
[----:B------:R1:W-:Y:S01]  /*90f0*/  STL [R1+0x1284], R9 ;  /* 0x0012840901007387 */ /* 0x0003e20000100800 */
[----:B------:R-:W-:-:S03]  /*9100*/  UIMAD UR7, UR4, 0x16, URZ ;  /* 0x00000016040778a4 */ /* 0x000fc6000f8e023f */
[----:B------:R-:W-:Y:S04]  /*9110*/  STL [R1+0x1290], R10 ;  /* 0x0012900a01007387 */ /* 0x000fe80000100800 */
[----:B------:R3:W-:Y:S01]  /*9120*/  STL [R1+0x128c], R11 ;  /* 0x00128c0b01007387 */ /* 0x0007e20000100800 */
[----:B-1----:R-:W-:-:S03]  /*9130*/  IMAD.WIDE R8, R4, 0x2, R24 ;  /* 0x0000000204087825 */ /* 0x002fc600078e0218 */
[----:B------:R-:W-:Y:S04]  /*9140*/  STL [R1+0x1298], R12 ;  /* 0x0012980c01007387 */ /* 0x000fe80000100800 */
[----:B------:R-:W-:Y:S01]  /*9150*/  STL [R1+0x1294], R13 ;  /* 0x0012940d01007387 */ /* 0x000fe20000100800 */
[----:B---3--:R-:W-:-:S03]  /*9160*/  IMAD.WIDE R10, R4, 0x2, R20 ;  /* 0x00000002040a7825 */ /* 0x008fc600078e0214 */
[----:B------:R-:W-:Y:S01]  /*9170*/  STL [R1+0x12a0], R8 ;  /* 0x0012a00801007387 */ /* 0x000fe20000100800 */
[----:B------:R-:W-:-:S03]  /*9180*/  IMAD.U32 R2, RZ, RZ, UR7 ;  /* 0x00000007ff027e24 */ /* 0x000fc6000f8e00ff */
[----:B------:R1:W-:Y:S04]  /*9190*/  STL [R1+0x129c], R9 ;  /* 0x00129c0901007387 */ /* 0x0003e80000100800 */
[----:B------:R-:W-:Y:S01]  /*91a0*/  STL [R1+0x1558], R10 ;  /* 0x0015580a01007387 */ /* 0x000fe20000100800 */
[----:B------:R-:W-:-:S03]  /*91b0*/  UIMAD UR7, UR4, 0x15, URZ ;  /* 0x00000015040778a4 */ /* 0x000fc6000f8e023f */
[----:B------:R3:W-:Y:S01]  /*91c0*/  STL [R1+0x12a4], R11 ;  /* 0x0012a40b01007387 */ /* 0x0007e20000100800 */
[----:B-1----:R-:W-:-:S05]  /*91d0*/  IMAD.WIDE R8, R4, 0x2, R14 ;  /* 0x0000000204087825 */ /* 0x002fca00078e020e */
[----:B------:R-:W-:Y:S01]  /*91e0*/  STL [R1+0x153c], R8 ;  /* 0x00153c0801007387 */ /* 0x000fe20000100800 */
[----:B---3--:R-:W-:-:S03]  /*91f0*/  IMAD.WIDE R10, R4, 0x2, R6 ;  /* 0x00000002040a7825 */ /* 0x008fc600078e0206 */
[----:B------:R1:W-:Y:S01]  /*9200*/  STL [R1+0x1538], R9 ;  /* 0x0015380901007387 */ /* 0x0003e20000100800 */
[----:B------:R-:W-:-:S03]  /*9210*/  IMAD.WIDE R4, R2, 0x2, R24 ;  /* 0x0000000202047825 */ /* 0x000fc600078e0218 */
[----:B------:R-:W-:Y:S04]  /*9220*/  STL [R1+0x1544], R10 ;  /* 0x0015440a01007387 */ /* 0x000fe80000100800 */
[----:B------:R3:W-:Y:S01]  /*9230*/  STL [R1+0x1540], R11 ;  /* 0x0015400b01007387 */ /* 0x0007e20000100800 */
[----:B-1----:R-:W-:-:S03]  /*9240*/  IMAD.WIDE R8, R2, 0x2, R20 ;  /* 0x0000000202087825 */ /* 0x002fc600078e0214 */
[----:B------:R1:W-:Y:S01]  /*9250*/  STL [R1+0x154c], R4 ;  /* 0x00154c0401007387 */ /* 0x0003e20000100800 */
[----:B------:R-:W-:-:S03]  /*9260*/  IMAD.WIDE R12, R2, 0x2, R6 ;  /* 0x00000002020c7825 */ /* 0x000fc600078e0206 */
[----:B------:R-:W-:Y:S01]  /*9270*/  STL [R1+0x1548], R5 ;  /* 0x0015480501007387 */ /* 0x000fe20000100800 */
[----:B---3--:R-:W-:-:S03]  /*9280*/  IMAD.WIDE R10, R2, 0x2, R14 ;  /* 0x00000002020a7825 */ /* 0x008fc600078e020e */
[----:B------:R-:W-:Y:S01]  /*9290*/  STL [R1+0x1554], R8 ;  /* 0x0015540801007387 */ /* 0x000fe20000100800 */
[----:B-1----:R-:W-:-:S03]  /*92a0*/  IMAD.U32 R4, RZ, RZ, UR7 ;  /* 0x00000007ff047e24 */ /* 0x002fc6000f8e00ff */
        /* <DEDUP_REMOVED lines=57> */
[----:B------:R-:W-:-:S03]  /*9640*/  USHF.L.U32 UR7, UR4, 0x4, URZ ;  /* 0x0000000404077899 */ /* 0x000fc6000800063f */
        /* <DEDUP_REMOVED lines=200> */
[----:B------:R1:W-:Y:S01]  /*a2d0*/  STL [R1+0x1334], R13 ;  /* 0x0013340d01007387 */ /* 0x0003e20000100800 */
[----:B---3--:R-:W-:-:S03]  /*a2e0*/  IMAD.WIDE R10, R4, 0x2, R20 ;  /* 0x00000002040a7825 */ /* 0x008fc600078e0214 */
[----:B------:R-:W-:Y:S01]  /*a2f0*/  STL [R1+0x1340], R8 ;  /* 0x0013400801007387 */ /* 0x000fe20000100800 */
[----:B------:R-:W-:-:S03]  /*a300*/  IMAD.U32 R2, RZ, RZ, UR7 ;  /* 0x00000007ff027e24 */ /* 0x000fc6000f8e00ff */
[----:B------:R3:W-:Y:S01]  /*a310*/  STL [R1+0x133c], R9 ;  /* 0x00133c0901007387 */ /* 0x0007e20000100800 */
[----:B-1----:R-:W-:-:S03]  /*a320*/  IMAD.WIDE R12, R4, 0x2, R6 ;  /* 0x00000002040c7825 */ /* 0x002fc600078e0206 */
[----:B------:R-:W-:Y:S01]  /*a330*/  STL [R1+0x1348], R10 ;  /* 0x0013480a01007387 */ /* 0x000fe20000100800 */
[----:B---3--:R-:W-:-:S03]  /*a340*/  IMAD.WIDE R8, R4, 0x2, R14 ;  /* 0x0000000204087825 */ /* 0x008fc600078e020e */
[----:B------:R-:W-:Y:S01]  /*a350*/  STL [R1+0x1344], R11 ;  /* 0x0013440b01007387 */ /* 0x000fe20000100800 */
[----:B------:R-:W-:-:S03]  /*a360*/  IMAD.WIDE R4, R2, 0x2, R24 ;  /* 0x0000000202047825 */ /* 0x000fc600078e0218 */
[----:B------:R-:W1:Y:S04]  /*a370*/  S2R R19, SR_TID.X ;  /* 0x0000000000137919 */ /* 0x000e680000002100 */
[----:B------:R-:W-:Y:S04]  /*a380*/  STL [R1+0x1350], R8 ;  /* 0x0013500801007387 */ /* 0x000fe80000100800 */
[----:B------:R3:W-:Y:S04]  /*a390*/  STL [R1+0x134c], R9 ;  /* 0x00134c0901007387 */ /* 0x0007e80000100800 */
[----:B------:R4:W-:Y:S04]  /*a3a0*/  STL [R1+0x1358], R12 ;  /* 0x0013580c01007387 */ /* 0x0009e80000100800 */
[----:B------:R-:W-:Y:S01]  /*a3b0*/  STL [R1+0x1354], R13 ;  /* 0x0013540d01007387 */ /* 0x000fe20000100800 */
[----:B---3--:R-:W-:-:S03]  /*a3c0*/  IMAD.WIDE R8, R2, 0x2, R20 ;  /* 0x0000000202087825 */ /* 0x008fc600078e0214 */
[----:B------:R-:W-:Y:S04]  /*a3d0*/  STL [R1+0x1360], R4 ;  /* 0x0013600401007387 */ /* 0x000fe80000100800 */
[----:B------:R3:W-:Y:S01]  /*a3e0*/  STL [R1+0x135c], R5 ;  /* 0x00135c0501007387 */ /* 0x0007e20000100800 */
[----:B----4-:R-:W-:Y:S02]  /*a3f0*/  IMAD.U32 R12, RZ, RZ, UR4 ;  /* 0x00000004ff0c7e24 */ /* 0x010fe4000f8e00ff */
[C---:B------:R-:W-:Y:S01]  /*a400*/  IMAD.WIDE R10, R2.reuse, 0x2, R6 ;  /* 0x00000002020a7825 */ /* 0x040fe200078e0206 */
[----:B------:R-:W-:Y:S03]  /*a410*/  STL [R1+0x1368], R8 ;  /* 0x0013680801007387 */ /* 0x000fe60000100800 */
[----:B---3--:R-:W-:Y:S01]  /*a420*/  IMAD.WIDE R4, R2, 0x2, R14 ;  /* 0x0000000202047825 */ /* 0x008fe200078e020e */
[----:B------:R3:W-:Y:S04]  /*a430*/  STL [R1+0x1364], R9 ;  /* 0x0013640901007387 */ /* 0x0007e80000100800 */
[----:B------:R-:W-:Y:S04]  /*a440*/  STL [R1+0x1370], R4 ;  /* 0x0013700401007387 */ /* 0x000fe80000100800 */
[----:B------:R4:W-:Y:S01]  /*a450*/  STL [R1+0x136c], R5 ;  /* 0x00136c0501007387 */ /* 0x0009e20000100800 */
[----:B---3--:R-:W-:-:S03]  /*a460*/  IMAD.WIDE R8, R12, 0x2, R20 ;  /* 0x000000020c087825 */ /* 0x008fc600078e0214 */
[----:B------:R-:W-:Y:S04]  /*a470*/  STL [R1+0x1378], R10 ;  /* 0x0013780a01007387 */ /* 0x000fe80000100800 */
[----:B------:R3:W-:Y:S01]  /*a480*/  STL [R1+0x1374], R11 ;  /* 0x0013740b01007387 */ /* 0x0007e20000100800 */
[----:B----4-:R-:W-:-:S05]  /*a490*/  IMAD.WIDE R4, R12, 0x2, R24 ;  /* 0x000000020c047825 */ /* 0x010fca00078e0218 */
[----:B------:R1:W-:Y:S01]  /*a4a0*/  STL [R1+0x1264], R4 ;  /* 0x0012640401007387 */ /* 0x0003e20000100800 */
[----:B---3--:R-:W-:-:S03]  /*a4b0*/  IMAD.WIDE R10, R12, 0x2, R6 ;  /* 0x000000020c0a7825 */ /* 0x008fc600078e0206 */
[----:B------:R-:W-:Y:S01]  /*a4c0*/  STL [R1+0x1260], R5 ;  /* 0x0012600501007387 */ /* 0x000fe20000100800 */
[----:B------:R-:W-:-:S03]  /*a4d0*/  IMAD.WIDE R6, R12, 0x2, R14 ;  /* 0x000000020c067825 */ /* 0x000fc600078e020e */
[----:B------:R-:W-:Y:S04]  /*a4e0*/  STL [R1+0x126c], R8 ;  /* 0x00126c0801007387 */ /* 0x000fe80000100800 */
[----:B------:R-:W-:Y:S01]  /*a4f0*/  STL [R1+0x1268], R9 ;  /* 0x0012680901007387 */ /* 0x000fe20000100800 */
[----:B-1----:R-:W-:-:S03]  /*a500*/  IMAD.SHL.U32 R4, R19, 0x200, RZ ;  /* 0x0000020013047824 */ /* 0x002fc600078e00ff */
[----:B------:R-:W-:Y:S04]  /*a510*/  STL [R1+0x1274], R6 ;  /* 0x0012740601007387 */ /* 0x000fe80000100800 */
[----:B------:R-:W-:Y:S04]  /*a520*/  STL [R1+0x1270], R7 ;  /* 0x0012700701007387 */ /* 0x000fe80000100800 */
[----:B------:R-:W-:Y:S04]  /*a530*/  STL [R1+0x127c], R10 ;  /* 0x00127c0a01007387 */ /* 0x000fe80000100800 */
[----:B------:R-:W-:Y:S04]  /*a540*/  STL [R1+0x1278], R11 ;  /* 0x0012780b01007387 */ /* 0x000fe80000100800 */
[----:B------:R-:W-:Y:S04]  /*a550*/  STL [R1+0x1254], RZ ;  /* 0x001254ff01007387 */ /* 0x000fe80000100800 */
[----:B------:R-:W-:Y:S04]  /*a560*/  STL [R1+0x10b0], RZ ;  /* 0x0010b0ff01007387 */ /* 0x000fe80000100800 */
[----:B------:R1:W-:Y:S04]  /*a570*/  STL [R1+0x1860], R4 ;  /* 0x0018600401007387 */ /* 0x0003e80000100800 */
        /* <DEDUP_REMOVED lines=763> */
[----:B------:R0:W-:Y:S04]  /*d530*/  STL [R1], RZ ;  /* 0x000000ff01007387 */ /* 0x0001e80000100800 */
        /* <DEDUP_REMOVED lines=206> */
[----:B------:R-:W3:Y:S04]  /*e220*/  S2R R14, SR_TID.X ;  /* 0x00000000000e7919 */ /* 0x000ee80000002100 */
        /* <DEDUP_REMOVED lines=21> */
[----:B---3--:R-:W-:-:S03]  /*e380*/  LOP3.LUT R14, R14, 0x7f, RZ, 0xc0, !PT ;  /* 0x0000007f0e0e7812 */ /* 0x008fc600078ec0ff */
[----:B------:R0:W-:Y:S04]  /*e390*/  STL [R1+0x160], RZ ;  /* 0x000160ff01007387 */ /* 0x0001e80000100800 */
[----:B------:R0:W-:Y:S04]  /*e3a0*/  STL [R1+0x164], RZ ;  /* 0x000164ff01007387 */ /* 0x0001e80000100800 */
[----:B------:R0:W-:Y:S01]  /*e3b0*/  STL [R1+0x168], RZ ;  /* 0x000168ff01007387 */ /* 0x0001e20000100800 */
[----:B------:R-:W-:-:S03]  /*e3c0*/  IMAD.SHL.U32 R20, R19, 0x2, RZ ;  /* 0x0000000213147824 */ /* 0x000fc600078e00ff */
[----:B------:R0:W-:Y:S04]  /*e3d0*/  STL [R1+0x16c], RZ ;  /* 0x00016cff01007387 */ /* 0x0001e80000100800 */
[----:B------:R0:W-:Y:S01]  /*e3e0*/  STL [R1+0x150], RZ ;  /* 0x000150ff01007387 */ /* 0x0001e20000100800 */
[----:B------:R-:W-:-:S03]  /*e3f0*/  IMAD.SHL.U32 R2, R14, 0x2, RZ ;  /* 0x000000020e027824 */ /* 0x000fc600078e00ff */
[----:B------:R0:W-:Y:S01]  /*e400*/  STL [R1+0x154], RZ ;  /* 0x000154ff01007387 */ /* 0x0001e20000100800 */
[----:B------:R-:W-:-:S03]  /*e410*/  LOP3.LUT R14, R19, 0x7, RZ, 0xc0, !PT ;  /* 0x00000007130e7812 */ /* 0x000fc600078ec0ff */
[----:B------:R0:W-:Y:S04]  /*e420*/  STL [R1+0x158], RZ ;  /* 0x000158ff01007387 */ /* 0x0001e80000100800 */
[----:B------:R0:W-:Y:S01]  /*e430*/  STL [R1+0x15c], RZ ;  /* 0x00015cff01007387 */ /* 0x0001e20000100800 */
[----:B------:R-:W-:-:S03]  /*e440*/  LOP3.LUT R19, R19, 0x40, RZ, 0xc0, !PT ;  /* 0x0000004013137812 */ /* 0x000fc600078ec0ff */
[----:B------:R0:W-:Y:S01]  /*e450*/  STL [R1+0x140], RZ ;  /* 0x000140ff01007387 */ /* 0x0001e20000100800 */
[----:B------:R-:W-:-:S03]  /*e460*/  LOP3.LUT R20, R20, 0x10, RZ, 0xc0, !PT ;  /* 0x0000001014147812 */ /* 0x000fc600078ec0ff */
[----:B------:R0:W-:Y:S04]  /*e470*/  STL [R1+0x144], RZ ;  /* 0x000144ff01007387 */ /* 0x0001e80000100800 */
[----:B------:R0:W-:Y:S01]  /*e480*/  STL [R1+0x148], RZ ;  /* 0x000148ff01007387 */ /* 0x0001e20000100800 */
[----:B------:R-:W-:-:S03]  /*e490*/  IMAD R14, R14, 0x410, RZ ;  /* 0x000004100e0e7824 */ /* 0x000fc600078e02ff */
[----:B------:R0:W-:Y:S01]  /*e4a0*/  STL [R1+0x14c], RZ ;  /* 0x00014cff01007387 */ /* 0x0001e20000100800 */
[----:B------:R-:W-:-:S03]  /*e4b0*/  LEA.HI R19, R19, R20, RZ, 0x1f ;  /* 0x0000001413137211 */ /* 0x000fc600078ff8ff */
[----:B------:R0:W-:Y:S04]  /*e4c0*/  STL [R1+0x8b0], RZ ;  /* 0x0008b0ff01007387 */ /* 0x0001e80000100800 */
[----:B------:R0:W-:Y:S04]  /*e4d0*/  STL [R1+0x8b4], RZ ;  /* 0x0008b4ff01007387 */ /* 0x0001e80000100800 */
[----:B------:R0:W-:Y:S04]  /*e4e0*/  STL [R1+0x8b8], RZ ;  /* 0x0008b8ff01007387 */ /* 0x0001e80000100800 */
[----:B------:R0:W-:Y:S01]  /*e4f0*/  STL [R1+0x8bc], RZ ;  /* 0x0008bcff01007387 */ /* 0x0001e20000100800 */
[----:B------:R-:W-:-:S03]  /*e500*/  LOP3.LUT R19, R14, R19, RZ, 0x3c, !PT ;  /* 0x000000130e137212 */ /* 0x000fc600078e3cff */
[----:B------:R0:W-:Y:S04]  /*e510*/  STL [R1+0x8a0], RZ ;  /* 0x0008a0ff01007387 */ /* 0x0001e80000100800 */
[----:B------:R0:W-:Y:S04]  /*e520*/  STL [R1+0x8a4], RZ ;  /* 0x0008a4ff01007387 */ /* 0x0001e80000100800 */
[----:B------:R0:W-:Y:S04]  /*e530*/  STL [R1+0x8a8], RZ ;  /* 0x0008a8ff01007387 */ /* 0x0001e80000100800 */
[----:B------:R0:W-:Y:S01]  /*e540*/  STL [R1+0x8ac], RZ ;  /* 0x0008acff01007387 */ /* 0x0001e20000100800 */
[----:B------:R-:W-:-:S03]  /*e550*/  LOP3.LUT R29, R19, 0x2000, R4, 0xf8, !PT ;  /* 0x00002000131d7812 */ /* 0x000fc600078ef804 */
[----:B------:R0:W-:Y:S04]  /*e560*/  STL [R1+0x890], RZ ;  /* 0x000890ff01007387 */ /* 0x0001e80000100800 */
[----:B------:R0:W-:Y:S01]  /*e570*/  STL [R1+0x894], RZ ;  /* 0x000894ff01007387 */ /* 0x0001e20000100800 */
[----:B-1----:R-:W-:-:S03]  /*e580*/  LOP3.LUT R4, R2, 0x30, RZ, 0x3c, !PT ;  /* 0x0000003002047812 */ /* 0x002fc600078e3cff */
[----:B------:R0:W-:Y:S01]  /*e590*/  STL [R1+0x898], RZ ;  /* 0x000898ff01007387 */ /* 0x0001e20000100800 */
[----:B------:R-:W-:-:S03]  /*e5a0*/  LOP3.LUT R4, R2, 0x60, RZ, 0x3c, !PT ;  /* 0x0000006002047812 */ /* 0x000fc600078e3cff */
[----:B------:R0:W-:Y:S01]  /*e5b0*/  STL [R1+0x89c], RZ ;  /* 0x00089cff01007387 */ /* 0x0001e20000100800 */
[----:B------:R-:W-:-:S03]  /*e5c0*/  LOP3.LUT R4, R29, 0x40, RZ, 0x3c, !PT ;  /* 0x000000401d047812 */ /* 0x000fc600078e3cff */
        /* <DEDUP_REMOVED lines=8> */
[----:B------:R0:W-:Y:S01]  /*e650*/  STL [R1+0x10d4], R4 ;  /* 0x0010d40401007387 */ /* 0x0001e20000100800 */
[----:B------:R-:W-:-:S02]  /*e660*/  USHF.R.S32.HI UR7, URZ, 0x1f, UR6 ;  /* 0x0000001f3f077899 */ /* 0x000fc40008011406 */
[----:B------:R-:W-:Y:S02]  /*e670*/  USHF.L.U32 UR5, UR5, 0x5, URZ ;  /* 0x0000000505057899 */ /* 0x000fe4000800063f */
[----:B------:R-:W-:Y:S01]  /*e680*/  USHF.L.U32 UR4, UR4, 0x5, URZ ;  /* 0x0000000504047899 */ /* 0x000fe2000800063f */
[C---:B------:R-:W-:Y:S01]  /*e690*/  LOP3.LUT R6, R2.reuse, 0x10, RZ, 0x3c, !PT ;  /* 0x0000001002067812 */ /* 0x040fe200078e3cff */
[----:B------:R-:W-:Y:S01]  /*e6a0*/  ULEA.HI UR7, UR7, UR6, URZ, 0x5 ;  /* 0x0000000607077291 */ /* 0x000fe2000f8f283f */
[C---:B------:R-:W-:Y:S01]  /*e6b0*/  LOP3.LUT R5, R2.reuse, 0x20, RZ, 0x3c, !PT ;  /* 0x0000002002057812 */ /* 0x040fe200078e3cff */
[----:B------:R-:W-:Y:S01]  /*e6c0*/  USHF.R.S32.HI UR6, URZ, 0x1f, UR4 ;  /* 0x0000001f3f067899 */ /* 0x000fe20008011404 */
[C---:B------:R-:W-:Y:S01]  /*e6d0*/  LOP3.LUT R6, R2.reuse, 0x40, RZ, 0x3c, !PT ;  /* 0x0000004002067812 */ /* 0x040fe200078e3cff */
[----:B------:R-:W-:Y:S01]  /*e6e0*/  USHF.R.S32.HI UR8, URZ, 0x1f, UR5 ;  /* 0x0000001f3f087899 */ /* 0x000fe20008011405 */
[C---:B------:R-:W-:Y:S02]  /*e6f0*/  LOP3.LUT R5, R2.reuse, 0x50, RZ, 0x3c, !PT ;  /* 0x0000005002057812 */ /* 0x040fe400078e3cff */
[----:B------:R-:W-:-:S02]  /*e700*/  LOP3.LUT R6, R2, 0x70, RZ, 0x3c, !PT ;  /* 0x0000007002067812 */ /* 0x000fc400078e3cff */
[----:B--2---:R-:W-:Y:S01]  /*e710*/  LOP3.LUT R5, R0, 0x20, RZ, 0x3c, !PT ;  /* 0x0000002000057812 */ /* 0x004fe200078e3cff */
[----:B------:R-:W-:Y:S02]  /*e720*/  USHF.L.U32 UR12, UR4, 0x1, URZ ;  /* 0x00000001040c7899 */ /* 0x000fe4000800063f */
[----:B------:R-:W-:Y:S02]  /*e730*/  USHF.L.U32 UR9, UR5, 0x1, URZ ;  /* 0x0000000105097899 */ /* 0x000fe4000800063f */
[----:B------:R-:W-:Y:S02]  /*e740*/  USHF.R.S32.HI UR7, URZ, 0x5, UR7 ;  /* 0x000000053f077899 */ /* 0x000fe40008011407 */
[----:B------:R-:W-:Y:S02]  /*e750*/  USHF.L.U64.HI UR6, UR4, 0x1, UR6 ;  /* 0x0000000104067899 */ /* 0x000fe40008010206 */
[----:B0-----:R-:W-:Y:S02]  /*e760*/  USHF.L.U64.HI UR8, UR5, 0x1, UR8 ;  /* 0x0000000105087899 */ /* 0x001fe40008010208 */
.L_x_3:
[----:B-----5:R-:W2:Y:S04]  /*e770*/  LDL R7, [R1+0x1258] ;  /* 0x0012580001077983 */ /* 0x020ea80000100800 */
[----:B--2---:R0:W-:Y:S04]  /*e780*/  STL [R1+0x3d14], R7 ;  /* 0x003d140701007387 */ /* 0x0041e80000100800 */
[----:B------:R-:W2:Y:S04]  /*e790*/  LDL R6, [R1+0x125c] ;  /* 0x00125c0001067983 */ /* 0x000ea80000100800 */
[----:B0-----:R-:W3:Y:S04]  /*e7a0*/  LDL R7, [R1+0x1254] ;  /* 0x0012540001077983 */ /* 0x001ee80000100800 */
[----:B------:R-:W-:Y:S04]  /*e7b0*/  STL [R1+0x3ca8], R24 ;  /* 0x003ca81801007387 */ /* 0x000fe80000100800 */
        /* <DEDUP_REMOVED lines=98> */
[----:B-----5:R-:W-:Y:S04]  /*ede0*/  STL [R1+0x1868], R28 ;  /* 0x0018681c01007387 */ /* 0x020fe80000100800 */
[----:B------:R0:W-:Y:S04]  /*edf0*/  STL [R1+0x1864], R3 ;  /* 0x0018640301007387 */ /* 0x0001e80000100800 */
[----:B0-----:R-:W4:Y:S01]  /*ee00*/  LDL.LU R3, [R1+0x181c] ;  /* 0x00181c0001037983 */ /* 0x001f220000300800 */
[----:B------:R-:W-:-:S04]  /*ee10*/  IMAD.MOV.U32 R4, RZ, RZ, -0x20 ;  /* 0xffffffe0ff047424 */ /* 0x000fc800078e00ff */
[----:B---3--:R-:W-:Y:S01]  /*ee20*/  IMAD R4, R7, R4, c[0x0][0x180] ;  /* 0x0000600007047624 */ /* 0x008fe200078e0204 */
[----:B----4-:R-:W-:Y:S04]  /*ee30*/  STL [R1+0x3b94], R3 ;  /* 0x003b940301007387 */ /* 0x010fe80000100800 */
[----:B------:R-:W-:Y:S04]  /*ee40*/  STL [R1+0x3b98], R3 ;  /* 0x003b980301007387 */ /* 0x000fe80000100800 */
[----:B------:R-:W-:Y:S04]  /*ee50*/  STL [R1+0x3b9c], R3 ;  /* 0x003b9c0301007387 */ /* 0x000fe80000100800 */
[----:B------:R-:W-:Y:S04]  /*ee60*/  STL [R1+0x3ba0], R3 ;  /* 0x003ba00301007387 */ /* 0x000fe80000100800 */
[----:B------:R-:W-:Y:S04]  /*ee70*/  STL [R1+0x3ba4], R3 ;  /* 0x003ba40301007387 */ /* 0x000fe80000100800 */
[----:B------:R-:W-:Y:S04]  /*ee80*/  STL [R1+0x3ba8], R3 ;  /* 0x003ba80301007387 */ /* 0x000fe80000100800 */
[----:B------:R-:W-:Y:S04]  /*ee90*/  STL [R1+0x3bac], R3 ;  /* 0x003bac0301007387 */ /* 0x000fe80000100800 */
[----:B------:R-:W-:Y:S04]  /*eea0*/  STL [R1+0x3bb0], R3 ;  /* 0x003bb00301007387 */ /* 0x000fe80000100800 */
[----:B------:R-:W2:Y:S01]  /*eeb0*/  LDL.LU R7, [R1+0x3d14] ;  /* 0x003d140001077983 */ /* 0x000ea20000300800 */
[----:B------:R-:W-:-:S02]  /*eec0*/  ISETP.GT.AND P0, PT, R4, RZ, PT ;  /* 0x000000ff0400720c */ /* 0x000fc40003f04270 */
[----:B------:R-:W-:-:S11]  /*eed0*/  PRMT R24, RZ, 0x7610, R24 ;  /* 0x00007610ff187816 */ /* 0x000fd60000000018 */
[----:B--2---:R-:W2:Y:S01]  /*eee0*/  @P0 LDG.E.U16 R24, [R6.64] ;  /* 0x0000000a06180981 */ /* 0x004ea2000c1e1500 */
[----:B------:R-:W-:-:S03]  /*eef0*/  PRMT R25, RZ, 0x7610, R25 ;  /* 0x00007610ff197816 */ /* 0x000fc60000000019 */
[----:B--2---:R0:W-:Y:S04]  /*ef00*/  STL [R1+0x20], R24 ;  /* 0x0000201801007387 */ /* 0x0041e80000100800 */
[----:B0-----:R-:W2:Y:S04]  /*ef10*/  LDL.LU R24, [R1+0x3d10] ;  /* 0x003d100001187983 */ /* 0x001ea80000300800 */
[----:B------:R-:W3:Y:S04]  /*ef20*/  LDL.64 R6, [R1+0x10f8] ;  /* 0x0010f80001067983 */ /* 0x000ee80000100a00 */
[----:B---3--:R-:W3:Y:S01]  /*ef30*/  @P0 LDG.E.U16 R25, [R6.64] ;  /* 0x0000000a06190981 */ /* 0x008ee2000c1e1500 */
[----:B--2---:R-:W-:-:S03]  /*ef40*/  PRMT R24, RZ, 0x7610, R24 ;  /* 0x00007610ff187816 */ /* 0x004fc60000000018 */
[----:B---3--:R0:W-:Y:S04]  /*ef50*/  STL [R1+0x24], R25 ;  /* 0x0000241901007387 */ /* 0x0081e80000100800 */
        /* <DEDUP_REMOVED lines=8> */
[----:B------:R-:W-:-:S03]  /*efe0*/  ISETP.GT.AND P1, PT, R4, 0x1, PT ;  /* 0x000000010400780c */ /* 0x000fc60003f24270 */
[----:B---3--:R0:W-:Y:S04]  /*eff0*/  STL [R1+0x2c], R25 ;  /* 0x00002c1901007387 */ /* 0x0081e80000100800 */
[----:B0-----:R-:W3:Y:S04]  /*f000*/  LDL.LU R25, [R1+0x3d04] ;  /* 0x003d040001197983 */ /* 0x001ee80000300800 */
[----:B------:R-:W4:Y:S04]  /*f010*/  LDL R6, [R1+0x1278] ;  /* 0x0012780001067983 */ /* 0x000f280000100800 */
[----:B------:R-:W4:Y:S01]  /*f020*/  LDL R7, [R1+0x127c] ;  /* 0x00127c0001077983 */ /* 0x000f220000100800 */
[----:B--2---:R-:W-:-:S02]  /*f030*/  PRMT R24, RZ, 0x7610, R24 ;  /* 0x00007610ff187816 */ /* 0x004fc40000000018 */
[----:B----4-:R-:W-:-:S04]  /*f040*/  @P1 LOP3.LUT R7, R7, R6, RZ, 0x3c, !PT ;  /* 0x0000000607071212 */ /* 0x010fc800078e3cff */
[----:B------:R-:W-:-:S04]  /*f050*/  @P1 LOP3.LUT R6, R7, R6, RZ, 0x3c, !PT ;  /* 0x0000000607061212 */ /* 0x000fc800078e3cff */
[----:B------:R-:W-:-:S05]  /*f060*/  @P1 LOP3.LUT R7, R7, R6, RZ, 0x3c, !PT ;  /* 0x0000000607071212 */ /* 0x000fca00078e3cff */
[----:B------:R-:W2:Y:S04]  /*f070*/  @P1 LDG.E.U16 R24, [R6.64] ;  /* 0x0000000a06181981 */ /* 0x000ea8000c1e1500 */
[----:B--2---:R0:W-:Y:S04]  /*f080*/  STL [R1+0x30], R24 ;  /* 0x0000301801007387 */ /* 0x0041e80000100800 */
[----:B0-----:R-:W2:Y:S04]  /*f090*/  LDL.LU R24, [R1+0x3d00] ;  /* 0x003d000001187983 */ /* 0x001ea80000300800 */
[----:B------:R-:W4:Y:S04]  /*f0a0*/  LDL R6, [R1+0x1270] ;  /* 0x0012700001067983 */ /* 0x000f280000100800 */
[----:B------:R-:W4:Y:S01]  /*f0b0*/  LDL R7, [R1+0x1274] ;  /* 0x0012740001077983 */ /* 0x000f220000100800 */
[----:B---3--:R-:W-:-:S02]  /*f0c0*/  PRMT R25, RZ, 0x7610, R25 ;  /* 0x00007610ff197816 */ /* 0x008fc40000000019 */
[----:B----4-:R-:W-:-:S04]  /*f0d0*/  @P1 LOP3.LUT R7, R7, R6, RZ, 0x3c, !PT ;  /* 0x0000000607071212 */ /* 0x010fc800078e3cff */
[----:B------:R-:W-:-:S04]  /*f0e0*/  @P1 LOP3.LUT R6, R7, R6, RZ, 0x3c, !PT ;  /* 0x0000000607061212 */ /* 0x000fc800078e3cff */
[----:B------:R-:W-:-:S05]  /*f0f0*/  @P1 LOP3.LUT R7, R7, R6, RZ, 0x3c, !PT ;  /* 0x0000000607071212 */ /* 0x000fca00078e3cff */
[----:B------:R-:W3:Y:S04]  /*f100*/  @P1 LDG.E.U16 R25, [R6.64] ;  /* 0x0000000a06191981 */ /* 0x000ee8000c1e1500 */
        /* <DEDUP_REMOVED lines=17> */
[----:B------:R-:W3:Y:S01]  /*f220*/  @P1 LDG.E.U16 R25, [R6.64] ;  /* 0x0000000a06191981 */ /* 0x000ee2000c1e1500 */
        /* <DEDUP_REMOVED lines=14> */
[----:B------:R-:W-:-:S02]  /*f310*/  PRMT R29, RZ, 0x7610, R29 ;  /* 0x00007610ff1d7816 */ /* 0x000fc4000000001d */
[----:B----4-:R-:W-:-:S04]  /*f320*/  @P0 LOP3.LUT R7, R7, R6, RZ, 0x3c, !PT ;  /* 0x0000000607070212 */ /* 0x010fc800078e3cff */
[----:B------:R-:W-:-:S04]  /*f330*/  @P0 LOP3.LUT R6, R7, R6, RZ, 0x3c, !PT ;  /* 0x0000000607060212 */ /* 0x000fc800078e3cff */
[----:B------:R-:W-:-:S05]  /*f340*/  @P0 LOP3.LUT R7, R7, R6, RZ, 0x3c, !PT ;  /* 0x0000000607070212 */ /* 0x000fca00078e3cff */
[----:B------:R0:W4:Y:S04]  /*f350*/  @P0 LDG.E.U16 R29, [R6.64] ;  /* 0x0000000a061d0981 */ /* 0x000128000c1e1500 */
[----:B0-----:R-:W3:Y:S04]  /*f360*/  LDL R6, [R1+0x1364] ;  /* 0x0013640001067983 */ /* 0x001ee80000100800 */
[----:B------:R-:W3:Y:S01]  /*f370*/  LDL R7, [R1+0x1368] ;  /* 0x0013680001077983 */ /* 0x000ee20000100800 */
[----:B--2---:R-:W-:Y:S02]  /*f380*/  PRMT R24, RZ, 0x7610, R24 ;  /* 0x00007610ff187816 */ /* 0x004fe40000000018 */
[----:B---3--:R-:W-:-:S04]  /*f390*/  @P0 LOP3.LUT R7, R7, R6, RZ, 0x3c, !PT ;  /* 0x0000000607070212 */ /* 0x008fc800078e3cff */
[----:B------:R-:W-:-:S04]  /*f3a0*/  @P0 LOP3.LUT R6, R7, R6, RZ, 0x3c, !PT ;  /* 0x0000000607060212 */ /* 0x000fc800078e3cff */
[----:B------:R-:W-:-:S05]  /*f3b0*/  @P0 LOP3.LUT R7, R7, R6, RZ, 0x3c, !PT ;  /* 0x0000000607070212 */ /* 0x000fca00078e3cff */
[----:B------:R-:W2:Y:S04]  /*f3c0*/  @P0 LDG.E.U16 R24, [R6.64] ;  /* 0x0000000a06180981 */ /* 0x000ea8000c1e1500 */
        /* <DEDUP_REMOVED lines=8> */
[----:B--2---:R0:W-:Y:S04]  /*f450*/  STL [R1+0x11fc], R24 ;  /* 0x0011fc1801007387 */ /* 0x0041e80000100800 */
[----:B0-----:R-:W2:Y:S04]  /*f460*/  LDL.LU R24, [R1+0x3cec] ;  /* 0x003cec0001187983 */ /* 0x001ea80000300800 */
[----:B------:R-:W3:Y:S04]  /*f470*/  LDL R6, [R1+0x135c] ;  /* 0x00135c0001067983 */ /* 0x000ee80000100800 */
[----:B------:R-:W3:Y:S01]  /*f480*/  LDL R7, [R1+0x1360] ;  /* 0x0013600001077983 */ /* 0x000ee20000100800 */
[----:B------:R-:W-:-:S02]  /*f490*/  PRMT R25, RZ, 0x7610, R25 ;  /* 0x00007610ff197816 */ /* 0x000fc40000000019 */
[----:B---3--:R-:W-:-:S04]  /*f4a0*/  @P0 LOP3.LUT R7, R7, R6, RZ, 0x3c, !PT ;  /* 0x0000000607070212 */ /* 0x008fc800078e3cff */
        /* <DEDUP_REMOVED lines=42> */
[----:B------:R-:W-:Y:S02]  /*f750*/  ISETP.GT.AND P0, PT, R4, 0x4, PT ;  /* 0x000000040400780c */ /* 0x000fe40003f04270 */
[----:B--2---:R-:W-:-:S11]  /*f760*/  PRMT R24, RZ, 0x7610, R24 ;  /* 0x00007610ff187816 */ /* 0x004fd60000000018 */
[----:B---3--:R-:W-:-:S04]  /*f770*/  @P0 LOP3.LUT R7, R7, R6, RZ, 0x3c, !PT ;  /* 0x0000000607070212 */ /* 0x008fc800078e3cff */
[----:B------:R-:W-:-:S04]  /*f780*/  @P0 LOP3.LUT R6, R7, R6, RZ, 0x3c, !PT ;  /* 0x0000000607060212 */ /* 0x000fc800078e3cff */
[----:B------:R-:W-:-:S05]  /*f790*/  @P0 LOP3.LUT R7, R7, R6, RZ, 0x3c, !PT ;  /* 0x0000000607070212 */ /* 0x000fca00078e3cff */
[----:B------:R-:W2:Y:S04]  /*f7a0*/  @P0 LDG.E.U16 R24, [R6.64] ;  /* 0x0000000a06180981 */ /* 0x000ea8000c1e1500 */
[----:B----4-:R-:W-:Y:S04]  /*f7b0*/  STL [R1+0x3b00], R28 ;  /* 0x003b001c01007387 */ /* 0x010fe80000100800 */
        /* <DEDUP_REMOVED lines=124> */
[----:B------:R-:W-:-:S02]  /*ff80*/  PRMT R26, RZ, 0x7610, R26 ;  /* 0x00007610ff1a7816 */ /* 0x000fc4000000001a */
[----:B----4-:R-:W-:-:S04]  /*ff90*/  @P1 LOP3.LUT R7, R7, R6, RZ, 0x3c, !PT ;  /* 0x0000000607071212 */ /* 0x010fc800078e3cff */
[----:B------:R-:W-:-:S04]  /*ffa0*/  @P1 LOP3.LUT R6, R7, R6, RZ, 0x3c, !PT ;  /* 0x0000000607061212 */ /* 0x000fc800078e3cff */
[----:B------:R-:W-:-:S05]  /*ffb0*/  @P1 LOP3.LUT R7, R7, R6, RZ, 0x3c, !PT ;  /* 0x0000000607071212 */ /* 0x000fca00078e3cff */
[----:B------:R-:W4:Y:S04]  /*ffc0*/  @P1 LDG.E.U16 R26, [R6.64] ;  /* 0x0000000a061a1981 */ /* 0x000f28000c1e1500 */
[----:B----4-:R0:W-:Y:S04]  /*ffd0*/  STL [R1+0x1208], R26 ;  /* 0x0012081a01007387 */ /* 0x0101e80000100800 */
[----:B0-----:R-:W4:Y:S04]  /*ffe0*/  LDL.LU R26, [R1+0x3ca0] ;  /* 0x003ca000011a7983 */ /* 0x001f280000300800 */
[----:B------:R-:W2:Y:S04]  /*fff0*/  LDL R6, [R1+0x12bc] ;  /* 0x0012bc0001067983 */ /* 0x000ea80000100800 */
[----:B------:R-:W2:Y:S01]  /*10000*/  LDL R7, [R1+0x12c0] ;  /* 0x0012c00001077983 */ /* 0x000ea20000100800 */
[----:B------:R-:W-:-:S02]  /*10010*/  PRMT R27, RZ, 0x7610, R27 ;  /* 0x00007610ff1b7816 */ /* 0x000fc4000000001b */
[----:B--2---:R-:W-:-:S04]  /*10020*/  @P1 LOP3.LUT R7, R7, R6, RZ, 0x3c, !PT ;  /* 0x0000000607071212 */ /* 0x004fc800078e3cff */
[----:B------:R-:W-:-:S04]  /*10030*/  @P1 LOP3.LUT R6, R7, R6, RZ, 0x3c, !PT ;  /* 0x0000000607061212 */ /* 0x000fc800078e3cff */
[----:B------:R-:W-:-:S05]  /*10040*/  @P1 LOP3.LUT R7, R7, R6, RZ, 0x3c, !PT ;  /* 0x0000000607071212 */ /* 0x000fca00078e3cff */
[----:B------:R-:W2:Y:S01]  /*10050*/  @P1 LDG.E.U16 R27, [R6.64] ;  /* 0x0000000a061b1981 */ /* 0x000ea2000c1e1500 */
[----:B------:R-:W-:-:S03]  /*10060*/  ISETP.GT.AND P0, PT, R4, 0x8, PT ;  /* 0x000000080400780c */ /* 0x000fc60003f04270 */
[----:B--2---:R0:W-:Y:S04]  /*10070*/  STL [R1+0x1204], R27 ;  /* 0x0012041b01007387 */ /* 0x0041e80000100800 */
[----:B0-----:R-:W2:Y:S04]  /*10080*/  LDL.LU R27, [R1+0x3c9c] ;  /* 0x003c9c00011b7983 */ /* 0x001ea80000300800 */
[----:B------:R-:W2:Y:S04]  /*10090*/  LDL R6, [R1+0x12b4] ;  /* 0x0012b40001067983 */ /* 0x000ea80000100800 */
[----:B------:R-:W2:Y:S01]  /*100a0*/  LDL R7, [R1+0x12b8] ;  /* 0x0012b80001077983 */ /* 0x000ea20000100800 */
[----:B------:R-:W-:-:S02]  /*100b0*/  PRMT R24, RZ, 0x7610, R24 ;  /* 0x00007610ff187816 */ /* 0x000fc40000000018 */
[----:B--2---:R-:W-:-:S04]  /*100c0*/  @P0 LOP3.LUT R7, R7, R6, RZ, 0x3c, !PT ;  /* 0x0000000607070212 */ /* 0x004fc800078e3cff */
[----:B------:R-:W-:-:S04]  /*100d0*/  @P0 LOP3.LUT R6, R7, R6, RZ, 0x3c, !PT ;  /* 0x0000000607060212 */ /* 0x000fc800078e3cff */
[----:B------:R-:W-:-:S05]  /*100e0*/  @P0 LOP3.LUT R7, R7, R6, RZ, 0x3c, !PT ;  /* 0x0000000607070212 */ /* 0x000fca00078e3cff */
[----:B------:R0:W2:Y:S04]  /*100f0*/  @P0 LDG.E.U16 R24, [R6.64] ;  /* 0x0000000a06180981 */ /* 0x0000a8000c1e1500 */
[----:B0-----:R-:W4:Y:S04]  /*10100*/  LDL R6, [R1+0x12ac] ;  /* 0x0012ac0001067983 */ /* 0x001f280000100800 */
[----:B------:R-:W4:Y:S01]  /*10110*/  LDL R7, [R1+0x12b0] ;  /* 0x0012b00001077983 */ /* 0x000f220000100800 */
[----:B---3--:R-:W-:-:S03]  /*10120*/  PRMT R25, RZ, 0x7610, R25 ;  /* 0x00007610ff197816 */ /* 0x008fc60000000019 */
[----:B--2---:R-:W-:Y:S01]  /*10130*/  STL [R1+0x3b68], R24 ;  /* 0x003b681801007387 */ /* 0x004fe20000100800 */
[----:B----4-:R-:W-:-:S04]  /*10140*/  @P0 LOP3.LUT R7, R7, R6, RZ, 0x3c, !PT ;  /* 0x0000000607070212 */ /* 0x010fc800078e3cff */
[----:B------:R-:W-:-:S04]  /*10150*/  @P0 LOP3.LUT R6, R7, R6, RZ, 0x3c, !PT ;  /* 0x0000000607060212 */ /* 0x000fc800078e3cff */
[----:B------:R-:W-:-:S05]  /*10160*/  @P0 LOP3.LUT R7, R7, R6, RZ, 0x3c, !PT ;  /* 0x0000000607070212 */ /* 0x000fca00078e3cff */
[----:B------:R0:W2:Y:S04]  /*10170*/  @P0 LDG.E.U16 R25, [R6.64] ;  /* 0x0000000a06190981 */ /* 0x0000a8000c1e1500 */
[----:B0-----:R-:W3:Y:S04]  /*10180*/  LDL R6, [R1+0x1390] ;  /* 0x0013900001067983 */ /* 0x001ee80000100800 */
[----:B------:R-:W3:Y:S01]  /*10190*/  LDL R7, [R1+0x1394] ;  /* 0x0013940001077983 */ /* 0x000ee20000100800 */
[----:B------:R-:W-:-:S03]  /*101a0*/  PRMT R26, RZ, 0x7610, R26 ;  /* 0x00007610ff1a7816 */ /* 0x000fc6000000001a */
[----:B--2---:R-:W-:Y:S01]  /*101b0*/  STL [R1+0x3b6c], R25 ;  /* 0x003b6c1901007387 */ /* 0x004fe20000100800 */
[----:B---3--:R-:W-:-:S04]  /*101c0*/  @P0 LOP3.LUT R7, R7, R6, RZ, 0x3c, !PT ;  /* 0x0000000607070212 */ /* 0x008fc800078e3cff */
        /* <DEDUP_REMOVED lines=13> */
[----:B------:R-:W-:Y:S02]  /*102a0*/  ISETP.GT.AND P1, PT, R4, 0x9, PT ;  /* 0x000000090400780c */ /* 0x000fe40003f24270 */
[----:B------:R-:W-:-:S11]  /*102b0*/  PRMT R17, RZ, 0x7610, R17 ;  /* 0x00007610ff117816 */ /* 0x000fd60000000011 */
        /* <DEDUP_REMOVED lines=17> */
[----:B----4-:R-:W-:-:S02]  /*103d0*/  PRMT R16, RZ, 0x7610, R16 ;  /* 0x00007610ff107816 */ /* 0x010fc40000000010 */
[----:B--2---:R-:W-:-:S04]  /*103e0*/  @P1 LOP3.LUT R7, R7, R6, RZ, 0x3c, !PT ;  /* 0x0000000607071212 */ /* 0x004fc800078e3cff */
        /* <DEDUP_REMOVED lines=21> */
[----:B------:R-:W-:Y:S04]  /*10540*/  STL [R1+0x3b34], R29 ;  /* 0x003b341d01007387 */ /* 0x000fe80000100800 */
[----:B--2---:R0:W-:Y:S04]  /*10550*/  STL [R1+0x1194], R16 ;  /* 0x0011941001007387 */ /* 0x0041e80000100800 */
[----:B0-----:R-:W2:Y:S04]  /*10560*/  LDL.LU R16, [R1+0x3c8c] ;  /* 0x003c8c0001107983 */ /* 0x001ea80000300800 */
[----:B------:R-:W3:Y:S04]  /*10570*/  LDL R6, [R1+0x1398] ;  /* 0x0013980001067983 */ /* 0x000ee80000100800 */
[----:B------:R-:W3:Y:S01]  /*10580*/  LDL R7, [R1+0x139c] ;  /* 0x00139c0001077983 */ /* 0x000ee20000100800 */
[----:B--2---:R-:W-:-:S02]  /*10590*/  PRMT R16, RZ, 0x7610, R16 ;  /* 0x00007610ff107816 */ /* 0x004fc40000000010 */
[----:B---3--:R-:W-:-:S04]  /*105a0*/  @P0 LOP3.LUT R7, R7, R6, RZ, 0x3c, !PT ;  /* 0x0000000607070212 */ /* 0x008fc800078e3cff */
[----:B------:R-:W-:-:S04]  /*105b0*/  @P0 LOP3.LUT R6, R7, R6, RZ, 0x3c, !PT ;  /* 0x0000000607060212 */ /* 0x000fc800078e3cff */
[----:B------:R-:W-:-:S05]  /*105c0*/  @P0 LOP3.LUT R7, R7, R6, RZ, 0x3c, !PT ;  /* 0x0000000607070212 */ /* 0x000fca00078e3cff */
[----:B------:R-:W2:Y:S04]  /*105d0*/  @P0 LDG.E.U16 R16, [R6.64] ;  /* 0x0000000a06100981 */ /* 0x000ea8000c1e1500 */
        /* <DEDUP_REMOVED lines=17> */
[----:B------:R-:W2:Y:S01]  /*106f0*/  @P0 LDG.E.U16 R16, [R6.64] ;  /* 0x0000000a06100981 */ /* 0x000ea2000c1e1500 */
[----:B------:R-:W-:-:S03]  /*10700*/  ISETP.GT.AND P1, PT, R4, 0xb, PT ;  /* 0x0000000b0400780c */ /* 0x000fc60003f24270 */
        /* <DEDUP_REMOVED lines=137> */
[----:B------:R-:W2:Y:S04]  /*10fa0*/  @P0 LDG.E.U16 R19, [R6.64] ;  /* 0x0000000a06130981 */ /* 0x000ea8000c1e1500 */
        /* <DEDUP_REMOVED lines=37> */
[----:B0-----:R-:W2:Y:S04]  /*11200*/  LDL R6, [R1+0x1468] ;  /* 0x0014680001067983 */ /* 0x001ea80000100800 */
[----:B------:R-:W2:Y:S01]  /*11210*/  LDL R7, [R1+0x146c] ;  /* 0x00146c0001077983 */ /* 0x000ea20000100800 */
[----:B------:R-:W-:Y:S02]  /*11220*/  PRMT R23, RZ, 0x7610, R23 ;  /* 0x00007610ff177816 */ /* 0x000fe40000000017 */
[----:B--2---:R-:W-:-:S04]  /*11230*/  @P1 LOP3.LUT R7, R7, R6, RZ, 0x3c, !PT ;  /* 0x0000000607071212 */ /* 0x004fc800078e3cff */
[----:B------:R-:W-:-:S04]  /*11240*/  @P1 LOP3.LUT R6, R7, R6, RZ, 0x3c, !PT ;  /* 0x0000000607061212 */ /* 0x000fc800078e3cff */
[----:B------:R-:W-:-:S05]  /*11250*/  @P1 LOP3.LUT R7, R7, R6, RZ, 0x3c, !PT ;  /* 0x0000000607071212 */ /* 0x000fca00078e3cff */
[----:B------:R-:W2:Y:S04]  /*11260*/  @P1 LDG.E.U16 R23, [R6.64] ;  /* 0x0000000a06171981 */ /* 0x000ea8000c1e1500 */
[----:B------:R-:W-:Y:S01]  /*11270*/  STL [R1+0x3afc], R0 ;  /* 0x003afc0001007387 */ /* 0x000fe20000100800 */
        /* <DEDUP_REMOVED lines=12> */
[----:B---3--:R-:W-:Y:S02]  /*11340*/  PRMT R17, RZ, 0x7610, R17 ;  /* 0x00007610ff117816 */ /* 0x008fe40000000011 */
[----:B--2---:R-:W-:-:S04]  /*11350*/  @P0 LOP3.LUT R7, R7, R6, RZ, 0x3c, !PT ;  /* 0x0000000607070212 */ /* 0x004fc800078e3cff */
[----:B------:R-:W-:-:S04]  /*11360*/  @P0 LOP3.LUT R6, R7, R6, RZ, 0x3c, !PT ;  /* 0x0000000607060212 */ /* 0x000fc800078e3cff */
[----:B------:R-:W-:-:S05]  /*11370*/  @P0 LOP3.LUT R7, R7, R6, RZ, 0x3c, !PT ;  /* 0x0000000607070212 */ /* 0x000fca00078e3cff */
[----:B------:R0:W2:Y:S04]  /*11380*/  @P0 LDG.E.U16 R17, [R6.64] ;  /* 0x0000000a06110981 */ /* 0x0000a8000c1e1500 */
[----:B0-----:R-:W3:Y:S04]  /*11390*/  LDL R6, [R1+0x1490] ;  /* 0x0014900001067983 */ /* 0x001ee80000100800 */
[----:B------:R-:W3:Y:S01]  /*113a0*/  LDL R7, [R1+0x1494] ;  /* 0x0014940001077983 */ /* 0x000ee20000100800 */
[----:B----4-:R-:W-:Y:S02]  /*113b0*/  PRMT R18, RZ, 0x7610, R18 ;  /* 0x00007610ff127816 */ /* 0x010fe40000000012 */
[----:B---3--:R-:W-:-:S04]  /*113c0*/  @P0 LOP3.LUT R7, R7, R6, RZ, 0x3c, !PT ;  /* 0x0000000607070212 */ /* 0x008fc800078e3cff */
[----:B------:R-:W-:-:S04]  /*113d0*/  @P0 LOP3.LUT R6, R7, R6, RZ, 0x3c, !PT ;  /* 0x0000000607060212 */ /* 0x000fc800078e3cff */
[----:B------:R-:W-:-:S05]  /*113e0*/  @P0 LOP3.LUT R7, R7, R6, RZ, 0x3c, !PT ;  /* 0x0000000607070212 */ /* 0x000fca00078e3cff */
[----:B------:R0:W3:Y:S04]  /*113f0*/  @P0 LDG.E.U16 R18, [R6.64] ;  /* 0x0000000a06120981 */ /* 0x0000e8000c1e1500 */
[----:B0-----:R-:W4:Y:S04]  /*11400*/  LDL R6, [R1+0x1488] ;  /* 0x0014880001067983 */ /* 0x001f280000100800 */
[----:B------:R-:W4:Y:S01]  /*11410*/  LDL R7, [R1+0x148c] ;  /* 0x00148c0001077983 */ /* 0x000f220000100800 */
[----:B------:R-:W-:Y:S02]  /*11420*/  PRMT R19, RZ, 0x7610, R19 ;  /* 0x00007610ff137816 */ /* 0x000fe40000000013 */
[----:B----4-:R-:W-:-:S04]  /*11430*/  @P0 LOP3.LUT R7, R7, R6, RZ, 0x3c, !PT ;  /* 0x0000000607070212 */ /* 0x010fc800078e3cff */
[----:B------:R-:W-:-:S04]  /*11440*/  @P0 LOP3.LUT R6, R7, R6, RZ, 0x3c, !PT ;  /* 0x0000000607060212 */ /* 0x000fc800078e3cff */
[----:B------:R-:W-:-:S05]  /*11450*/  @P0 LOP3.LUT R7, R7, R6, RZ, 0x3c, !PT ;  /* 0x0000000607070212 */ /* 0x000fca00078e3cff */
[----:B------:R0:W4:Y:S04]  /*11460*/  @P0 LDG.E.U16 R19, [R6.64] ;  /* 0x0000000a06130981 */ /* 0x000128000c1e1500 */
[----:B0-----:R-:W2:Y:S04]  /*11470*/  LDL R6, [R1+0x1480] ;  /* 0x0014800001067983 */ /* 0x001ea80000100800 */
[----:B------:R-:W2:Y:S01]  /*11480*/  LDL R7, [R1+0x1484] ;  /* 0x0014840001077983 */ /* 0x000ea20000100800 */
[----:B------:R-:W-:Y:S02]  /*11490*/  ISETP.GT.AND P1, PT, R4, 0x11, PT ;  /* 0x000000110400780c */ /* 0x000fe40003f24270 */
[----:B------:R-:W-:-:S11]  /*114a0*/  PRMT R20, RZ, 0x7610, R20 ;  /* 0x00007610ff147816 */ /* 0x000fd60000000014 */
[----:B--2---:R-:W-:-:S04]  /*114b0*/  @P1 LOP3.LUT R7, R7, R6, RZ, 0x3c, !PT ;  /* 0x0000000607071212 */ /* 0x004fc800078e3cff */
        /* <DEDUP_REMOVED lines=9> */
[----:B------:R-:W-:Y:S01]  /*11550*/  @P1 LOP3.LUT R7, R7, R6, RZ, 0x3c, !PT ;  /* 0x0000000607071212 */ /* 0x000fe200078e3cff */
[----:B------:R-:W-:Y:S04]  /*11560*/  STL [R1+0x3b3c], R20 ;  /* 0x003b3c1401007387 */ /* 0x000fe80000100800 */
        /* <DEDUP_REMOVED lines=22> */
[----:B------:R-:W-:-:S02]  /*116d0*/  ISETP.GT.AND P0, PT, R4, 0x12, PT ;  /* 0x000000120400780c */ /* 0x000fc40003f04270 */
[----:B------:R-:W-:-:S11]  /*116e0*/  PRMT R11, RZ, 0x7610, R11 ;  /* 0x00007610ff0b7816 */ /* 0x000fd6000000000b */
[----:B---3--:R-:W-:-:S04]  /*116f0*/  @P0 LOP3.LUT R7, R7, R6, RZ, 0x3c, !PT ;  /* 0x0000000607070212 */ /* 0x008fc800078e3cff */
[----:B------:R-:W-:-:S04]  /*11700*/  @P0 LOP3.LUT R6, R7, R6, RZ, 0x3c, !PT ;  /* 0x0000000607060212 */ /* 0x000fc800078e3cff */
[----:B------:R-:W-:-:S05]  /*11710*/  @P0 LOP3.LUT R7, R7, R6, RZ, 0x3c, !PT ;  /* 0x0000000607070212 */ /* 0x000fca00078e3cff */
[----:B------:R-:W3:Y:S04]  /*11720*/  @P0 LDG.E.U16 R11, [R6.64] ;  /* 0x0000000a060b0981 */ /* 0x000ee8000c1e1500 */
[----:B--2---:R-:W-:Y:S04]  /*11730*/  STL [R1+0x3b54], R23 ;  /* 0x003b541701007387 */ /* 0x004fe80000100800 */
[----:B------:R-:W-:Y:S04]  /*11740*/  STL [R1+0x3b58], R23 ;  /* 0x003b581701007387 */ /* 0x000fe80000100800 */
[----:B---3--:R0:W-:Y:S04]  /*11750*/  STL [R1+0x1134], R11 ;  /* 0x0011340b01007387 */ /* 0x0081e80000100800 */
        /* <DEDUP_REMOVED lines=172> */
[----:B------:R0:W-:Y:S04]  /*12220*/  STL [R1+0x1158], R29 ;  /* 0x0011581d01007387 */ /* 0x0001e80000100800 */
[----:B0-----:R-:W3:Y:S04]  /*12230*/  LDL R29, [R1+0x1298] ;  /* 0x00129800011d7983 */ /* 0x001ee80000100800 */
[----:B--2---:R0:W-:Y:S04]  /*12240*/  STL [R1+0x1154], R8 ;  /* 0x0011540801007387 */ /* 0x0041e80000100800 */
[----:B0-----:R-:W2:Y:S04]  /*12250*/  LDL.LU R8, [R1+0x3be8] ;  /* 0x003be80001087983 */ /* 0x001ea80000300800 */
[----:B------:R-:W2:Y:S04]  /*12260*/  LDL R6, [R1+0x1540] ;  /* 0x0015400001067983 */ /* 0x000ea80000100800 */
[----:B------:R-:W2:Y:S01]  /*12270*/  LDL R7, [R1+0x1544] ;  /* 0x0015440001077983 */ /* 0x000ea20000100800 */
[----:B------:R-:W-:-:S02]  /*12280*/  ISETP.GT.AND P1, PT, R4, 0x17, PT ;  /* 0x000000170400780c */ /* 0x000fc40003f24270 */
[----:B------:R-:W-:-:S11]  /*12290*/  PRMT R12, RZ, 0x7610, R12 ;  /* 0x00007610ff0c7816 */ /* 0x000fd6000000000c */
        /* <DEDUP_REMOVED lines=31> */
[----:B------:R-:W-:Y:S02]  /*12490*/  ISETP.GT.AND P0, PT, R4, 0x18, PT ;  /* 0x000000180400780c */ /* 0x000fe40003f04270 */
[----:B------:R-:W-:Y:S01]  /*124a0*/  PRMT R11, RZ, 0x7610, R11 ;  /* 0x00007610ff0b7816 */ /* 0x000fe2000000000b */
[----:B--2---:R0:W-:Y:S04]  /*124b0*/  STL [R1+0x113c], R15 ;  /* 0x00113c0f01007387 */ /* 0x0041e80000100800 */
[----:B0-----:R-:W2:Y:S04]  /*124c0*/  LDL.LU R15, [R1+0x3bd8] ;  /* 0x003bd800010f7983 */ /* 0x001ea80000300800 */
[----:B------:R-:W2:Y:S02]  /*124d0*/  LDL R7, [R1+0x1294] ;  /* 0x0012940001077983 */ /* 0x000ea40000100800 */
[----:B---3--:R-:W-:Y:S01]  /*124e0*/  @P0 IMAD.MOV.U32 R6, RZ, RZ, R29 ;  /* 0x000000ffff060224 */ /* 0x008fe200078e001d */
[----:B------:R-:W-:-:S02]  /*124f0*/  PRMT R10, RZ, 0x7610, R10 ;  /* 0x00007610ff0a7816 */ /* 0x000fc4000000000a */
[----:B------:R-:W-:Y:S01]  /*12500*/  PRMT R9, RZ, 0x7610, R9 ;  /* 0x00007610ff097816 */ /* 0x000fe20000000009 */
[----:B------:R-:W3:Y:S04]  /*12510*/  LDL R29, [R1+0x156c] ;  /* 0x00156c00011d7983 */ /* 0x000ee80000100800 */
[----:B--2---:R0:W2:Y:S04]  /*12520*/  @P0 LDG.E.U16 R11, [R6.64] ;  /* 0x0000000a060b0981 */ /* 0x0040a8000c1e1500 */
[----:B0-----:R-:W2:Y:S04]  /*12530*/  LDL R6, [R1+0x128c] ;  /* 0x00128c0001067983 */ /* 0x001ea80000100800 */
[----:B------:R-:W2:Y:S02]  /*12540*/  LDL R7, [R1+0x1290] ;  /* 0x0012900001077983 */ /* 0x000ea40000100800 */
[----:B--2---:R-:W-:-:S04]  /*12550*/  @P0 LOP3.LUT R7, R7, R6, RZ, 0x3c, !PT ;  /* 0x0000000607070212 */ /* 0x004fc800078e3cff */
[----:B------:R-:W-:-:S04]  /*12560*/  @P0 LOP3.LUT R6, R7, R6, RZ, 0x3c, !PT ;  /* 0x0000000607060212 */ /* 0x000fc800078e3cff */
[----:B------:R-:W-:-:S05]  /*12570*/  @P0 LOP3.LUT R7, R7, R6, RZ, 0x3c, !PT ;  /* 0x0000000607070212 */ /* 0x000fca00078e3cff */
[----:B------:R0:W2:Y:S04]  /*12580*/  @P0 LDG.E.U16 R10, [R6.64] ;  /* 0x0000000a060a0981 */ /* 0x0000a8000c1e1500 */
[----:B0-----:R-:W2:Y:S04]  /*12590*/  LDL R6, [R1+0x1284] ;  /* 0x0012840001067983 */ /* 0x001ea80000100800 */
[----:B------:R-:W2:Y:S02]  /*125a0*/  LDL R7, [R1+0x1288] ;  /* 0x0012880001077983 */ /* 0x000ea40000100800 */
        /* <DEDUP_REMOVED lines=10> */
[----:B------:R0:W2:Y:S04]  /*12650*/  @P0 LDG.E.U16 R8, [R6.64] ;  /* 0x0000000a06080981 */ /* 0x0000a8000c1e1500 */
        /* <DEDUP_REMOVED lines=8> */
[----:B0-----:R-:W4:Y:S01]  /*126e0*/  LDL R7, [R1+0x155c] ;  /* 0x00155c0001077983 */ /* 0x001f220000100800 */
[----:B------:R-:W-:Y:S01]  /*126f0*/  PRMT R13, RZ, 0x7610, R13 ;  /* 0x00007610ff0d7816 */ /* 0x000fe2000000000d */
[----:B---3--:R-:W-:Y:S02]  /*12700*/  @P1 IMAD.MOV.U32 R6, RZ, RZ, R29 ;  /* 0x000000ffff061224 */ /* 0x008fe400078e001d */
[----:B--2---:R-:W-:Y:S04]  /*12710*/  STL [R1+0x3b5c], R12 ;  /* 0x003b5c0c01007387 */ /* 0x004fe80000100800 */
[----:B------:R-:W-:Y:S01]  /*12720*/  STL [R1+0x3b60], R12 ;  /* 0x003b600c01007387 */ /* 0x000fe20000100800 */
[----:B------:R-:W-:-:S03]  /*12730*/  PRMT R14, RZ, 0x7610, R14 ;  /* 0x00007610ff0e7816 */ /* 0x000fc6000000000e */
[----:B------:R-:W2:Y:S04]  /*12740*/  LDL R29, [R1+0x1598] ;  /* 0x00159800011d7983 */ /* 0x000ea80000100800 */
[----:B----4-:R0:W3:Y:S04]  /*12750*/  @P1 LDG.E.U16 R13, [R6.64] ;  /* 0x0000000a060d1981 */ /* 0x0100e8000c1e1500 */
[----:B0-----:R-:W4:Y:S04]  /*12760*/  LDL R6, [R1+0x1570] ;  /* 0x0015700001067983 */ /* 0x001f280000100800 */
[----:B------:R-:W4:Y:S04]  /*12770*/  LDL R7, [R1+0x1578] ;  /* 0x0015780001077983 */ /* 0x000f280000100800 */
[----:B---3--:R-:W-:Y:S01]  /*12780*/  STL [R1+0x3b64], R13 ;  /* 0x003b640d01007387 */ /* 0x008fe20000100800 */
[----:B----4-:R-:W-:-:S04]  /*12790*/  @P1 LOP3.LUT R7, R7, R6, RZ, 0x3c, !PT ;  /* 0x0000000607071212 */ /* 0x010fc800078e3cff */
        /* <DEDUP_REMOVED lines=29> */
[----:B------:R-:W3:Y:S01]  /*12970*/  LDL R7, [R1+0x1590] ;  /* 0x0015900001077983 */ /* 0x000ee20000100800 */
[----:B------:R-:W-:Y:S01]  /*12980*/  @P0 IMAD.MOV.U32 R6, RZ, RZ, R29 ;  /* 0x000000ffff060224 */ /* 0x000fe200078e001d */
[----:B------:R-:W-:-:S02]  /*12990*/  PRMT R28, RZ, 0x7610, R28 ;  /* 0x00007610ff1c7816 */ /* 0x000fc4000000001c */
[----:B------:R-:W4:Y:S01]  /*129a0*/  LDL R29, [R1+0x15b4] ;  /* 0x0015b400011d7983 */ /* 0x000f220000100800 */
[----:B--2---:R-:W-:-:S06]  /*129b0*/  PRMT R5, RZ, 0x7610, R5 ;  /* 0x00007610ff057816 */ /* 0x004fcc0000000005 */
[----:B---3--:R0:W2:Y:S04]  /*129c0*/  @P0 LDG.E.U16 R5, [R6.64] ;  /* 0x0000000a06050981 */ /* 0x0080a8000c1e1500 */
[----:B0-----:R-:W3:Y:S04]  /*129d0*/  LDL R6, [R1+0x1594] ;  /* 0x0015940001067983 */ /* 0x001ee80000100800 */
[----:B------:R-:W3:Y:S04]  /*129e0*/  LDL R7, [R1+0x15a8] ;  /* 0x0015a80001077983 */ /* 0x000ee80000100800 */
[----:B--2---:R0:W-:Y:S01]  /*129f0*/  STL [R1+0x10cc], R5 ;  /* 0x0010cc0501007387 */ /* 0x0041e20000100800 */
[----:B------:R-:W-:-:S02]  /*12a00*/  ISETP.GT.AND P1, PT, R4, 0x1b, PT ;  /* 0x0000001b0400780c */ /* 0x000fc40003f24270 */
[----:B------:R-:W-:Y:S01]  /*12a10*/  PRMT R2, RZ, 0x7610, R2 ;  /* 0x00007610ff027816 */ /* 0x000fe20000000002 */
[----:B0-----:R-:W2:Y:S01]  /*12a20*/  LDL R5, [R1+0x15c8] ;  /* 0x0015c80001057983 */ /* 0x001ea20000100800 */
[----:B---3--:R-:W-:-:S04]  /*12a30*/  @P0 LOP3.LUT R7, R7, R6, RZ, 0x3c, !PT ;  /* 0x0000000607070212 */ /* 0x008fc800078e3cff */
[----:B------:R-:W-:-:S04]  /*12a40*/  @P0 LOP3.LUT R6, R7, R6, RZ, 0x3c, !PT ;  /* 0x0000000607060212 */ /* 0x000fc800078e3cff */
[----:B------:R-:W-:-:S05]  /*12a50*/  @P0 LOP3.LUT R7, R7, R6, RZ, 0x3c, !PT ;  /* 0x0000000607070212 */ /* 0x000fca00078e3cff */
[----:B------:R0:W3:Y:S04]  /*12a60*/  @P0 LDG.E.U16 R28, [R6.64] ;  /* 0x0000000a061c0981 */ /* 0x0000e8000c1e1500 */
[----:B0-----:R-:W2:Y:S04]  /*12a70*/  LDL R6, [R1+0x15a0] ;  /* 0x0015a00001067983 */ /* 0x001ea80000100800 */
[----:B------:R-:W2:Y:S02]  /*12a80*/  LDL R7, [R1+0x15a4] ;  /* 0x0015a40001077983 */ /* 0x000ea40000100800 */
[----:B--2---:R-:W-:-:S04]  /*12a90*/  @P1 LOP3.LUT R7, R7, R6, RZ, 0x3c, !PT ;  /* 0x0000000607071212 */ /* 0x004fc800078e3cff */
[----:B------:R-:W-:-:S04]  /*12aa0*/  @P1 LOP3.LUT R6, R7, R6, RZ, 0x3c, !PT ;  /* 0x0000000607061212 */ /* 0x000fc800078e3cff */
[----:B------:R-:W-:-:S05]  /*12ab0*/  @P1 LOP3.LUT R7, R7, R6, RZ, 0x3c, !PT ;  /* 0x0000000607071212 */ /* 0x000fca00078e3cff */
[----:B------:R-:W2:Y:S04]  /*12ac0*/  @P1 LDG.E.U16 R2, [R6.64] ;  /* 0x0000000a06021981 */ /* 0x000ea8000c1e1500 */
[----:B---3--:R-:W-:Y:S04]  /*12ad0*/  STL [R1+0x3b04], R28 ;  /* 0x003b041c01007387 */ /* 0x008fe80000100800 */
        /* <DEDUP_REMOVED lines=19> */
[----:B0-----:R-:W2:Y:S01]  /*12c10*/  LDL.LU R2, [R1+0x3bc4] ;  /* 0x003bc40001027983 */ /* 0x001ea20000300800 */
[----:B------:R-:W-:Y:S02]  /*12c20*/  @P1 IMAD.MOV.U32 R6, RZ, RZ, R5 ;  /* 0x000000ffff061224 */ /* 0x000fe400078e0005 */
[----:B----4-:R-:W-:Y:S01]  /*12c30*/  @P1 IMAD.MOV.U32 R7, RZ, RZ, R29 ;  /* 0x000000ffff071224 */ /* 0x010fe200078e001d */
[----:B------:R-:W3:Y:S04]  /*12c40*/  LDL R5, [R1+0x15e4] ;  /* 0x0015e40001057983 */ /* 0x000ee80000100800 */
[----:B------:R-:W4:Y:S01]  /*12c50*/  LDL R29, [R1+0x15e0] ;  /* 0x0015e000011d7983 */ /* 0x000f220000100800 */
[----:B--2---:R-:W-:-:S06]  /*12c60*/  PRMT R2, RZ, 0x7610, R2 ;  /* 0x00007610ff027816 */ /* 0x004fcc0000000002 */
        /* <DEDUP_REMOVED lines=33> */
[----:B------:R-:W-:-:S02]  /*12e80*/  ISETP.GT.AND P1, PT, R4, 0x1d, PT ;  /* 0x0000001d0400780c */ /* 0x000fc40003f24270 */
[----:B------:R-:W-:Y:S02]  /*12e90*/  PRMT R3, RZ, 0x7610, R3 ;  /* 0x00007610ff037816 */ /* 0x000fe40000000003 */
[----:B--2---:R-:W-:Y:S02]  /*12ea0*/  PRMT R2, RZ, 0x7610, R2 ;  /* 0x00007610ff027816 */ /* 0x004fe40000000002 */
[----:B---3--:R-:W-:-:S04]  /*12eb0*/  @P0 LOP3.LUT R7, R7, R6, RZ, 0x3c, !PT ;  /* 0x0000000607070212 */ /* 0x008fc800078e3cff */
[----:B------:R-:W-:-:S04]  /*12ec0*/  @P0 LOP3.LUT R6, R7, R6, RZ, 0x3c, !PT ;  /* 0x0000000607060212 */ /* 0x000fc800078e3cff */
[----:B------:R-:W-:-:S05]  /*12ed0*/  @P0 LOP3.LUT R7, R7, R6, RZ, 0x3c, !PT ;  /* 0x0000000607070212 */ /* 0x000fca00078e3cff */
[----:B------:R0:W2:Y:S02]  /*12ee0*/  @P0 LDG.E.U16 R2, [R6.64] ;  /* 0x0000000a06020981 */ /* 0x0000a4000c1e1500 */
[----:B0-----:R-:W-:Y:S02]  /*12ef0*/  @P1 IMAD.MOV.U32 R6, RZ, RZ, R5 ;  /* 0x000000ffff061224 */ /* 0x001fe400078e0005 */
[----:B----4-:R-:W-:-:S05]  /*12f00*/  @P1 IMAD.MOV.U32 R7, RZ, RZ, R29 ;  /* 0x000000ffff071224 */ /* 0x010fca00078e001d */
[----:B------:R-:W3:Y:S04]  /*12f10*/  @P1 LDG.E.U16 R3, [R6.64] ;  /* 0x0000000a06031981 */ /* 0x000ee8000c1e1500 */
[----:B--2---:R0:W-:Y:S04]  /*12f20*/  STL [R1+0x1114], R2 ;  /* 0x0011140201007387 */ /* 0x0041e80000100800 */
[----:B------:R-:W2:Y:S04]  /*12f30*/  LDL R29, [R1+0x15fc] ;  /* 0x0015fc00011d7983 */ /* 0x000ea80000100800 */
[----:B------:R-:W4:Y:S04]  /*12f40*/  LDL R5, [R1+0x1610] ;  /* 0x0016100001057983 */ /* 0x000f280000100800 */
[----:B0-----:R-:W2:Y:S04]  /*12f50*/  LDL R2, [R1+0x1604] ;  /* 0x0016040001027983 */ /* 0x001ea80000100800 */
[----:B---3--:R0:W-:Y:S04]  /*12f60*/  STL [R1+0x1110], R3 ;  /* 0x0011100301007387 */ /* 0x0081e80000100800 */
[----:B0-----:R-:W3:Y:S04]  /*12f70*/  LDL.LU R3, [R1+0x3bb0] ;  /* 0x003bb00001037983 */ /* 0x001ee80000300800 */
[----:B------:R-:W2:Y:S04]  /*12f80*/  LDL R6, [R1+0x15dc] ;  /* 0x0015dc0001067983 */ /* 0x000ea80000100800 */
[----:B------:R-:W2:Y:S01]  /*12f90*/  LDL R7, [R1+0x15ec] ;  /* 0x0015ec0001077983 */ /* 0x000ea20000100800 */
[----:B---3--:R-:W-:-:S02]  /*12fa0*/  PRMT R3, RZ, 0x7610, R3 ;  /* 0x00007610ff037816 */ /* 0x008fc40000000003 */
        /* <DEDUP_REMOVED lines=25> */
[----:B------:R-:W3:Y:S02]  /*13140*/  LDL R7, [R1+0x1600] ;  /* 0x0016000001077983 */ /* 0x000ee40000100800 */
[----:B------:R-:W-:Y:S01]  /*13150*/  @P0 IMAD.MOV.U32 R6, RZ, RZ, R2 ;  /* 0x000000ffff060224 */ /* 0x000fe200078e0002 */
[----:B------:R-:W-:Y:S01]  /*13160*/  PRMT R0, RZ, 0x7610, R0 ;  /* 0x00007610ff007816 */ /* 0x000fe20000000000 */
[----:B------:R-:W4:Y:S01]  /*13170*/  LDL R2, [R1+0x1624] ;  /* 0x0016240001027983 */ /* 0x000f220000100800 */
[----:B--2---:R-:W-:-:S06]  /*13180*/  PRMT R3, RZ, 0x7610, R3 ;  /* 0x00007610ff037816 */ /* 0x004fcc0000000003 */
[----:B---3--:R4:W2:Y:S02]  /*13190*/  @P0 LDG.E.U16 R3, [R6.64] ;  /* 0x0000000a06030981 */ /* 0x0088a4000c1e1500 */
[----:B----4-:R-:W-:Y:S02]  /*131a0*/  @P0 IMAD.MOV.U32 R6, RZ, RZ, R5 ;  /* 0x000000ffff060224 */ /* 0x010fe400078e0005 */
[----:B------:R-:W-:-:S05]  /*131b0*/  @P0 IMAD.MOV.U32 R7, RZ, RZ, R29 ;  /* 0x000000ffff070224 */ /* 0x000fca00078e001d */
[----:B------:R0:W3:Y:S04]  /*131c0*/  @P0 LDG.E.U16 R0, [R6.64] ;  /* 0x0000000a06000981 */ /* 0x0000e8000c1e1500 */
[----:B--2---:R1:W-:Y:S04]  /*131d0*/  STL [R1+0x1100], R3 ;  /* 0x0011000301007387 */ /* 0x0043e80000100800 */
[----:B-1----:R-:W2:Y:S04]  /*131e0*/  LDL.LU R3, [R1+0x3ba0] ;  /* 0x003ba00001037983 */ /* 0x002ea80000300800 */
[----:B0-----:R-:W4:Y:S04]  /*131f0*/  LDL R6, [R1+0x160c] ;  /* 0x00160c0001067983 */ /* 0x001f280000100800 */
[----:B------:R-:W4:Y:S04]  /*13200*/  LDL R7, [R1+0x1618] ;  /* 0x0016180001077983 */ /* 0x000f280000100800 */
[----:B------:R-:W3:Y:S04]  /*13210*/  LDL R29, [R1+0x162c] ;  /* 0x00162c00011d7983 */ /* 0x000ee80000100800 */
[----:B------:R-:W3:Y:S01]  /*13220*/  LDL R5, [R1+0x163c] ;  /* 0x00163c0001057983 */ /* 0x000ee20000100800 */
[----:B--2---:R-:W-:-:S02]  /*13230*/  PRMT R3, RZ, 0x7610, R3 ;  /* 0x00007610ff037816 */ /* 0x004fc40000000003 */
[----:B----4-:R-:W-:-:S04]  /*13240*/  @P0 LOP3.LUT R7, R7, R6, RZ, 0x3c, !PT ;  /* 0x0000000607070212 */ /* 0x010fc800078e3cff */
        /* <DEDUP_REMOVED lines=8> */
[----:B------:R-:W-:-:S02]  /*132d0*/  PRMT R25, RZ, 0x7610, R25 ;  /* 0x00007610ff197816 */ /* 0x000fc40000000019 */
[----:B------:R-:W-:Y:S02]  /*132e0*/  ISETP.GT.AND P1, PT, R4, 0x1f, PT ;  /* 0x0000001f0400780c */ /* 0x000fe40003f24270 */
[----:B---3--:R-:W-:-:S04]  /*132f0*/  @P0 LOP3.LUT R7, R7, R6, RZ, 0x3c, !PT ;  /* 0x0000000607070212 */ /* 0x008fc800078e3cff */
[----:B------:R-:W-:-:S04]  /*13300*/  @P0 LOP3.LUT R6, R7, R6, RZ, 0x3c, !PT ;  /* 0x0000000607060212 */ /* 0x000fc800078e3cff */
[----:B------:R-:W-:-:S05]  /*13310*/  @P0 LOP3.LUT R7, R7, R6, RZ, 0x3c, !PT ;  /* 0x0000000607070212 */ /* 0x000fca00078e3cff */
[----:B------:R0:W3:Y:S04]  /*13320*/  @P0 LDG.E.U16 R25, [R6.64] ;  /* 0x0000000a06190981 */ /* 0x0000e8000c1e1500 */
[----:B0-----:R-:W4:Y:S01]  /*13330*/  LDL R7, [R1+0x1620] ;  /* 0x0016200001077983 */ /* 0x001f220000100800 */
[----:B--2---:R-:W-:Y:S01]  /*13340*/  PRMT R3, RZ, 0x7610, R3 ;  /* 0x00007610ff037816 */ /* 0x004fe20000000003 */
[----:B------:R-:W-:-:S05]  /*13350*/  @P1 IMAD.MOV.U32 R6, RZ, RZ, R2 ;  /* 0x000000ffff061224 */ /* 0x000fca00078e0002 */
[----:B----4-:R-:W2:Y:S04]  /*13360*/  @P1 LDG.E.U16 R3, [R6.64] ;  /* 0x0000000a06031981 */ /* 0x010ea8000c1e1500 */
[----:B---3--:R0:W-:Y:S04]  /*13370*/  STL [R1+0xc8], R25 ;  /* 0x0000c81901007387 */ /* 0x0081e80000100800 */
[----:B0-----:R-:W3:Y:S04]  /*13380*/  LDL R25, [R1+0x1824] ;  /* 0x0018240001197983 */ /* 0x001ee80000100800 */
[----:B--2---:R0:W-:Y:S04]  /*13390*/  STL [R1+0xc4], R3 ;  /* 0x0000c40301007387 */ /* 0x0041e80000100800 */
[----:B0-----:R-:W2:Y:S04]  /*133a0*/  LDL.LU R3, [R1+0x3b98] ;  /* 0x003b980001037983 */ /* 0x001ea80000300800 */
[----:B------:R-:W4:Y:S01]  /*133b0*/  LDL R7, [R1+0x161c] ;  /* 0x00161c0001077983 */ /* 0x000f220000100800 */
[----:B------:R-:W-:-:S03]  /*133c0*/  @P1 IMAD.MOV.U32 R6, RZ, RZ, R29 ;  /* 0x000000ffff061224 */ /* 0x000fc600078e001d */
[----:B------:R-:W0:Y:S04]  /*133d0*/  S2R R2, SR_TID.X ;  /* 0x0000000000027919 */ /* 0x000e280000002100 */
[----:B------:R-:W3:Y:S01]  /*133e0*/  LDL R29, [R1+0x1658] ;  /* 0x00165800011d7983 */ /* 0x000ee20000100800 */
[----:B--2---:R-:W-:-:S06]  /*133f0*/  PRMT R3, RZ, 0x7610, R3 ;  /* 0x00007610ff037816 */ /* 0x004fcc0000000003 */
[----:B----4-:R-:W2:Y:S01]  /*13400*/  @P1 LDG.E.U16 R3, [R6.64] ;  /* 0x0000000a06031981 */ /* 0x010ea2000c1e1500 */
[----:B0-----:R-:W-:-:S04]  /*13410*/  LOP3.LUT R2, R2, 0x1f, RZ, 0xc0, !PT ;  /* 0x0000001f02027812 */ /* 0x001fc800078ec0ff */
[----:B------:R-:W-:Y:S01]  /*13420*/  ISETP.GE.AND P0, PT, R2, R4, PT ;  /* 0x000000040200720c */ /* 0x000fe20003f06270 */
[----:B--2---:R0:W-:Y:S04]  /*13430*/  STL [R1+0xc0], R3 ;  /* 0x0000c00301007387 */ /* 0x0041e80000100800 */
[----:B0-----:R-:W2:Y:S04]  /*13440*/  LDL.LU R3, [R1+0x3b94] ;  /* 0x003b940001037983 */ /* 0x001ea80000300800 */
[----:B------:R-:W4:Y:S04]  /*13450*/  LDL.LU R2, [R1+0x3b90] ;  /* 0x003b900001027983 */ /* 0x000f280000300800 */
[----:B------:R-:W2:Y:S02]  /*13460*/  LDL R4, [R1+0x1630] ;  /* 0x0016300001047983 */ /* 0x000ea40000100800 */
[----:B--2---:R-:W-:-:S04]  /*13470*/  @P1 LOP3.LUT R5, R5, R4, RZ, 0x3c, !PT ;  /* 0x0000000405051212 */ /* 0x004fc800078e3cff */
[C---:B------:R-:W-:Y:S02]  /*13480*/  @P1 LOP3.LUT R4, R5.reuse, R4, RZ, 0x3c, !PT ;  /* 0x0000000405041212 */ /* 0x040fe400078e3cff */
[----:B----4-:R-:W-:Y:S02]  /*13490*/  PRMT R2, RZ, 0x7610, R2 ;  /* 0x00007610ff027816 */ /* 0x010fe40000000002 */
        /* <DEDUP_REMOVED lines=10> */
[----:B------:R3:W4:Y:S01]  /*13540*/  @P1 LDG.E.U16 R26, [R4.64] ;  /* 0x0000000a041a1981 */ /* 0x000722000c1e1500 */
[----:B--2---:R-:W-:Y:S01]  /*13550*/  PRMT R2, RZ, 0x7610, R2 ;  /* 0x00007610ff027816 */ /* 0x004fe20000000002 */
[----:B---3--:R-:W-:Y:S02]  /*13560*/  @!P0 IMAD.MOV.U32 R4, RZ, RZ, R25 ;  /* 0x000000ffff048224 */ /* 0x008fe400078e0019 */
[----:B------:R-:W-:Y:S01]  /*13570*/  @!P0 IMAD.MOV.U32 R5, RZ, RZ, R3 ;  /* 0x000000ffff058224 */ /* 0x000fe200078e0003 */
[----:B------:R-:W-:Y:S06]  /*13580*/  BAR.SYNC.DEFER_BLOCKING 0x0 ;  /* 0x0000000000007b1d */ /* 0x000fec0000010000 */
[----:B------:R-:W2:Y:S04]  /*13590*/  @!P0 LDG.E.U16 R2, [R4.64] ;  /* 0x0000000a04028981 */ /* 0x000ea8000c1e1500 */
[----:B----4-:R0:W-:Y:S04]  /*135a0*/  STL [R1+0xb8], R26 ;  /* 0x0000b81a01007387 */ /* 0x0101e80000100800 */
[----:B0-----:R-:W3:Y:S04]  /*135b0*/  LDL.LU R26, [R1+0x20] ;  /* 0x00002000011a7983 */ /* 0x001ee80000300800 */
[----:B------:R-:W4:Y:S04]  /*135c0*/  LDL.LU R25, [R1+0x24] ;  /* 0x0000240001197983 */ /* 0x000f280000300800 */
[----:B------:R-:W-:Y:S04]  /*135d0*/  STL [R1+0x186c], R3 ;  /* 0x00186c0301007387 */ /* 0x000fe80000100800 */
[----:B--2---:R0:W-:Y:S04]  /*135e0*/  STL [R1+0xb4], R2 ;  /* 0x0000b40201007387 */ /* 0x0041e80000100800 */
[----:B0-----:R-:W2:Y:S04]  /*135f0*/  LDL.LU R2, [R1+0x3b88] ;  /* 0x003b880001027983 */ /* 0x001ea80000300800 */
[----:B------:R-:W3:Y:S01]  /*13600*/  LDL R5, [R1+0x1634] ;  /* 0x0016340001057983 */ /* 0x000ee20000100800 */
[----:B------:R-:W-:-:S03]  /*13610*/  @!P0 IMAD.MOV.U32 R4, RZ, RZ, R29 ;  /* 0x000000ffff048224 */ /* 0x000fc600078e001d */
[----:B------:R-:W4:Y:S01]  /*13620*/  LDL.LU R29, [R1+0x28] ;  /* 0x00002800011d7983 */ /* 0x000f220000300800 */
[----:B--2---:R-:W-:-:S06]  /*13630*/  PRMT R2, RZ, 0x7610, R2 ;  /* 0x00007610ff027816 */ /* 0x004fcc0000000002 */
[----:B---3--:R-:W2:Y:S04]  /*13640*/  @!P0 LDG.E.U16 R2, [R4.64] ;  /* 0x0000000a04028981 */ /* 0x008ea8000c1e1500 */
[----:B--2---:R0:W-:Y:S04]  /*13650*/  STL [R1+0xb0], R2 ;  /* 0x0000b00201007387 */ /* 0x0041e80000100800 */
[----:B0-----:R-:W2:Y:S04]  /*13660*/  LDL.LU R2, [R1+0x3b84] ;  /* 0x003b840001027983 */ /* 0x001ea80000300800 */
[----:B------:R-:W3:Y:S04]  /*13670*/  LDL R4, [R1+0x1650] ;  /* 0x0016500001047983 */ /* 0x000ee80000100800 */
[----:B------:R-:W3:Y:S01]  /*13680*/  LDL R5, [R1+0x1738] ;  /* 0x0017380001057983 */ /* 0x000ee20000100800 */
[----:B------:R-:W-:-:S02]  /*13690*/  PRMT R24, RZ, 0x7610, R24 ;  /* 0x00007610ff187816 */ /* 0x000fc40000000018 */
[----:B---3--:R-:W-:-:S04]  /*136a0*/  @!P0 LOP3.LUT R5, R5, R4, RZ, 0x3c, !PT ;  /* 0x0000000405058212 */ /* 0x008fc800078e3cff */
[----:B------:R-:W-:-:S04]  /*136b0*/  @!P0 LOP3.LUT R4, R5, R4, RZ, 0x3c, !PT ;  /* 0x0000000405048212 */ /* 0x000fc800078e3cff */
[----:B------:R-:W-:-:S05]  /*136c0*/  @!P0 LOP3.LUT R5, R5, R4, RZ, 0x3c, !PT ;  /* 0x0000000405058212 */ /* 0x000fca00078e3cff */
[----:B------:R0:W3:Y:S04]  /*136d0*/  @!P0 LDG.E.U16 R24, [R4.64] ;  /* 0x0000000a04188981 */ /* 0x0000e8000c1e1500 */
[----:B0-----:R-:W3:Y:S04]  /*136e0*/  LDL R4, [R1+0x1648] ;  /* 0x0016480001047983 */ /* 0x001ee80000100800 */
[----:B------:R-:W3:Y:S01]  /*136f0*/  LDL R5, [R1+0x1730] ;  /* 0x0017300001057983 */ /* 0x000ee20000100800 */
[----:B--2---:R-:W-:Y:S02]  /*13700*/  PRMT R2, RZ, 0x7610, R2 ;  /* 0x00007610ff027816 */ /* 0x004fe40000000002 */
[----:B---3--:R-:W-:-:S04]  /*13710*/  @!P0 LOP3.LUT R5, R5, R4, RZ, 0x3c, !PT ;  /* 0x0000000405058212 */ /* 0x008fc800078e3cff */
[----:B------:R-:W-:-:S04]  /*13720*/  @!P0 LOP3.LUT R4, R5, R4, RZ, 0x3c, !PT ;  /* 0x0000000405048212 */ /* 0x000fc800078e3cff */
[----:B------:R-:W-:-:S05]  /*13730*/  @!P0 LOP3.LUT R5, R5, R4, RZ, 0x3c, !PT ;  /* 0x0000000405058212 */ /* 0x000fca00078e3cff */
[----:B------:R-:W2:Y:S04]  /*13740*/  @!P0 LDG.E.U16 R2, [R4.64] ;  /* 0x0000000a04028981 */ /* 0x000ea8000c1e1500 */
[----:B------:R0:W-:Y:S04]  /*13750*/  STL [R1+0xac], R24 ;  /* 0x0000ac1801007387 */ /* 0x0001e80000100800 */
[----:B0-----:R-:W3:Y:S04]  /*13760*/  LDL.LU R24, [R1+0x2c] ;  /* 0x00002c0001187983 */ /* 0x001ee80000300800 */
[----:B--2---:R0:W-:Y:S04]  /*13770*/  STL [R1+0xa8], R2 ;  /* 0x0000a80201007387 */ /* 0x0041e80000100800 */
[----:B0-----:R-:W2:Y:S04]  /*13780*/  LDL.LU R2, [R1+0x3b80] ;  /* 0x003b800001027983 */ /* 0x001ea80000300800 */
[----:B------:R-:W3:Y:S04]  /*13790*/  LDL R4, [R1+0x1724] ;  /* 0x0017240001047983 */ /* 0x000ee80000100800 */
[----:B------:R-:W3:Y:S01]  /*137a0*/  LDL R5, [R1+0x1728] ;  /* 0x0017280001057983 */ /* 0x000ee20000100800 */
[----:B--2---:R-:W-:-:S02]  /*137b0*/  PRMT R2, RZ, 0x7610, R2 ;  /* 0x00007610ff027816 */ /* 0x004fc40000000002 */
[----:B---3--:R-:W-:-:S04]  /*137c0*/  @!P0 LOP3.LUT R5, R5, R4, RZ, 0x3c, !PT ;  /* 0x0000000405058212 */ /* 0x008fc800078e3cff */
[----:B------:R-:W-:-:S04]  /*137d0*/  @!P0 LOP3.LUT R4, R5, R4, RZ, 0x3c, !PT ;  /* 0x0000000405048212 */ /* 0x000fc800078e3cff */
[----:B------:R-:W-:-:S05]  /*137e0*/  @!P0 LOP3.LUT R5, R5, R4, RZ, 0x3c, !PT ;  /* 0x0000000405058212 */ /* 0x000fca00078e3cff */
[----:B------:R-:W2:Y:S04]  /*137f0*/  @!P0 LDG.E.U16 R2, [R4.64] ;  /* 0x0000000a04028981 */ /* 0x000ea8000c1e1500 */
        /* <DEDUP_REMOVED lines=28> */
[----:B------:R-:W2:Y:S04]  /*139c0*/  LDL R4, [R1+0x16e4] ;  /* 0x0016e40001047983 */ /* 0x000ea80000100800 */
[----:B------:R-:W2:Y:S04]  /*139d0*/  LDL R5, [R1+0x16e8] ;  /* 0x0016e80001057983 */ /* 0x000ea80000100800 */
[----:B0-----:R-:W0:Y:S02]  /*139e0*/  S2R R2, SR_TID.X ;  /* 0x0000000000027919 */ /* 0x001e240000002100 */
[----:B0-----:R-:W-:-:S05]  /*139f0*/  LOP3.LUT R2, R2, 0x7f, RZ, 0xc0, !PT ;  /* 0x0000007f02027812 */ /* 0x001fca00078ec0ff */
[----:B------:R-:W-:-:S05]  /*13a00*/  IMAD.SHL.U32 R2, R2, 0x2, RZ ;  /* 0x0000000202027824 */ /* 0x000fca00078e00ff */
[----:B------:R0:W-:Y:S02]  /*13a10*/  STS.U16 [R2], R26 ;  /* 0x0000001a02007388 */ /* 0x0001e40000000400 */
[----:B0-----:R-:W-:Y:S02]  /*13a20*/  PRMT R2, RZ, 0x7610, R2 ;  /* 0x00007610ff027816 */ /* 0x001fe40000000002 */
[----:B------:R-:W3:Y:S01]  /*13a30*/  LDL.LU R26, [R1+0x3b70] ;  /* 0x003b7000011a7983 */ /* 0x000ee20000300800 */
[----:B--2---:R-:W-:-:S04]  /*13a40*/  @!P0 LOP3.LUT R5, R5, R4, RZ, 0x3c, !PT ;  /* 0x0000000405058212 */ /* 0x004fc800078e3cff */
[----:B------:R-:W-:-:S04]  /*13a50*/  @!P0 LOP3.LUT R4, R5, R4, RZ, 0x3c, !PT ;  /* 0x0000000405048212 */ /* 0x000fc800078e3cff */
[----:B------:R-:W-:-:S05]  /*13a60*/  @!P0 LOP3.LUT R5, R5, R4, RZ, 0x3c, !PT ;  /* 0x0000000405058212 */ /* 0x000fca00078e3cff */
[----:B------:R-:W2:Y:S04]  /*13a70*/  @!P0 LDG.E.U16 R2, [R4.64] ;  /* 0x0000000a04028981 */ /* 0x000ea8000c1e1500 */
[----:B--2---:R0:W-:Y:S04]  /*13a80*/  STL [R1+0x94], R2 ;  /* 0x0000940201007387 */ /* 0x0041e80000100800 */
[----:B------:R-:W2:Y:S04]  /*13a90*/  LDL R4, [R1+0x16d4] ;  /* 0x0016d40001047983 */ /* 0x000ea80000100800 */
[----:B------:R-:W2:Y:S04]  /*13aa0*/  LDL R5, [R1+0x16d8] ;  /* 0x0016d80001057983 */ /* 0x000ea80000100800 */
[----:B0-----:R-:W0:Y:S01]  /*13ab0*/  S2R R2, SR_TID.X ;  /* 0x0000000000027919 */ /* 0x001e220000002100 */
[----:B------:R-:W-:-:S02]  /*13ac0*/  PRMT R28, RZ, 0x7610, R28 ;  /* 0x00007610ff1c7816 */ /* 0x000fc4000000001c */
[----:B0-----:R-:W-:-:S05]  /*13ad0*/  LOP3.LUT R2, R2, 0x7f, RZ, 0xc0, !PT ;  /* 0x0000007f02027812 */ /* 0x001fca00078ec0ff */
[----:B------:R-:W-:-:S05]  /*13ae0*/  IMAD.SHL.U32 R2, R2, 0x2, RZ ;  /* 0x0000000202027824 */ /* 0x000fca00078e00ff */
[----:B----4-:R0:W-:Y:S04]  /*13af0*/  STS.U16 [R2+0x100], R25 ;  /* 0x0001001902007388 */ /* 0x0101e80000000400 */
[----:B0-----:R-:W4:Y:S01]  /*13b00*/  LDL.LU R25, [R1+0x3b6c] ;  /* 0x003b6c0001197983 */ /* 0x001f220000300800 */
[----:B--2---:R-:W-:-:S04]  /*13b10*/  @!P0 LOP3.LUT R5, R5, R4, RZ, 0x3c, !PT ;  /* 0x0000000405058212 */ /* 0x004fc800078e3cff */
[----:B------:R-:W-:-:S04]  /*13b20*/  @!P0 LOP3.LUT R4, R5, R4, RZ, 0x3c, !PT ;  /* 0x0000000405048212 */ /* 0x000fc800078e3cff */
[----:B------:R-:W-:-:S05]  /*13b30*/  @!P0 LOP3.LUT R5, R5, R4, RZ, 0x3c, !PT ;  /* 0x0000000405058212 */ /* 0x000fca00078e3cff */
[----:B------:R0:W2:Y:S04]  /*13b40*/  @!P0 LDG.E.U16 R28, [R4.64] ;  /* 0x0000000a041c8981 */ /* 0x0000a8000c1e1500 */
[----:B0-----:R-:W2:Y:S04]  /*13b50*/  LDL R4, [R1+0x16c4] ;  /* 0x0016c40001047983 */ /* 0x001ea80000100800 */
[----:B------:R-:W2:Y:S04]  /*13b60*/  LDL R5, [R1+0x16c8] ;  /* 0x0016c80001057983 */ /* 0x000ea80000100800 */
[----:B------:R0:W-:Y:S02]  /*13b70*/  STS.U16 [R2+0x200], R29 ;  /* 0x0002001d02007388 */ /* 0x0001e40000000400 */
[----:B0-----:R-:W-:-:S02]  /*13b80*/  PRMT R2, RZ, 0x7610, R2 ;  /* 0x00007610ff027816 */ /* 0x001fc40000000002 */
[----:B------:R-:W3:Y:S01]  /*13b90*/  LDL R29, [R1+0x168c] ;  /* 0x00168c00011d7983 */ /* 0x000ee20000100800 */
[----:B--2---:R-:W-:-:S04]  /*13ba0*/  @!P0 LOP3.LUT R5, R5, R4, RZ, 0x3c, !PT ;  /* 0x0000000405058212 */ /* 0x004fc800078e3cff */
[----:B------:R-:W-:-:S04]  /*13bb0*/  @!P0 LOP3.LUT R4, R5, R4, RZ, 0x3c, !PT ;  /* 0x0000000405048212 */ /* 0x000fc800078e3cff */
[----:B------:R-:W-:-:S05]  /*13bc0*/  @!P0 LOP3.LUT R5, R5, R4, RZ, 0x3c, !PT ;  /* 0x0000000405058212 */ /* 0x000fca00078e3cff */
[----:B------:R-:W2:Y:S04]  /*13bd0*/  @!P0 LDG.E.U16 R2, [R4.64] ;  /* 0x0000000a04028981 */ /* 0x000ea8000c1e1500 */
[----:B------:R0:W-:Y:S04]  /*13be0*/  STL [R1+0x90], R28 ;  /* 0x0000901c01007387 */ /* 0x0001e80000100800 */
[----:B0-----:R-:W3:Y:S04]  /*13bf0*/  LDL R28, [R1+0x1770] ;  /* 0x00177000011c7983 */ /* 0x001ee80000100800 */
[----:B--2---:R0:W-:Y:S04]  /*13c00*/  STL [R1+0x8c], R2 ;  /* 0x00008c0201007387 */ /* 0x0041e80000100800 */
[----:B------:R-:W2:Y:S04]  /*13c10*/  LDL R4, [R1+0x16b4] ;  /* 0x0016b40001047983 */ /* 0x000ea80000100800 */
[----:B------:R-:W2:Y:S04]  /*13c20*/  LDL R5, [R1+0x16b8] ;  /* 0x0016b80001057983 */ /* 0x000ea80000100800 */
[----:B0-----:R-:W0:Y:S02]  /*13c30*/  S2R R2, SR_TID.X ;  /* 0x0000000000027919 */ /* 0x001e240000002100 */
[----:B0-----:R-:W-:-:S05]  /*13c40*/  LOP3.LUT R2, R2, 0x7f, RZ, 0xc0, !PT ;  /* 0x0000007f02027812 */ /* 0x001fca00078ec0ff */
[----:B------:R-:W-:-:S05]  /*13c50*/  IMAD.SHL.U32 R2, R2, 0x2, RZ ;  /* 0x0000000202027824 */ /* 0x000fca00078e00ff */
[----:B------:R0:W-:Y:S02]  /*13c60*/  STS.U16 [R2+0x300], R24 ;  /* 0x0003001802007388 */ /* 0x0001e40000000400 */
        /* <DEDUP_REMOVED lines=12> */
[----:B---3--:R0:W-:Y:S02]  /*13d30*/  STS.U16 [R2+0x2000], R24 ;  /* 0x0020001802007388 */ /* 0x0081e40000000400 */
[----:B0-----:R-:W-:Y:S02]  /*13d40*/  PRMT R2, RZ, 0x7610, R2 ;  /* 0x00007610ff027816 */ /* 0x001fe40000000002 */
        /* <DEDUP_REMOVED lines=10> */
[----:B----4-:R0:W-:Y:S02]  /*13df0*/  STS.U16 [R2+0x2100], R25 ;  /* 0x0021001902007388 */ /* 0x0101e40000000400 */
[----:B0-----:R-:W-:Y:S02]  /*13e00*/  PRMT R2, RZ, 0x7610, R2 ;  /* 0x00007610ff027816 */ /* 0x001fe40000000002 */
[----:B--2---:R-:W-:-:S04]  /*13e10*/  @!P0 LOP3.LUT R5, R5, R4, RZ, 0x3c, !PT ;  /* 0x0000000405058212 */ /* 0x004fc800078e3cff */
[----:B------:R-:W-:-:S04]  /*13e20*/  @!P0 LOP3.LUT R4, R5, R4, RZ, 0x3c, !PT ;  /* 0x0000000405048212 */ /* 0x000fc800078e3cff */
[----:B------:R-:W-:-:S05]  /*13e30*/  @!P0 LOP3.LUT R5, R5, R4, RZ, 0x3c, !PT ;  /* 0x0000000405058212 */ /* 0x000fca00078e3cff */
[----:B------:R0:W2:Y:S02]  /*13e40*/  @!P0 LDG.E.U16 R2, [R4.64] ;  /* 0x0000000a04028981 */ /* 0x0000a4000c1e1500 */
[----:B0-----:R-:W-:Y:S02]  /*13e50*/  @!P0 IMAD.MOV.U32 R4, RZ, RZ, R28 ;  /* 0x000000ffff048224 */ /* 0x001fe400078e001c */
[----:B------:R-:W-:Y:S01]  /*13e60*/  @!P0 IMAD.MOV.U32 R5, RZ, RZ, R29 ;  /* 0x000000ffff058224 */ /* 0x000fe200078e001d */
[----:B--2---:R0:W-:Y:S04]  /*13e70*/  STL [R1+0x80], R2 ;  /* 0x0000800201007387 */ /* 0x0041e80000100800 */
[----:B------:R-:W2:Y:S04]  /*13e80*/  LDL R29, [R1+0x174c] ;  /* 0x00174c00011d7983 */ /* 0x000ea80000100800 */
[----:B------:R-:W3:Y:S04]  /*13e90*/  LDL R28, [R1+0x17a8] ;  /* 0x0017a800011c7983 */ /* 0x000ee80000100800 */
[----:B0-----:R-:W0:Y:S02]  /*13ea0*/  S2R R2, SR_TID.X ;  /* 0x0000000000027919 */ /* 0x001e240000002100 */
[----:B0-----:R-:W-:-:S05]  /*13eb0*/  LOP3.LUT R2, R2, 0x7f, RZ, 0xc0, !PT ;  /* 0x0000007f02027812 */ /* 0x001fca00078ec0ff */
[----:B------:R-:W-:-:S05]  /*13ec0*/  IMAD.SHL.U32 R2, R2, 0x2, RZ ;  /* 0x0000000202027824 */ /* 0x000fca00078e00ff */
[----:B------:R0:W-:Y:S02]  /*13ed0*/  STS.U16 [R2+0x2200], R26 ;  /* 0x0022001a02007388 */ /* 0x0001e40000000400 */
[----:B0-----:R-:W-:-:S06]  /*13ee0*/  PRMT R2, RZ, 0x7610, R2 ;  /* 0x00007610ff027816 */ /* 0x001fcc0000000002 */
[----:B------:R-:W4:Y:S04]  /*13ef0*/  @!P0 LDG.E.U16 R2, [R4.64] ;  /* 0x0000000a04028981 */ /* 0x000f28000c1e1500 */
[----:B----4-:R0:W-:Y:S04]  /*13f00*/  STL [R1+0x7c], R2 ;  /* 0x00007c0201007387 */ /* 0x0101e80000100800 */
[----:B------:R-:W4:Y:S04]  /*13f10*/  LDL R4, [R1+0x1684] ;  /* 0x0016840001047983 */ /* 0x000f280000100800 */
[----:B------:R-:W4:Y:S01]  /*13f20*/  LDL R5, [R1+0x1768] ;  /* 0x0017680001057983 */ /* 0x000f220000100800 */
[----:B------:R-:W-:-:S03]  /*13f30*/  PRMT R23, RZ, 0x7610, R23 ;  /* 0x00007610ff177816 */ /* 0x000fc60000000017 */
[----:B0-----:R-:W0:Y:S01]  /*13f40*/  S2R R2, SR_TID.X ;  /* 0x0000000000027919 */ /* 0x001e220000002100 */
[----:B----4-:R-:W-:-:S04]  /*13f50*/  @!P0 LOP3.LUT R5, R5, R4, RZ, 0x3c, !PT ;  /* 0x0000000405058212 */ /* 0x010fc800078e3cff */
[----:B------:R-:W-:-:S04]  /*13f60*/  @!P0 LOP3.LUT R4, R5, R4, RZ, 0x3c, !PT ;  /* 0x0000000405048212 */ /* 0x000fc800078e3cff */
[----:B------:R-:W-:-:S05]  /*13f70*/  @!P0 LOP3.LUT R5, R5, R4, RZ, 0x3c, !PT ;  /* 0x0000000405058212 */ /* 0x000fca00078e3cff */
[----:B------:R1:W4:Y:S04]  /*13f80*/  @!P0 LDG.E.U16 R23, [R4.64] ;  /* 0x0000000a04178981 */ /* 0x000328000c1e1500 */
[----:B-1----:R-:W2:Y:S04]  /*13f90*/  LDL R4, [R1+0x167c] ;  /* 0x00167c0001047983 */ /* 0x002ea80000100800 */
[----:B------:R-:W2:Y:S01]  /*13fa0*/  LDL R5, [R1+0x1760] ;  /* 0x0017600001057983 */ /* 0x000ea20000100800 */
[----:B0-----:R-:W-:-:S05]  /*13fb0*/  LOP3.LUT R2, R2, 0x7f, RZ, 0xc0, !PT ;  /* 0x0000007f02027812 */ /* 0x001fca00078ec0ff */
[----:B------:R-:W-:-:S05]  /*13fc0*/  IMAD.SHL.U32 R2, R2, 0x2, RZ ;  /* 0x0000000202027824 */ /* 0x000fca00078e00ff */
[----:B------:R-:W-:Y:S04]  /*13fd0*/  STS.U16 [R2+0x2300], R27 ;  /* 0x0023001b02007388 */ /* 0x000fe80000000400 */
[----:B------:R0:W-:Y:S02]  /*13fe0*/  STS.U16 [R2+0x4000], R16 ;  /* 0x0040001002007388 */ /* 0x0001e40000000400 */
[----:B0-----:R-:W-:Y:S02]  /*13ff0*/  PRMT R2, RZ, 0x7610, R2 ;  /* 0x00007610ff027816 */ /* 0x001fe40000000002 */
[----:B--2---:R-:W-:-:S04]  /*14000*/  @!P0 LOP3.LUT R5, R5, R4, RZ, 0x3c, !PT ;  /* 0x0000000405058212 */ /* 0x004fc800078e3cff */
[----:B------:R-:W-:-:S04]  /*14010*/  @!P0 LOP3.LUT R4, R5, R4, RZ, 0x3c, !PT ;  /* 0x0000000405048212 */ /* 0x000fc800078e3cff */
[----:B------:R-:W-:-:S05]  /*14020*/  @!P0 LOP3.LUT R5, R5, R4, RZ, 0x3c, !PT ;  /* 0x0000000405058212 */ /* 0x000fca00078e3cff */
[----:B------:R-:W2:Y:S04]  /*14030*/  @!P0 LDG.E.U16 R2, [R4.64] ;  /* 0x0000000a04028981 */ /* 0x000ea8000c1e1500 */
[----:B----4-:R0:W-:Y:S04]  /*14040*/  STL [R1+0x78], R23 ;  /* 0x0000781701007387 */ /* 0x0101e80000100800 */
[----:B0-----:R-:W4:Y:S04]  /*14050*/  LDL R23, [R1+0x17a0] ;  /* 0x0017a00001177983 */ /* 0x001f280000100800 */
        /* <DEDUP_REMOVED lines=8> */
[----:B--2---:R-:W-:-:S04]  /*140e0*/  @!P0 LOP3.LUT R5, R5, R4, RZ, 0x3c, !PT ;  /* 0x0000000405058212 */ /* 0x004fc800078e3cff */
[----:B------:R-:W-:-:S04]  /*140f0*/  @!P0 LOP3.LUT R4, R5, R4, RZ, 0x3c, !PT ;  /* 0x0000000405048212 */ /* 0x000fc800078e3cff */
[----:B------:R-:W-:-:S05]  /*14100*/  @!P0 LOP3.LUT R5, R5, R4, RZ, 0x3c, !PT ;  /* 0x0000000405058212 */ /* 0x000fca00078e3cff */
[----:B------:R3:W2:Y:S01]  /*14110*/  @!P0 LDG.E.U16 R2, [R4.64] ;  /* 0x0000000a04028981 */ /* 0x0006a2000c1e1500 */
[----:B------:R-:W-:Y:S01]  /*14120*/  PRMT R12, RZ, 0x7610, R12 ;  /* 0x00007610ff0c7816 */ /* 0x000fe2000000000c */
[----:B---3--:R-:W-:Y:S02]  /*14130*/  @!P0 IMAD.MOV.U32 R4, RZ, RZ, R28 ;  /* 0x000000ffff048224 */ /* 0x008fe400078e001c */
[----:B------:R-:W-:-:S05]  /*14140*/  @!P0 IMAD.MOV.U32 R5, RZ, RZ, R29 ;  /* 0x000000ffff058224 */ /* 0x000fca00078e001d */
[----:B------:R0:W3:Y:S04]  /*14150*/  @!P0 LDG.E.U16 R12, [R4.64] ;  /* 0x0000000a040c8981 */ /* 0x0000e8000c1e1500 */
[----:B--2---:R-:W-:Y:S04]  /*14160*/  STL [R1+0x70], R2 ;  /* 0x0000700201007387 */ /* 0x004fe80000100800 */
[----:B0-----:R-:W2:Y:S01]  /*14170*/  LDL R5, [R1+0x1744] ;  /* 0x0017440001057983 */ /* 0x001ea20000100800 */
[----:B------:R-:W-:Y:S01]  /*14180*/  PRMT R22, RZ, 0x7610, R22 ;  /* 0x00007610ff167816 */ /* 0x000fe20000000016 */
[----:B----4-:R-:W-:-:S02]  /*14190*/  @!P0 IMAD.MOV.U32 R4, RZ, RZ, R23 ;  /* 0x000000ffff048224 */ /* 0x010fc400078e0017 */
[----:B------:R-:W4:Y:S04]  /*141a0*/  LDL R29, [R1+0x1784] ;  /* 0x00178400011d7983 */ /* 0x000f280000100800 */
[----:B------:R-:W4:Y:S04]  /*141b0*/  LDL R28, [R1+0x17dc] ;  /* 0x0017dc00011c7983 */ /* 0x000f280000100800 */
[----:B---3--:R0:W-:Y:S04]  /*141c0*/  STL [R1+0x6c], R12 ;  /* 0x00006c0c01007387 */ /* 0x0081e80000100800 */
[----:B0-----:R-:W3:Y:S04]  /*141d0*/  LDL.LU R12, [R1+0x30] ;  /* 0x00003000010c7983 */ /* 0x001ee80000300800 */
[----:B------:R-:W3:Y:S04]  /*141e0*/  LDL.LU R23, [R1+0x34] ;  /* 0x0000340001177983 */ /* 0x000ee80000300800 */
[----:B--2---:R0:W2:Y:S04]  /*141f0*/  @!P0 LDG.E.U16 R22, [R4.64] ;  /* 0x0000000a04168981 */ /* 0x0040a8000c1e1500 */
[----:B0-----:R-:W3:Y:S04]  /*14200*/  LDL R4, [R1+0x1674] ;  /* 0x0016740001047983 */ /* 0x001ee80000100800 */
[----:B------:R-:W3:Y:S01]  /*14210*/  LDL R5, [R1+0x1798] ;  /* 0x0017980001057983 */ /* 0x000ee20000100800 */
[----:B------:R-:W-:-:S03]  /*14220*/  PRMT R21, RZ, 0x7610, R21 ;  /* 0x00007610ff157816 */ /* 0x000fc60000000015 */
[----:B------:R-:W0:Y:S04]  /*14230*/  S2R R2, SR_TID.X ;  /* 0x0000000000027919 */ /* 0x000e280000002100 */
[----:B--2---:R1:W-:Y:S04]  /*14240*/  STL [R1+0x68], R22 ;  /* 0x0000681601007387 */ /* 0x0043e80000100800 */
[----:B-1----:R-:W2:Y:S01]  /*14250*/  LDL.LU R22, [R1+0x38] ;  /* 0x0000380001167983 */ /* 0x002ea20000300800 */
[----:B---3--:R-:W-:-:S04]  /*14260*/  @!P0 LOP3.LUT R5, R5, R4, RZ, 0x3c, !PT ;  /* 0x0000000405058212 */ /* 0x008fc800078e3cff */
[----:B------:R-:W-:-:S04]  /*14270*/  @!P0 LOP3.LUT R4, R5, R4, RZ, 0x3c, !PT ;  /* 0x0000000405048212 */ /* 0x000fc800078e3cff */
[----:B------:R-:W-:-:S05]  /*14280*/  @!P0 LOP3.LUT R5, R5, R4, RZ, 0x3c, !PT ;  /* 0x0000000405058212 */ /* 0x000fca00078e3cff */
[----:B------:R1:W3:Y:S04]  /*14290*/  @!P0 LDG.E.U16 R21, [R4.64] ;  /* 0x0000000a04158981 */ /* 0x0002e8000c1e1500 */
[----:B-1----:R-:W2:Y:S04]  /*142a0*/  LDL R4, [R1+0x178c] ;  /* 0x00178c0001047983 */ /* 0x002ea80000100800 */
[----:B------:R-:W2:Y:S01]  /*142b0*/  LDL R5, [R1+0x1790] ;  /* 0x0017900001057983 */ /* 0x000ea20000100800 */
[----:B0-----:R-:W-:-:S05]  /*142c0*/  LOP3.LUT R2, R2, 0x7f, RZ, 0xc0, !PT ;  /* 0x0000007f02027812 */ /* 0x001fca00078ec0ff */
[----:B------:R-:W-:-:S05]  /*142d0*/  IMAD.SHL.U32 R2, R2, 0x2, RZ ;  /* 0x0000000202027824 */ /* 0x000fca00078e00ff */
[----:B------:R-:W-:Y:S04]  /*142e0*/  STS.U16 [R2+0x4200], R18 ;  /* 0x0042001202007388 */ /* 0x000fe80000000400 */
[----:B------:R-:W-:Y:S04]  /*142f0*/  STS.U16 [R2+0x4300], R19 ;  /* 0x0043001302007388 */ /* 0x000fe80000000400 */
[----:B------:R-:W-:Y:S04]  /*14300*/  STS.U16 [R2+0x6000], R11 ;  /* 0x0060000b02007388 */ /* 0x000fe80000000400 */
[----:B------:R0:W-:Y:S02]  /*14310*/  STS.U16 [R2+0x6100], R10 ;  /* 0x0061000a02007388 */ /* 0x0001e40000000400 */
[----:B0-----:R-:W-:-:S02]  /*14320*/  PRMT R2, RZ, 0x7610, R2 ;  /* 0x00007610ff027816 */ /* 0x001fc40000000002 */
[----:B--2---:R-:W-:-:S04]  /*14330*/  @!P0 LOP3.LUT R5, R5, R4, RZ, 0x3c, !PT ;  /* 0x0000000405058212 */ /* 0x004fc800078e3cff */
[----:B------:R-:W-:-:S04]  /*14340*/  @!P0 LOP3.LUT R4, R5, R4, RZ, 0x3c, !PT ;  /* 0x0000000405048212 */ /* 0x000fc800078e3cff */
[----:B------:R-:W-:-:S05]  /*14350*/  @!P0 LOP3.LUT R5, R5, R4, RZ, 0x3c, !PT ;  /* 0x0000000405058212 */ /* 0x000fca00078e3cff */
[----:B------:R4:W2:Y:S01]  /*14360*/  @!P0 LDG.E.U16 R2, [R4.64] ;  /* 0x0000000a04028981 */ /* 0x0008a2000c1e1500 */
[----:B------:R-:W-:-:S03]  /*14370*/  PRMT R20, RZ, 0x7610, R20 ;  /* 0x00007610ff147816 */ /* 0x000fc60000000014 */
[----:B---3--:R0:W-:Y:S01]  /*14380*/  STL [R1+0x64], R21 ;  /* 0x0000641501007387 */ /* 0x0081e20000100800 */
[----:B----4-:R-:W-:Y:S02]  /*14390*/  @!P0 IMAD.MOV.U32 R4, RZ, RZ, R28 ;  /* 0x000000ffff048224 */ /* 0x010fe400078e001c */
[----:B------:R-:W-:Y:S01]  /*143a0*/  @!P0 IMAD.MOV.U32 R5, RZ, RZ, R29 ;  /* 0x000000ffff058224 */ /* 0x000fe200078e001d */
[----:B0-----:R-:W3:Y:S04]  /*143b0*/  LDL.LU R21, [R1+0x3c] ;  /* 0x00003c0001157983 */ /* 0x001ee80000300800 */
[----:B------:R0:W4:Y:S04]  /*143c0*/  @!P0 LDG.E.U16 R20, [R4.64] ;  /* 0x0000000a04148981 */ /* 0x000128000c1e1500 */
[----:B--2---:R1:W-:Y:S04]  /*143d0*/  STL [R1+0x60], R2 ;  /* 0x0000600201007387 */ /* 0x0043e80000100800 */
[----:B0-----:R-:W2:Y:S04]  /*143e0*/  LDL R4, [R1+0x177c] ;  /* 0x00177c0001047983 */ /* 0x001ea80000100800 */
[----:B------:R-:W2:Y:S01]  /*143f0*/  LDL R5, [R1+0x17d4] ;  /* 0x0017d40001057983 */ /* 0x000ea20000100800 */
[----:B------:R-:W-:-:S03]  /*14400*/  PRMT R13, RZ, 0x7610, R13 ;  /* 0x00007610ff0d7816 */ /* 0x000fc6000000000d */
[----:B-1----:R-:W0:Y:S04]  /*14410*/  S2R R2, SR_TID.X ;  /* 0x0000000000027919 */ /* 0x002e280000002100 */
[----:B------:R-:W1:Y:S01]  /*14420*/  S2R R29, SR_TID.X ;  /* 0x00000000001d7919 */ /* 0x000e620000002100 */
[----:B--2---:R-:W-:-:S04]  /*14430*/  @!P0 LOP3.LUT R5, R5, R4, RZ, 0x3c, !PT ;  /* 0x0000000405058212 */ /* 0x004fc800078e3cff */
[----:B------:R-:W-:-:S04]  /*14440*/  @!P0 LOP3.LUT R4, R5, R4, RZ, 0x3c, !PT ;  /* 0x0000000405048212 */ /* 0x000fc800078e3cff */
[----:B------:R-:W-:-:S05]  /*14450*/  @!P0 LOP3.LUT R5, R5, R4, RZ, 0x3c, !PT ;  /* 0x0000000405058212 */ /* 0x000fca00078e3cff */
[----:B------:R-:W2:Y:S01]  /*14460*/  @!P0 LDG.E.U16 R13, [R4.64] ;  /* 0x0000000a040d8981 */ /* 0x000ea2000c1e1500 */
[----:B0-----:R-:W-:Y:S02]  /*14470*/  LOP3.LUT R2, R2, 0x7f, RZ, 0xc0, !PT ;  /* 0x0000007f02027812 */ /* 0x001fe400078ec0ff */
[----:B-1----:R-:W-:-:S03]  /*14480*/  LOP3.LUT R29, R29, 0x7f, RZ, 0xc0, !PT ;  /* 0x0000007f1d1d7812 */ /* 0x002fc600078ec0ff */
[----:B------:R-:W-:Y:S01]  /*14490*/  IMAD.SHL.U32 R2, R2, 0x2, RZ ;  /* 0x0000000202027824 */ /* 0x000fe200078e00ff */
[----:B----4-:R0:W-:Y:S01]  /*144a0*/  STL [R1+0x5c], R20 ;  /* 0x00005c1401007387 */ /* 0x0101e20000100800 */
[----:B------:R-:W-:-:S03]  /*144b0*/  IMAD.SHL.U32 R28, R29, 0x2, RZ ;  /* 0x000000021d1c7824 */ /* 0x000fc600078e00ff */
[----:B------:R-:W-:Y:S04]  /*144c0*/  STS.U16 [R2+0x6200], R9 ;  /* 0x0062000902007388 */ /* 0x000fe80000000400 */
[----:B------:R1:W-:Y:S04]  /*144d0*/  STS.U16 [R2+0x6300], R8 ;  /* 0x0063000802007388 */ /* 0x0003e80000000400 */
[----:B0-----:R-:W4:Y:S01]  /*144e0*/  LDL.LU R20, [R1+0x1c] ;  /* 0x00001c0001147983 */ /* 0x001f220000300800 */
[----:B------:R-:W-:-:S03]  /*144f0*/  LOP3.LUT R28, R28, 0x10, RZ, 0x3c, !PT ;  /* 0x000000101c1c7812 */ /* 0x000fc600078e3cff */
[----:B-1----:R-:W3:Y:S04]  /*14500*/  LDL.LU R2, [R1+0x14] ;  /* 0x0000140001027983 */ /* 0x002ee80000300800 */
[----:B------:R-:W3:Y:S04]  /*14510*/  LDL.LU R29, [R1+0x10] ;  /* 0x00001000011d7983 */ /* 0x000ee80000300800 */
[----:B------:R-:W-:Y:S04]  /*14520*/  STS.U16 [R28+0x400], R12 ;  /* 0x0004000c1c007388 */ /* 0x000fe80000000400 */
[----:B--2---:R0:W-:Y:S04]  /*14530*/  STL [R1+0x58], R13 ;  /* 0x0000580d01007387 */ /* 0x0041e80000100800 */
[----:B0-----:R-:W2:Y:S04]  /*14540*/  LDL.LU R13, [R1+0x3b64] ;  /* 0x003b6400010d7983 */ /* 0x001ea80000300800 */
[----:B------:R-:W2:Y:S04]  /*14550*/  LDL R4, [R1+0x166c] ;  /* 0x00166c0001047983 */ /* 0x000ea80000100800 */
[----:B------:R-:W2:Y:S04]  /*14560*/  LDL R5, [R1+0x17cc] ;  /* 0x0017cc0001057983 */ /* 0x000ea80000100800 */
[----:B------:R-:W3:Y:S01]  /*14570*/  LDL.LU R12, [R1+0x3b60] ;  /* 0x003b6000010c7983 */ /* 0x000ee20000300800 */
[----:B--2---:R-:W-:-:S04]  /*14580*/  @!P0 LOP3.LUT R5, R5, R4, RZ, 0x3c, !PT ;  /* 0x0000000405058212 */ /* 0x004fc800078e3cff */
[C---:B------:R-:W-:Y:S02]  /*14590*/  @!P0 LOP3.LUT R4, R5.reuse, R4, RZ, 0x3c, !PT ;  /* 0x0000000405048212 */ /* 0x040fe400078e3cff */
[----:B---3--:R-:W-:Y:S02]  /*145a0*/  PRMT R12, RZ, 0x7610, R12 ;  /* 0x00007610ff0c7816 */ /* 0x008fe4000000000c */
[----:B------:R-:W-:-:S05]  /*145b0*/  @!P0 LOP3.LUT R5, R5, R4, RZ, 0x3c, !PT ;  /* 0x0000000405058212 */ /* 0x000fca00078e3cff */
[----:B------:R-:W2:Y:S04]  /*145c0*/  @!P0 LDG.E.U16 R12, [R4.64] ;  /* 0x0000000a040c8981 */ /* 0x000ea8000c1e1500 */
[----:B------:R-:W-:Y:S04]  /*145d0*/  STS.U16 [R28+0x500], R23 ;  /* 0x000500171c007388 */ /* 0x000fe80000000400 */
[----:B--2---:R0:W-:Y:S04]  /*145e0*/  STL [R1+0x54], R12 ;  /* 0x0000540c01007387 */ /* 0x0041e80000100800 */
[----:B0-----:R-:W2:Y:S04]  /*145f0*/  LDL.LU R12, [R1+0x3b5c] ;  /* 0x003b5c00010c7983 */ /* 0x001ea80000300800 */
[----:B------:R-:W3:Y:S04]  /*14600*/  LDL R4, [R1+0x17c0] ;  /* 0x0017c00001047983 */ /* 0x000ee80000100800 */
[----:B------:R-:W3:Y:S04]  /*14610*/  LDL R5, [R1+0x17c4] ;  /* 0x0017c40001057983 */ /* 0x000ee80000100800 */
[----:B------:R-:W2:Y:S01]  /*14620*/  LDL.LU R23, [R1+0x3b58] ;  /* 0x003b580001177983 */ /* 0x000ea20000300800 */
[----:B---3--:R-:W-:-:S04]  /*14630*/  @!P0 LOP3.LUT R5, R5, R4, RZ, 0x3c, !PT ;  /* 0x0000000405058212 */ /* 0x008fc800078e3cff */
[C---:B------:R-:W-:Y:S02]  /*14640*/  @!P0 LOP3.LUT R4, R5.reuse, R4, RZ, 0x3c, !PT ;  /* 0x0000000405048212 */ /* 0x040fe400078e3cff */
[----:B--2---:R-:W-:Y:S02]  /*14650*/  PRMT R23, RZ, 0x7610, R23 ;  /* 0x00007610ff177816 */ /* 0x004fe40000000017 */
        /* <DEDUP_REMOVED lines=33> */
[----:B------:R0:W-:Y:S04]  /*14870*/  STS.U16 [R28+0x2400], R2 ;  /* 0x002400021c007388 */ /* 0x0001e80000000400 */
[----:B0-----:R-:W3:Y:S04]  /*14880*/  LDL.LU R2, [R1+0x1814] ;  /* 0x0018140001027983 */ /* 0x001ee80000300800 */
[----:B----4-:R-:W-:Y:S04]  /*14890*/  STS.U16 [R28+0x2500], R20 ;  /* 0x002500141c007388 */ /* 0x010fe80000000400 */
[----:B--2---:R0:W-:Y:S04]  /*148a0*/  STL [R1+0x44], R21 ;  /* 0x0000441501007387 */ /* 0x0041e80000100800 */
[----:B0-----:R-:W2:Y:S04]  /*148b0*/  LDL.LU R21, [R1+0x3b40] ;  /* 0x003b400001157983 */ /* 0x001ea80000300800 */
[----:B------:R-:W4:Y:S04]  /*148c0*/  LDL R4, [R1+0x17e4] ;  /* 0x0017e40001047983 */ /* 0x000f280000100800 */
[----:B------:R-:W4:Y:S04]  /*148d0*/  LDL R5, [R1+0x1820] ;  /* 0x0018200001057983 */ /* 0x000f280000100800 */
[----:B------:R-:W2:Y:S01]  /*148e0*/  LDL.LU R20, [R1+0x3b3c] ;  /* 0x003b3c0001147983 */ /* 0x000ea20000300800 */
[----:B----4-:R-:W-:-:S04]  /*148f0*/  @!P0 LOP3.LUT R5, R5, R4, RZ, 0x3c, !PT ;  /* 0x0000000405058212 */ /* 0x010fc800078e3cff */
[C---:B------:R-:W-:Y:S02]  /*14900*/  @!P0 LOP3.LUT R4, R5.reuse, R4, RZ, 0x3c, !PT ;  /* 0x0000000405048212 */ /* 0x040fe400078e3cff */
[----:B--2---:R-:W-:Y:S02]  /*14910*/  PRMT R20, RZ, 0x7610, R20 ;  /* 0x00007610ff147816 */ /* 0x004fe40000000014 */
[----:B------:R-:W-:-:S05]  /*14920*/  @!P0 LOP3.LUT R5, R5, R4, RZ, 0x3c, !PT ;  /* 0x0000000405058212 */ /* 0x000fca00078e3cff */
[----:B------:R-:W2:Y:S04]  /*14930*/  @!P0 LDG.E.U16 R20, [R4.64] ;  /* 0x0000000a04148981 */ /* 0x000ea8000c1e1500 */
[----:B------:R-:W-:Y:S04]  /*14940*/  STS.U16 [R28+0x2600], R29 ;  /* 0x0026001d1c007388 */ /* 0x000fe80000000400 */
        /* <DEDUP_REMOVED lines=10> */
[----:B--2---:R0:W-:Y:S04]  /*149f0*/  STL [R1+0x3c], R29 ;  /* 0x00003c1d01007387 */ /* 0x0041e80000100800 */
[----:B0-----:R-:W2:Y:S04]  /*14a00*/  LDL.LU R29, [R1+0x3b30] ;  /* 0x003b3000011d7983 */ /* 0x001ea80000300800 */
[----:B------:R-:W4:Y:S04]  /*14a10*/  LDL R4, [R1+0x1804] ;  /* 0x0018040001047983 */ /* 0x000f280000100800 */
[----:B------:R-:W4:Y:S04]  /*14a20*/  LDL R5, [R1+0x1830] ;  /* 0x0018300001057983 */ /* 0x000f280000100800 */
[----:B--2---:R0:W-:Y:S04]  /*14a30*/  STS.U16 [R28+0x2700], R29 ;  /* 0x0027001d1c007388 */ /* 0x0041e80000000400 */
[----:B0-----:R-:W2:Y:S01]  /*14a40*/  LDL.LU R29, [R1+0x3b2c] ;  /* 0x003b2c00011d7983 */ /* 0x001ea20000300800 */
[----:B----4-:R-:W-:-:S04]  /*14a50*/  @!P0 LOP3.LUT R5, R5, R4, RZ, 0x3c, !PT ;  /* 0x0000000405058212 */ /* 0x010fc800078e3cff */
[----:B------:R-:W-:-:S04]  /*14a60*/  @!P0 LOP3.LUT R4, R5, R4, RZ, 0x3c, !PT ;  /* 0x0000000405048212 */ /* 0x000fc800078e3cff */
[----:B------:R-:W-:Y:S02]  /*14a70*/  @!P0 LOP3.LUT R5, R5, R4, RZ, 0x3c, !PT ;  /* 0x0000000405058212 */ /* 0x000fe400078e3cff */
[----:B--2---:R-:W-:-:S06]  /*14a80*/  PRMT R29, RZ, 0x7610, R29 ;  /* 0x00007610ff1d7816 */ /* 0x004fcc000000001d */
[----:B------:R-:W2:Y:S04]  /*14a90*/  @!P0 LDG.E.U16 R29, [R4.64] ;  /* 0x0000000a041d8981 */ /* 0x000ea8000c1e1500 */
[----:B--2---:R0:W-:Y:S04]  /*14aa0*/  STL [R1+0x38], R29 ;  /* 0x0000381d01007387 */ /* 0x0041e80000100800 */
[----:B0-----:R-:W2:Y:S04]  /*14ab0*/  LDL.LU R29, [R1+0x3b28] ;  /* 0x003b2800011d7983 */ /* 0x001ea80000300800 */
[----:B------:R-:W4:Y:S01]  /*14ac0*/  LDL R5, [R1+0x1828] ;  /* 0x0018280001057983 */ /* 0x000f220000100800 */
[----:B--2---:R-:W-:Y:S01]  /*14ad0*/  PRMT R29, RZ, 0x7610, R29 ;  /* 0x00007610ff1d7816 */ /* 0x004fe2000000001d */
[----:B----4-:R-:W-:-:S02]  /*14ae0*/  @!P0 IMAD.MOV.U32 R4, RZ, RZ, R5 ;  /* 0x000000ffff048224 */ /* 0x010fc400078e0005 */
[----:B---3--:R-:W-:-:S05]  /*14af0*/  @!P0 IMAD.MOV.U32 R5, RZ, RZ, R2 ;  /* 0x000000ffff058224 */ /* 0x008fca00078e0002 */
[----:B------:R-:W2:Y:S04]  /*14b00*/  @!P0 LDG.E.U16 R29, [R4.64] ;  /* 0x0000000a041d8981 */ /* 0x000ea8000c1e1500 */
[----:B------:R-:W-:Y:S04]  /*14b10*/  STL [R1+0x1870], R2 ;  /* 0x0018700201007387 */ /* 0x000fe80000100800 */
        /* <DEDUP_REMOVED lines=36> */
[----:B0-----:R-:W4:Y:S04]  /*14d60*/  LDL R4, [R1+0x170c] ;  /* 0x00170c0001047983 */ /* 0x001f280000100800 */
[----:B------:R-:W4:Y:S01]  /*14d70*/  LDL R5, [R1+0x1710] ;  /* 0x0017100001057983 */ /* 0x000f220000100800 */
[----:B------:R-:W-:-:S03]  /*14d80*/  PRMT R0, RZ, 0x7610, R0 ;  /* 0x00007610ff007816 */ /* 0x000fc60000000000 */
[----:B---3--:R0:W-:Y:S01]  /*14d90*/  STL [R1+0x24], R3 ;  /* 0x0000240301007387 */ /* 0x0081e20000100800 */
[----:B------:R-:W-:-:S03]  /*14da0*/  PRMT R2, RZ, 0x7610, R2 ;  /* 0x00007610ff027816 */ /* 0x000fc60000000002 */
[----:B0-----:R-:W3:Y:S01]  /*14db0*/  LDL R3, [R1+0x16e0] ;  /* 0x0016e00001037983 */ /* 0x001ee20000100800 */
[----:B----4-:R-:W-:-:S04]  /*14dc0*/  @!P0 LOP3.LUT R5, R5, R4, RZ, 0x3c, !PT ;  /* 0x0000000405058212 */ /* 0x010fc800078e3cff */
[----:B------:R-:W-:-:S04]  /*14dd0*/  @!P0 LOP3.LUT R4, R5, R4, RZ, 0x3c, !PT ;  /* 0x0000000405048212 */ /* 0x000fc800078e3cff */
[----:B------:R-:W-:-:S05]  /*14de0*/  @!P0 LOP3.LUT R5, R5, R4, RZ, 0x3c, !PT ;  /* 0x0000000405058212 */ /* 0x000fca00078e3cff */
[----:B------:R0:W4:Y:S04]  /*14df0*/  @!P0 LDG.E.U16 R0, [R4.64] ;  /* 0x0000000a04008981 */ /* 0x000128000c1e1500 */
[----:B0-----:R-:W2:Y:S04]  /*14e00*/  LDL R4, [R1+0x16fc] ;  /* 0x0016fc0001047983 */ /* 0x001ea80000100800 */
[----:B------:R-:W2:Y:S04]  /*14e10*/  LDL R5, [R1+0x1700] ;  /* 0x0017000001057983 */ /* 0x000ea80000100800 */
[----:B----4-:R-:W-:Y:S01]  /*14e20*/  STL [R1+0x20], R0 ;  /* 0x0000200001007387 */ /* 0x010fe20000100800 */
[----:B--2---:R-:W-:-:S04]  /*14e30*/  @!P0 LOP3.LUT R5, R5, R4, RZ, 0x3c, !PT ;  /* 0x0000000405058212 */ /* 0x004fc800078e3cff */
[----:B------:R-:W-:-:S04]  /*14e40*/  @!P0 LOP3.LUT R4, R5, R4, RZ, 0x3c, !PT ;  /* 0x0000000405048212 */ /* 0x000fc800078e3cff */
[----:B------:R-:W-:-:S05]  /*14e50*/  @!P0 LOP3.LUT R5, R5, R4, RZ, 0x3c, !PT ;  /* 0x0000000405058212 */ /* 0x000fca00078e3cff */
[----:B------:R0:W2:Y:S04]  /*14e60*/  @!P0 LDG.E.U16 R2, [R4.64] ;  /* 0x0000000a04028981 */ /* 0x0000a8000c1e1500 */
[----:B0-----:R-:W4:Y:S04]  /*14e70*/  LDL R4, [R1+0x16ec] ;  /* 0x0016ec0001047983 */ /* 0x001f280000100800 */
[----:B------:R-:W4:Y:S01]  /*14e80*/  LDL R5, [R1+0x16f0] ;  /* 0x0016f00001057983 */ /* 0x000f220000100800 */
[----:B------:R-:W-:Y:S02]  /*14e90*/  PRMT R29, RZ, 0x7610, R29 ;  /* 0x00007610ff1d7816 */ /* 0x000fe4000000001d */
[----:B----4-:R-:W-:-:S04]  /*14ea0*/  @!P0 LOP3.LUT R5, R5, R4, RZ, 0x3c, !PT ;  /* 0x0000000405058212 */ /* 0x010fc800078e3cff */
[----:B------:R-:W-:-:S04]  /*14eb0*/  @!P0 LOP3.LUT R4, R5, R4, RZ, 0x3c, !PT ;  /* 0x0000000405048212 */ /* 0x000fc800078e3cff */
[----:B------:R-:W-:-:S05]  /*14ec0*/  @!P0 LOP3.LUT R5, R5, R4, RZ, 0x3c, !PT ;  /* 0x0000000405058212 */ /* 0x000fca00078e3cff */
[----:B------:R-:W4:Y:S04]  /*14ed0*/  @!P0 LDG.E.U16 R29, [R4.64] ;  /* 0x0000000a041d8981 */ /* 0x000f28000c1e1500 */
[----:B------:R-:W-:Y:S04]  /*14ee0*/  STS.U16 [R28+0x4400], R20 ;  /* 0x004400141c007388 */ /* 0x000fe80000000400 */
[----:B------:R-:W-:Y:S04]  /*14ef0*/  STS.U16 [R28+0x4500], R21 ;  /* 0x004500151c007388 */ /* 0x000fe80000000400 */
[----:B------:R-:W-:Y:S04]  /*14f00*/  STS.U16 [R28+0x4600], R22 ;  /* 0x004600161c007388 */ /* 0x000fe80000000400 */
[----:B------:R-:W-:Y:S04]  /*14f10*/  STS.U16 [R28+0x4700], R23 ;  /* 0x004700171c007388 */ /* 0x000fe80000000400 */
[----:B------:R-:W-:Y:S04]  /*14f20*/  STS.U16 [R28+0x6400], R12 ;  /* 0x0064000c1c007388 */ /* 0x000fe80000000400 */
[----:B------:R-:W-:Y:S04]  /*14f30*/  STS.U16 [R28+0x6500], R13 ;  /* 0x0065000d1c007388 */ /* 0x000fe80000000400 */
[----:B------:R-:W-:Y:S04]  /*14f40*/  STS.U16 [R28+0x6600], R14 ;  /* 0x0066000e1c007388 */ /* 0x000fe80000000400 */
[----:B------:R0:W-:Y:S04]  /*14f50*/  STS.U16 [R28+0x6700], R15 ;  /* 0x0067000f1c007388 */ /* 0x0001e80000000400 */
[----:B0-----:R-:W3:Y:S04]  /*14f60*/  LDL.LU R28, [R1+0x1194] ;  /* 0x00119400011c7983 */ /* 0x001ee80000300800 */
[----:B--2---:R0:W-:Y:S04]  /*14f70*/  STL [R1+0x1c], R2 ;  /* 0x00001c0201007387 */ /* 0x0041e80000100800 */
[----:B0-----:R-:W2:Y:S04]  /*14f80*/  LDL R2, [R1+0x16c0] ;  /* 0x0016c00001027983 */ /* 0x001ea80000100800 */
[----:B----4-:R0:W-:Y:S04]  /*14f90*/  STL [R1+0x18], R29 ;  /* 0x0000181d01007387 */ /* 0x0101e80000100800 */
[----:B0-----:R-:W4:Y:S04]  /*14fa0*/  LDL.LU R29, [R1+0x3b14] ;  /* 0x003b1400011d7983 */ /* 0x001f280000300800 */
[----:B------:R-:W2:Y:S04]  /*14fb0*/  LDL.LU R4, [R1+0x11f4] ;  /* 0x0011f40001047983 */ /* 0x000ea80000300800 */
[----:B------:R-:W3:Y:S04]  /*14fc0*/  LDL R5, [R1+0x16dc] ;  /* 0x0016dc0001057983 */ /* 0x000ee80000100800 */
[----:B------:R-:W0:Y:S02]  /*14fd0*/  S2R R0, SR_TID.X ;  /* 0x0000000000007919 */ /* 0x000e240000002100 */
[----:B0-----:R-:W-:-:S05]  /*14fe0*/  LOP3.LUT R0, R0, 0x7f, RZ, 0xc0, !PT ;  /* 0x0000007f00007812 */ /* 0x001fca00078ec0ff */
[----:B------:R-:W-:-:S05]  /*14ff0*/  IMAD.SHL.U32 R0, R0, 0x2, RZ ;  /* 0x0000000200007824 */ /* 0x000fca00078e00ff */
[----:B------:R-:W-:Y:S02]  /*15000*/  LOP3.LUT R0, R0, 0x20, RZ, 0x3c, !PT ;  /* 0x0000002000007812 */ /* 0x000fe400078e3cff */
[----:B----4-:R-:W-:-:S03]  /*15010*/  PRMT R29, RZ, 0x7610, R29 ;  /* 0x00007610ff1d7816 */ /* 0x010fc6000000001d */
[----:B--2---:R3:W-:Y:S02]  /*15020*/  STS.U16 [R0+0x800], R4 ;  /* 0x0008000400007388 */ /* 0x0047e40000000400 */
[----:B---3--:R-:W-:Y:S02]  /*15030*/  @!P0 IMAD.MOV.U32 R4, RZ, RZ, R3 ;  /* 0x000000ffff048224 */ /* 0x008fe400078e0003 */
[----:B------:R-:W2:Y:S04]  /*15040*/  LDL R3, [R1+0x16b0] ;  /* 0x0016b00001037983 */ /* 0x000ea80000100800 */
[----:B------:R-:W3:Y:S04]  /*15050*/  @!P0 LDG.E.U16 R29, [R4.64] ;  /* 0x0000000a041d8981 */ /* 0x000ee8000c1e1500 */
[----:B---3--:R0:W-:Y:S04]  /*15060*/  STL [R1+0x14], R29 ;  /* 0x0000141d01007387 */ /* 0x0081e80000100800 */
[----:B0-----:R-:W3:Y:S04]  /*15070*/  LDL.LU R29, [R1+0x3b10] ;  /* 0x003b1000011d7983 */ /* 0x001ee80000300800 */
[----:B------:R-:W4:Y:S04]  /*15080*/  LDL R4, [R1+0x16cc] ;  /* 0x0016cc0001047983 */ /* 0x000f280000100800 */
[----:B------:R-:W4:Y:S04]  /*15090*/  LDL R5, [R1+0x16d0] ;  /* 0x0016d00001057983 */ /* 0x000f280000100800 */
[----:B---3--:R0:W-:Y:S04]  /*150a0*/  STS.U16 [R0+0x900], R29 ;  /* 0x0009001d00007388 */ /* 0x0081e80000000400 */
[----:B0-----:R-:W3:Y:S01]  /*150b0*/  LDL.LU R29, [R1+0x3b0c] ;  /* 0x003b0c00011d7983 */ /* 0x001ee20000300800 */
[----:B----4-:R-:W-:-:S04]  /*150c0*/  @!P0 LOP3.LUT R5, R5, R4, RZ, 0x3c, !PT ;  /* 0x0000000405058212 */ /* 0x010fc800078e3cff */
[----:B------:R-:W-:-:S04]  /*150d0*/  @!P0 LOP3.LUT R4, R5, R4, RZ, 0x3c, !PT ;  /* 0x0000000405048212 */ /* 0x000fc800078e3cff */
[----:B------:R-:W-:Y:S02]  /*150e0*/  @!P0 LOP3.LUT R5, R5, R4, RZ, 0x3c, !PT ;  /* 0x0000000405058212 */ /* 0x000fe400078e3cff */
[----:B---3--:R-:W-:-:S06]  /*150f0*/  PRMT R29, RZ, 0x7610, R29 ;  /* 0x00007610ff1d7816 */ /* 0x008fcc000000001d */
[----:B------:R0:W3:Y:S04]  /*15100*/  @!P0 LDG.E.U16 R29, [R4.64] ;  /* 0x0000000a041d8981 */ /* 0x0000e8000c1e1500 */
[----:B0-----:R-:W4:Y:S04]  /*15110*/  LDL.LU R4, [R1+0x11fc] ;  /* 0x0011fc0001047983 */ /* 0x001f280000300800 */
[----:B------:R-:W2:Y:S01]  /*15120*/  LDL R5, [R1+0x16bc] ;  /* 0x0016bc0001057983 */ /* 0x000ea20000100800 */
[----:B------:R-:W-:-:S03]  /*15130*/  PRMT R27, RZ, 0x7610, R27 ;  /* 0x00007610ff1b7816 */ /* 0x000fc6000000001b */
[----:B---3--:R0:W-:Y:S04]  /*15140*/  STL [R1+0x3a9c], R29 ;  /* 0x003a9c1d01007387 */ /* 0x0081e80000100800 */
[----:B----4-:R1:W-:Y:S04]  /*15150*/  STS.U16 [R0+0xa00], R4 ;  /* 0x000a000400007388 */ /* 0x0103e80000000400 */
[----:B0-----:R-:W3:Y:S01]  /*15160*/  LDL.LU R29, [R1+0x119c] ;  /* 0x00119c00011d7983 */ /* 0x001ee20000300800 */
[----:B-1----:R-:W-:-:S03]  /*15170*/  @!P0 IMAD.MOV.U32 R4, RZ, RZ, R2 ;  /* 0x000000ffff048224 */ /* 0x002fc600078e0002 */
[----:B------:R-:W4:Y:S04]  /*15180*/  LDL.LU R2, [R1+0x11a0] ;  /* 0x0011a00001027983 */ /* 0x000f280000300800 */
[----:B--2---:R0:W2:Y:S04]  /*15190*/  @!P0 LDG.E.U16 R27, [R4.64] ;  /* 0x0000000a041b8981 */ /* 0x0040a8000c1e1500 */
[----:B0-----:R-:W2:Y:S04]  /*151a0*/  LDL.LU R4, [R1+0x1200] ;  /* 0x0012000001047983 */ /* 0x001ea80000300800 */
[----:B------:R-:W3:Y:S01]  /*151b0*/  LDL R5, [R1+0x16ac] ;  /* 0x0016ac0001057983 */ /* 0x000ee20000100800 */
[----:B------:R-:W-:-:S03]  /*151c0*/  PRMT R26, RZ, 0x7610, R26 ;  /* 0x00007610ff1a7816 */ /* 0x000fc6000000001a */
[----:B--2---:R0:W-:Y:S02]  /*151d0*/  STS.U16 [R0+0xb00], R4 ;  /* 0x000b000400007388 */ /* 0x0041e40000000400 */
[----:B0-----:R-:W-:-:S05]  /*151e0*/  @!P0 IMAD.MOV.U32 R4, RZ, RZ, R3 ;  /* 0x000000ffff048224 */ /* 0x001fca00078e0003 */
[----:B---3--:R0:W2:Y:S04]  /*151f0*/  @!P0 LDG.E.U16 R26, [R4.64] ;  /* 0x0000000a041a8981 */ /* 0x0080a8000c1e1500 */
[----:B------:R1:W-:Y:S04]  /*15200*/  STL [R1+0x3aa0], R27 ;  /* 0x003aa01b01007387 */ /* 0x0003e80000100800 */
[----:B-1----:R-:W3:Y:S04]  /*15210*/  LDL.LU R27, [R1+0x1198] ;  /* 0x00119800011b7983 */ /* 0x002ee80000300800 */
[----:B------:R-:W3:Y:S04]  /*15220*/  LDL.LU R0, [R1+0x3b08] ;  /* 0x003b080001007983 */ /* 0x000ee80000300800 */
[----:B------:R-:W3:Y:S04]  /*15230*/  LDL.LU R3, [R1+0x1134] ;  /* 0x0011340001037983 */ /* 0x000ee80000300800 */
[----:B0-----:R-:W3:Y:S04]  /*15240*/  LDL R4, [R1+0x169c] ;  /* 0x00169c0001047983 */ /* 0x001ee80000100800 */
[----:B------:R-:W3:Y:S01]  /*15250*/  LDL R5, [R1+0x16a0] ;  /* 0x0016a00001057983 */ /* 0x000ee20000100800 */
[----:B------:R-:W-:-:S03]  /*15260*/  PRMT R25, RZ, 0x7610, R25 ;  /* 0x00007610ff197816 */ /* 0x000fc60000000019 */
[----:B--2---:R0:W-:Y:S04]  /*15270*/  STL [R1+0x3aa4], R26 ;  /* 0x003aa41a01007387 */ /* 0x0041e80000100800 */
[----:B0-----:R-:W0:Y:S01]  /*15280*/  S2R R26, SR_TID.X ;  /* 0x00000000001a7919 */ /* 0x001e220000002100 */
[-C--:B---3--:R-:W-:Y:S02]  /*15290*/  @!P0 LOP3.LUT R5, R5, R4.reuse, RZ, 0x3c, !PT ;  /* 0x0000000405058212 */ /* 0x088fe400078e3cff */
[----:B0-----:R-:W-:Y:S02]  /*152a0*/  LOP3.LUT R26, R26, 0x7f, RZ, 0xc0, !PT ;  /* 0x0000007f1a1a7812 */ /* 0x001fe400078ec0ff */
[----:B------:R-:W-:-:S03]  /*152b0*/  @!P0 LOP3.LUT R4, R5, R4, RZ, 0x3c, !PT ;  /* 0x0000000405048212 */ /* 0x000fc600078e3cff */
[----:B------:R-:W-:Y:S01]  /*152c0*/  IMAD.SHL.U32 R26, R26, 0x2, RZ ;  /* 0x000000021a1a7824 */ /* 0x000fe200078e00ff */
[----:B------:R-:W-:-:S04]  /*152d0*/  @!P0 LOP3.LUT R5, R5, R4, RZ, 0x3c, !PT ;  /* 0x0000000405058212 */ /* 0x000fc800078e3cff */
[----:B------:R-:W-:Y:S01]  /*152e0*/  LOP3.LUT R26, R26, 0x20, RZ, 0x3c, !PT ;  /* 0x000000201a1a7812 */ /* 0x000fe200078e3cff */
[----:B------:R0:W2:Y:S04]  /*152f0*/  @!P0 LDG.E.U16 R25, [R4.64] ;  /* 0x0000000a04198981 */ /* 0x0000a8000c1e1500 */
[----:B------:R1:W-:Y:S04]  /*15300*/  STS.U16 [R26+0x2800], R28 ;  /* 0x0028001c1a007388 */ /* 0x0003e80000000400 */
[----:B-1----:R-:W3:Y:S04]  /*15310*/  LDL.LU R28, [R1+0x3b04] ;  /* 0x003b0400011c7983 */ /* 0x002ee80000300800 */
[----:B0-----:R-:W3:Y:S04]  /*15320*/  LDL R4, [R1+0x1690] ;  /* 0x0016900001047983 */ /* 0x001ee80000100800 */
[----:B------:R-:W3:Y:S01]  /*15330*/  LDL R5, [R1+0x1774] ;  /* 0x0017740001057983 */ /* 0x000ee20000100800 */
[----:B------:R-:W-:-:S03]  /*15340*/  PRMT R24, RZ, 0x7610, R24 ;  /* 0x00007610ff187816 */ /* 0x000fc60000000018 */
[----:B--2---:R0:W-:Y:S04]  /*15350*/  STL [R1+0x3aa8], R25 ;  /* 0x003aa81901007387 */ /* 0x0041e80000100800 */
[----:B0-----:R-:W2:Y:S01]  /*15360*/  LDL R25, [R1+0x176c] ;  /* 0x00176c0001197983 */ /* 0x001ea20000100800 */
[----:B---3--:R-:W-:-:S04]  /*15370*/  @!P0 LOP3.LUT R5, R5, R4, RZ, 0x3c, !PT ;  /* 0x0000000405058212 */ /* 0x008fc800078e3cff */
[----:B------:R-:W-:-:S04]  /*15380*/  @!P0 LOP3.LUT R4, R5, R4, RZ, 0x3c, !PT ;  /* 0x0000000405048212 */ /* 0x000fc800078e3cff */
[----:B------:R-:W-:-:S05]  /*15390*/  @!P0 LOP3.LUT R5, R5, R4, RZ, 0x3c, !PT ;  /* 0x0000000405058212 */ /* 0x000fca00078e3cff */
[----:B------:R0:W3:Y:S04]  /*153a0*/  @!P0 LDG.E.U16 R24, [R4.64] ;  /* 0x0000000a04188981 */ /* 0x0000e8000c1e1500 */
[----:B0-----:R-:W4:Y:S01]  /*153b0*/  LDL R5, [R1+0x1688] ;  /* 0x0016880001057983 */ /* 0x001f220000100800 */
[----:B------:R-:W-:-:S03]  /*153c0*/  PRMT R23, RZ, 0x7610, R23 ;  /* 0x00007610ff177816 */ /* 0x000fc60000000017 */
[----:B------:R0:W-:Y:S04]  /*153d0*/  STS.U16 [R26+0x2900], R27 ;  /* 0x0029001b1a007388 */ /* 0x0001e80000000400 */
[----:B------:R-:W-:Y:S04]  /*153e0*/  STS.U16 [R26+0x2a00], R29 ;  /* 0x002a001d1a007388 */ /* 0x000fe80000000400 */
[----:B0-----:R-:W4:Y:S01]  /*153f0*/  LDL R27, [R1+0x1764] ;  /* 0x00176400011b7983 */ /* 0x001f220000100800 */
[----:B--2---:R-:W-:-:S03]  /*15400*/  @!P0 IMAD.MOV.U32 R4, RZ, RZ, R25 ;  /* 0x000000ffff048224 */ /* 0x004fc600078e0019 */
[----:B---3--:R0:W-:Y:S04]  /*15410*/  STL [R1+0x3aac], R24 ;  /* 0x003aac1801007387 */ /* 0x0081e80000100800 */
[----:B----4-:R1:W2:Y:S04]  /*15420*/  @!P0 LDG.E.U16 R23, [R4.64] ;  /* 0x0000000a04178981 */ /* 0x0102a8000c1e1500 */
[----:B0-----:R-:W3:Y:S04]  /*15430*/  LDL.LU R24, [R1+0x1140] ;  /* 0x0011400001187983 */ /* 0x001ee80000300800 */
[----:B------:R-:W4:Y:S04]  /*15440*/  LDL.LU R29, [R1+0x1144] ;  /* 0x00114400011d7983 */ /* 0x000f280000300800 */
[----:B-1----:R-:W3:Y:S01]  /*15450*/  LDL R5, [R1+0x1680] ;  /* 0x0016800001057983 */ /* 0x002ee20000100800 */
[----:B------:R-:W-:Y:S01]  /*15460*/  PRMT R22, RZ, 0x7610, R22 ;  /* 0x00007610ff167816 */ /* 0x000fe20000000016 */
[----:B------:R-:W-:-:S02]  /*15470*/  @!P0 IMAD.MOV.U32 R4, RZ, RZ, R27 ;  /* 0x000000ffff048224 */ /* 0x000fc400078e001b */
[----:B------:R-:W-:Y:S04]  /*15480*/  STS.U16 [R26+0x2b00], R2 ;  /* 0x002b00021a007388 */ /* 0x000fe80000000400 */
[----:B--2---:R0:W-:Y:S04]  /*15490*/  STL [R1+0x3ab0], R23 ;  /* 0x003ab01701007387 */ /* 0x0041e80000100800 */
[----:B------:R-:W2:Y:S04]  /*154a0*/  LDL R25, [R1+0x17ac] ;  /* 0x0017ac0001197983 */ /* 0x000ea80000100800 */
[----:B0-----:R-:W2:Y:S04]  /*154b0*/  LDL R23, [R1+0x175c] ;  /* 0x00175c0001177983 */ /* 0x001ea80000100800 */
[----:B---3--:R0:W3:Y:S04]  /*154c0*/  @!P0 LDG.E.U16 R22, [R4.64] ;  /* 0x0000000a04168981 */ /* 0x0080e8000c1e1500 */
[----:B------:R-:W4:Y:S04]  /*154d0*/  LDL.LU R2, [R1+0x10c0] ;  /* 0x0010c00001027983 */ /* 0x000f280000300800 */
[----:B0-----:R-:W4:Y:S01]  /*154e0*/  LDL R5, [R1+0x1678] ;  /* 0x0016780001057983 */ /* 0x001f220000100800 */
[----:B------:R-:W-:-:S03]  /*154f0*/  PRMT R21, RZ, 0x7610, R21 ;  /* 0x00007610ff157816 */ /* 0x000fc60000000015 */
[----:B------:R0:W-:Y:S01]  /*15500*/  STS.U16 [R26+0x4800], R3 ;  /* 0x004800031a007388 */ /* 0x0001e20000000400 */
[----:B--2---:R-:W-:-:S03]  /*15510*/  @!P0 IMAD.MOV.U32 R4, RZ, RZ, R23 ;  /* 0x000000ffff048224 */ /* 0x004fc600078e0017 */
[----:B---3--:R1:W-:Y:S04]  /*15520*/  STL [R1+0x3ab4], R22 ;  /* 0x003ab41601007387 */ /* 0x0083e80000100800 */
[----:B------:R-:W2:Y:S04]  /*15530*/  LDL R27, [R1+0x17a4] ;  /* 0x0017a400011b7983 */ /* 0x000ea80000100800 */
[----:B0-----:R-:W3:Y:S04]  /*15540*/  LDL.LU R3, [R1+0x10c4] ;  /* 0x0010c40001037983 */ /* 0x001ee80000300800 */
[----:B------:R-:W2:Y:S04]  /*15550*/  LDL R23, [R1+0x1740] ;  /* 0x0017400001177983 */ /* 0x000ea80000100800 */
[----:B-1----:R-:W2:Y:S04]  /*15560*/  LDL R22, [R1+0x179c] ;  /* 0x00179c0001167983 */ /* 0x002ea80000100800 */
[----:B----4-:R0:W4:Y:S04]  /*15570*/  @!P0 LDG.E.U16 R21, [R4.64] ;  /* 0x0000000a04158981 */ /* 0x010128000c1e1500 */
[----:B0-----:R-:W2:Y:S04]  /*15580*/  LDL.LU R4, [R1+0x1138] ;  /* 0x0011380001047983 */ /* 0x001ea80000300800 */
[----:B------:R-:W3:Y:S01]  /*15590*/  LDL R5, [R1+0x1750] ;  /* 0x0017500001057983 */ /* 0x000ee20000100800 */
[----:B------:R-:W-:-:S03]  /*155a0*/  PRMT R20, RZ, 0x7610, R20 ;  /* 0x00007610ff147816 */ /* 0x000fc60000000014 */
[----:B----4-:R0:W-:Y:S04]  /*155b0*/  STL [R1+0x3ab8], R21 ;  /* 0x003ab81501007387 */ /* 0x0101e80000100800 */
[----:B--2---:R1:W-:Y:S04]  /*155c0*/  STS.U16 [R26+0x4900], R4 ;  /* 0x004900041a007388 */ /* 0x0043e80000000400 */
[----:B0-----:R-:W2:Y:S01]  /*155d0*/  LDL R21, [R1+0x1748] ;  /* 0x0017480001157983 */ /* 0x001ea20000100800 */
[----:B-1----:R-:W-:-:S03]  /*155e0*/  @!P0 IMAD.MOV.U32 R4, RZ, RZ, R25 ;  /* 0x000000ffff048224 */ /* 0x002fc600078e0019 */
[----:B------:R0:W-:Y:S04]  /*155f0*/  STS.U16 [R26+0x4a00], R24 ;  /* 0x004a00181a007388 */ /* 0x0001e80000000400 */
[----:B---3--:R1:W3:Y:S01]  /*15600*/  @!P0 LDG.E.U16 R20, [R4.64] ;  /* 0x0000000a04148981 */ /* 0x0082e2000c1e1500 */
[----:B------:R-:W-:-:S03]  /*15610*/  PRMT R19, RZ, 0x7610, R19 ;  /* 0x00007610ff137816 */ /* 0x000fc60000000013 */
[----:B------:R-:W4:Y:S01]  /*15620*/  LDL.LU R25, [R1+0x10cc] ;  /* 0x0010cc0001197983 */ /* 0x000f220000300800 */
[----:B-1----:R-:W-:Y:S02]  /*15630*/  @!P0 IMAD.MOV.U32 R4, RZ, RZ, R27 ;  /* 0x000000ffff048224 */ /* 0x002fe400078e001b */
[----:B--2---:R-:W-:-:S05]  /*15640*/  @!P0 IMAD.MOV.U32 R5, RZ, RZ, R21 ;  /* 0x000000ffff058224 */ /* 0x004fca00078e0015 */
[----:B------:R1:W2:Y:S04]  /*15650*/  @!P0 LDG.E.U16 R19, [R4.64] ;  /* 0x0000000a04138981 */ /* 0x0002a8000c1e1500 */
[----:B---3--:R3:W-:Y:S04]  /*15660*/  STL [R1+0x3abc], R20 ;  /* 0x003abc1401007387 */ /* 0x0087e80000100800 */
[----:B0-----:R-:W4:Y:S04]  /*15670*/  LDL R24, [R1+0x1670] ;  /* 0x0016700001187983 */ /* 0x001f280000100800 */
[----:B---3--:R-:W3:Y:S01]  /*15680*/  LDL R20, [R1+0x1794] ;  /* 0x0017940001147983 */ /* 0x008ee20000100800 */
[----:B------:R-:W-:Y:S01]  /*15690*/  PRMT R18, RZ, 0x7610, R18 ;  /* 0x00007610ff127816 */ /* 0x000fe20000000012 */
[----:B-1----:R-:W-:-:S02]  /*156a0*/  @!P0 IMAD.MOV.U32 R4, RZ, RZ, R22 ;  /* 0x000000ffff048224 */ /* 0x002fc400078e0016 */
[----:B------:R-:W-:Y:S01]  /*156b0*/  @!P0 IMAD.MOV.U32 R5, RZ, RZ, R23 ;  /* 0x000000ffff058224 */ /* 0x000fe200078e0017 */
[----:B------:R-:W-:-:S04]  /*156c0*/  PRMT R17, RZ, 0x7610, R17 ;  /* 0x00007610ff117816 */ /* 0x000fc80000000011 */
[----:B------:R4:W3:Y:S04]  /*156d0*/  @!P0 LDG.E.U16 R18, [R4.64] ;  /* 0x0000000a04128981 */ /* 0x0008e8000c1e1500 */
[----:B--2---:R-:W-:Y:S04]  /*156e0*/  STL [R1+0x3ac0], R19 ;  /* 0x003ac01301007387 */ /* 0x004fe80000100800 */
[----:B------:R-:W2:Y:S04]  /*156f0*/  LDL R23, [R1+0x1788] ;  /* 0x0017880001177983 */ /* 0x000ea80000100800 */
[----:B------:R-:W2:Y:S01]  /*15700*/  LDL R22, [R1+0x17e0] ;  /* 0x0017e00001167983 */ /* 0x000ea20000100800 */
[----:B----4-:R-:W-:-:S03]  /*15710*/  @!P0 IMAD.MOV.U32 R5, RZ, RZ, R24 ;  /* 0x000000ffff058224 */ /* 0x010fc600078e0018 */
[----:B------:R-:W-:Y:S01]  /*15720*/  STS.U16 [R26+0x4b00], R29 ;  /* 0x004b001d1a007388 */ /* 0x000fe20000000400 */
[----:B---3--:R-:W-:-:S03]  /*15730*/  @!P0 IMAD.MOV.U32 R4, RZ, RZ, R20 ;  /* 0x000000ffff048224 */ /* 0x008fc600078e0014 */
[----:B------:R-:W3:Y:S04]  /*15740*/  LDL.LU R27, [R1+0x1224] ;  /* 0x00122400011b7983 */ /* 0x000ee80000300800 */
[----:B------:R2:W4:Y:S04]  /*15750*/  @!P0 LDG.E.U16 R17, [R4.64] ;  /* 0x0000000a04118981 */ /* 0x000528000c1e1500 */
[----:B------:R-:W-:Y:S04]  /*15760*/  STL [R1+0x3ac4], R18 ;  /* 0x003ac41201007387 */ /* 0x000fe80000100800 */
[----:B------:R0:W-:Y:S04]  /*15770*/  STS.U16 [R26+0x6800], R2 ;  /* 0x006800021a007388 */ /* 0x0001e80000000400 */
[----:B------:R-:W3:Y:S01]  /*15780*/  LDL R21, [R1+0x1780] ;  /* 0x0017800001157983 */ /* 0x000ee20000100800 */
[----:B------:R-:W-:-:S03]  /*15790*/  PRMT R16, RZ, 0x7610, R16 ;  /* 0x00007610ff107816 */ /* 0x000fc60000000010 */
[----:B0-----:R-:W3:Y:S04]  /*157a0*/  LDL R2, [R1+0x17d8] ;  /* 0x0017d80001027983 */ /* 0x001ee80000100800 */
[----:B------:R-:W3:Y:S01]  /*157b0*/  LDL.LU R29, [R1+0x1228] ;  /* 0x00122800011d7983 */ /* 0x000ee20000300800 */
[----:B--2---:R-:W-:Y:S02]  /*157c0*/  @!P0 IMAD.MOV.U32 R5, RZ, RZ, R23 ;  /* 0x000000ffff058224 */ /* 0x004fe400078e0017 */
[----:B------:R-:W-:-:S05]  /*157d0*/  @!P0 IMAD.MOV.U32 R4, RZ, RZ, R22 ;  /* 0x000000ffff048224 */ /* 0x000fca00078e0016 */
[----:B------:R3:W2:Y:S04]  /*157e0*/  @!P0 LDG.E.U16 R16, [R4.64] ;  /* 0x0000000a04108981 */ /* 0x0006a8000c1e1500 */
[----:B----4-:R-:W-:Y:S04]  /*157f0*/  STL [R1+0x3ac8], R17 ;  /* 0x003ac81101007387 */ /* 0x010fe80000100800 */
[----:B------:R-:W4:Y:S04]  /*15800*/  LDL R20, [R1+0x1778] ;  /* 0x0017780001147983 */ /* 0x000f280000100800 */
[----:B------:R-:W4:Y:S01]  /*15810*/  LDL R19, [R1+0x17d0] ;  /* 0x0017d00001137983 */ /* 0x000f220000100800 */
[----:B------:R-:W-:Y:S01]  /*15820*/  PRMT R15, RZ, 0x7610, R15 ;  /* 0x00007610ff0f7816 */ /* 0x000fe2000000000f */
[----:B---3--:R-:W-:Y:S01]  /*15830*/  @!P0 IMAD.MOV.U32 R5, RZ, RZ, R21 ;  /* 0x000000ffff058224 */ /* 0x008fe200078e0015 */
[----:B------:R-:W-:Y:S01]  /*15840*/  PRMT R14, RZ, 0x7610, R14 ;  /* 0x00007610ff0e7816 */ /* 0x000fe2000000000e */
[----:B------:R-:W-:Y:S01]  /*15850*/  @!P0 IMAD.MOV.U32 R4, RZ, RZ, R2 ;  /* 0x000000ffff048224 */ /* 0x000fe200078e0002 */
[----:B------:R0:W-:Y:S04]  /*15860*/  STS.U16 [R26+0x6900], R3 ;  /* 0x006900031a007388 */ /* 0x0001e80000000400 */
[----:B------:R4:W3:Y:S04]  /*15870*/  @!P0 LDG.E.U16 R15, [R4.64] ;  /* 0x0000000a040f8981 */ /* 0x0008e8000c1e1500 */
[----:B0-----:R-:W3:Y:S04]  /*15880*/  LDL.LU R3, [R1+0x1230] ;  /* 0x0012300001037983 */ /* 0x001ee80000300800 */
[----:B------:R-:W3:Y:S04]  /*15890*/  LDL R17, [R1+0x17c8] ;  /* 0x0017c80001117983 */ /* 0x000ee80000100800 */
[----:B--2---:R-:W-:Y:S04]  /*158a0*/  STL [R1+0x3acc], R16 ;  /* 0x003acc1001007387 */ /* 0x004fe80000100800 */
[----:B------:R-:W2:Y:S01]  /*158b0*/  LDL R18, [R1+0x1668] ;  /* 0x0016680001127983 */ /* 0x000ea20000100800 */
[----:B----4-:R-:W-:-:S02]  /*158c0*/  @!P0 IMAD.MOV.U32 R5, RZ, RZ, R20 ;  /* 0x000000ffff058224 */ /* 0x010fc400078e0014 */
[----:B------:R-:W-:-:S05]  /*158d0*/  @!P0 IMAD.MOV.U32 R4, RZ, RZ, R19 ;  /* 0x000000ffff048224 */ /* 0x000fca00078e0013 */
[----:B------:R0:W4:Y:S04]  /*158e0*/  @!P0 LDG.E.U16 R14, [R4.64] ;  /* 0x0000000a040e8981 */ /* 0x000128000c1e1500 */
[----:B------:R-:W-:Y:S04]  /*158f0*/  STS.U16 [R26+0x6a00], R25 ;  /* 0x006a00191a007388 */ /* 0x000fe80000000400 */
[----:B------:R1:W-:Y:S04]  /*15900*/  STS.U16 [R26+0x6b00], R28 ;  /* 0x006b001c1a007388 */ /* 0x0003e80000000400 */
[----:B---3--:R3:W-:Y:S04]  /*15910*/  STL [R1+0x3ad0], R15 ;  /* 0x003ad00f01007387 */ /* 0x0087e80000100800 */
[----:B-1----:R-:W4:Y:S04]  /*15920*/  LDL.LU R28, [R1+0x3b00] ;  /* 0x003b0000011c7983 */ /* 0x002f280000300800 */
[----:B------:R-:W4:Y:S04]  /*15930*/  LDL R16, [R1+0x17bc] ;  /* 0x0017bc0001107983 */ /* 0x000f280000100800 */
[----:B---3--:R-:W3:Y:S01]  /*15940*/  LDL R15, [R1+0x17e8] ;  /* 0x0017e800010f7983 */ /* 0x008ee20000100800 */
[----:B------:R-:W-:Y:S01]  /*15950*/  PRMT R13, RZ, 0x7610, R13 ;  /* 0x00007610ff0d7816 */ /* 0x000fe2000000000d */
[----:B0-----:R-:W-:-:S02]  /*15960*/  @!P0 IMAD.MOV.U32 R4, RZ, RZ, R17 ;  /* 0x000000ffff048224 */ /* 0x001fc400078e0011 */
[----:B--2---:R-:W-:-:S05]  /*15970*/  @!P0 IMAD.MOV.U32 R5, RZ, RZ, R18 ;  /* 0x000000ffff058224 */ /* 0x004fca00078e0012 */
[----:B------:R0:W2:Y:S04]  /*15980*/  @!P0 LDG.E.U16 R13, [R4.64] ;  /* 0x0000000a040d8981 */ /* 0x0000a8000c1e1500 */
[----:B----4-:R1:W-:Y:S04]  /*15990*/  STL [R1+0x3ad4], R14 ;  /* 0x003ad40e01007387 */ /* 0x0103e80000100800 */
[----:B------:R-:W4:Y:S04]  /*159a0*/  LDL.LU R25, [R1+0x11dc] ;  /* 0x0011dc0001197983 */ /* 0x000f280000300800 */
[----:B------:R-:W2:Y:S04]  /*159b0*/  LDL R18, [R1+0x17b4] ;  /* 0x0017b40001127983 */ /* 0x000ea80000100800 */
[----:B-1----:R-:W4:Y:S01]  /*159c0*/  LDL R14, [R1+0x17f8] ;  /* 0x0017f800010e7983 */ /* 0x002f220000100800 */
[----:B------:R-:W-:-:S02]  /*159d0*/  PRMT R12, RZ, 0x7610, R12 ;  /* 0x00007610ff0c7816 */ /* 0x000fc4000000000c */
[----:B------:R-:W-:Y:S01]  /*159e0*/  PRMT R11, RZ, 0x7610, R11 ;  /* 0x00007610ff0b7816 */ /* 0x000fe2000000000b */
[----:B------:R-:W4:Y:S01]  /*159f0*/  LDL.LU R26, [R1+0x11e0] ;  /* 0x0011e000011a7983 */ /* 0x000f220000300800 */
[----:B0-----:R-:W-:Y:S02]  /*15a00*/  @!P0 IMAD.MOV.U32 R5, RZ, RZ, R16 ;  /* 0x000000ffff058224 */ /* 0x001fe400078e0010 */
[----:B---3--:R-:W-:-:S05]  /*15a10*/  @!P0 IMAD.MOV.U32 R4, RZ, RZ, R15 ;  /* 0x000000ffff048224 */ /* 0x008fca00078e000f */
[----:B------:R2:W3:Y:S04]  /*15a20*/  @!P0 LDG.E.U16 R12, [R4.64] ;  /* 0x0000000a040c8981 */ /* 0x0004e8000c1e1500 */
[----:B------:R-:W0:Y:S01]  /*15a30*/  S2R R2, SR_TID.X ;  /* 0x0000000000027919 */ /* 0x000e220000002100 */
[----:B--2---:R-:W-:Y:S02]  /*15a40*/  @!P0 IMAD.MOV.U32 R5, RZ, RZ, R18 ;  /* 0x000000ffff058224 */ /* 0x004fe400078e0012 */
[----:B----4-:R-:W-:-:S05]  /*15a50*/  @!P0 IMAD.MOV.U32 R4, RZ, RZ, R14 ;  /* 0x000000ffff048224 */ /* 0x010fca00078e000e */
[----:B------:R-:W2:Y:S04]  /*15a60*/  @!P0 LDG.E.U16 R11, [R4.64] ;  /* 0x0000000a040b8981 */ /* 0x000ea8000c1e1500 */
[----:B------:R-:W-:Y:S04]  /*15a70*/  STL [R1+0x3ad8], R13 ;  /* 0x003ad80d01007387 */ /* 0x000fe80000100800 */
[----:B------:R-:W4:Y:S04]  /*15a80*/  LDL R17, [R1+0x1664] ;  /* 0x0016640001117983 */ /* 0x000f280000100800 */
[----:B------:R-:W4:Y:S01]  /*15a90*/  LDL R16, [R1+0x1808] ;  /* 0x0018080001107983 */ /* 0x000f220000100800 */
[----:B0-----:R-:W-:-:S05]  /*15aa0*/  LOP3.LUT R2, R2, 0x7f, RZ, 0xc0, !PT ;  /* 0x0000007f02027812 */ /* 0x001fca00078ec0ff */
[----:B------:R-:W-:-:S05]  /*15ab0*/  IMAD.SHL.U32 R2, R2, 0x2, RZ ;  /* 0x0000000202027824 */ /* 0x000fca00078e00ff */
[----:B------:R-:W-:-:S05]  /*15ac0*/  LOP3.LUT R2, R2, 0x30, RZ, 0x3c, !PT ;  /* 0x0000003002027812 */ /* 0x000fca00078e3cff */
[----:B------:R0:W-:Y:S04]  /*15ad0*/  STS.U16 [R2+0xc00], R27 ;  /* 0x000c001b02007388 */ /* 0x0001e80000000400 */
[----:B------:R1:W-:Y:S04]  /*15ae0*/  STS.U16 [R2+0xd00], R29 ;  /* 0x000d001d02007388 */ /* 0x0003e80000000400 */
[----:B0-----:R-:W4:Y:S04]  /*15af0*/  LDL.LU R27, [R1+0x11e8] ;  /* 0x0011e800011b7983 */ /* 0x001f280000300800 */
[----:B-1----:R-:W0:Y:S04]  /*15b00*/  S2R R29, SR_TID.X ;  /* 0x00000000001d7919 */ /* 0x002e280000002100 */
[----:B---3--:R-:W-:Y:S04]  /*15b10*/  STL [R1+0x3adc], R12 ;  /* 0x003adc0c01007387 */ /* 0x008fe80000100800 */
[----:B------:R1:W-:Y:S04]  /*15b20*/  STS.U16 [R2+0xe00], R3 ;  /* 0x000e000302007388 */ /* 0x0003e80000000400 */
[----:B------:R-:W3:Y:S04]  /*15b30*/  LDL R15, [R1+0x165c] ;  /* 0x00165c00010f7983 */ /* 0x000ee80000100800 */
[----:B------:R-:W3:Y:S04]  /*15b40*/  LDL R13, [R1+0x1818] ;  /* 0x00181800010d7983 */ /* 0x000ee80000100800 */
[----:B-1----:R-:W3:Y:S01]  /*15b50*/  LDL.LU R2, [R1+0x17ec] ;  /* 0x0017ec0001027983 */ /* 0x002ee20000300800 */
[----:B0-----:R-:W-:-:S03]  /*15b60*/  LOP3.LUT R29, R29, 0x7f, RZ, 0xc0, !PT ;  /* 0x0000007f1d1d7812 */ /* 0x001fc600078ec0ff */
[----:B------:R-:W3:Y:S04]  /*15b70*/  LDL.LU R3, [R1+0x17fc] ;  /* 0x0017fc0001037983 */ /* 0x000ee80000300800 */
[----:B------:R-:W3:Y:S01]  /*15b80*/  LDL R14, [R1+0x183c] ;  /* 0x00183c00010e7983 */ /* 0x000ee20000100800 */
[----:B------:R-:W-:-:S03]  /*15b90*/  PRMT R10, RZ, 0x7610, R10 ;  /* 0x00007610ff0a7816 */ /* 0x000fc6000000000a */
[----:B--2---:R0:W-:Y:S02]  /*15ba0*/  STL [R1+0x3ae0], R11 ;  /* 0x003ae00b01007387 */ /* 0x0041e40000100800 */
[----:B0-----:R-:W-:Y:S02]  /*15bb0*/  IMAD.SHL.U32 R11, R29, 0x2, RZ ;  /* 0x000000021d0b7824 */ /* 0x001fe400078e00ff */
[----:B------:R-:W2:Y:S03]  /*15bc0*/  LDL.LU R29, [R1+0x11ec] ;  /* 0x0011ec00011d7983 */ /* 0x000ea60000300800 */
[----:B------:R-:W-:-:S05]  /*15bd0*/  LOP3.LUT R11, R11, 0x30, RZ, 0x3c, !PT ;  /* 0x000000300b0b7812 */ /* 0x000fca00078e3cff */
[----:B------:R0:W-:Y:S04]  /*15be0*/  STS.U16 [R11+0xf00], R28 ;  /* 0x000f001c0b007388 */ /* 0x0001e80000000400 */
[----:B0-----:R-:W2:Y:S04]  /*15bf0*/  LDL.LU R28, [R1+0x180c] ;  /* 0x00180c00011c7983 */ /* 0x001ea80000300800 */
[----:B------:R-:W2:Y:S01]  /*15c00*/  LDL R12, [R1+0x1834] ;  /* 0x00183400010c7983 */ /* 0x000ea20000100800 */
[----:B----4-:R-:W-:Y:S02]  /*15c10*/  @!P0 IMAD.MOV.U32 R4, RZ, RZ, R16 ;  /* 0x000000ffff048224 */ /* 0x010fe400078e0010 */
[----:B------:R-:W-:-:S05]  /*15c20*/  @!P0 IMAD.MOV.U32 R5, RZ, RZ, R17 ;  /* 0x000000ffff058224 */ /* 0x000fca00078e0011 */
[----:B------:R3:W4:Y:S01]  /*15c30*/  @!P0 LDG.E.U16 R10, [R4.64] ;  /* 0x0000000a040a8981 */ /* 0x000722000c1e1500 */
[----:B------:R-:W-:Y:S02]  /*15c40*/  PRMT R9, RZ, 0x7610, R9 ;  /* 0x00007610ff097816 */ /* 0x000fe40000000009 */
[----:B------:R-:W-:Y:S01]  /*15c50*/  PRMT R8, RZ, 0x7610, R8 ;  /* 0x00007610ff087816 */ /* 0x000fe20000000008 */
[----:B---3--:R-:W-:Y:S02]  /*15c60*/  @!P0 IMAD.MOV.U32 R5, RZ, RZ, R15 ;  /* 0x000000ffff058224 */ /* 0x008fe400078e000f */
[----:B------:R-:W-:-:S05]  /*15c70*/  @!P0 IMAD.MOV.U32 R4, RZ, RZ, R13 ;  /* 0x000000ffff048224 */ /* 0x000fca00078e000d */
[----:B------:R0:W3:Y:S01]  /*15c80*/  @!P0 LDG.E.U16 R9, [R4.64] ;  /* 0x0000000a04098981 */ /* 0x0000e2000c1e1500 */
[----:B------:R-:W-:Y:S01]  /*15c90*/  PRMT R7, RZ, 0x7610, R7 ;  /* 0x00007610ff077816 */ /* 0x000fe20000000007 */
[----:B0-----:R-:W-:Y:S02]  /*15ca0*/  @!P0 IMAD.MOV.U32 R4, RZ, RZ, R14 ;  /* 0x000000ffff048224 */ /* 0x001fe400078e000e */
[----:B------:R-:W-:-:S05]  /*15cb0*/  @!P0 IMAD.MOV.U32 R5, RZ, RZ, R2 ;  /* 0x000000ffff058224 */ /* 0x000fca00078e0002 */
[----:B------:R0:W3:Y:S02]  /*15cc0*/  @!P0 LDG.E.U16 R8, [R4.64] ;  /* 0x0000000a04088981 */ /* 0x0000e4000c1e1500 */
[----:B0-----:R-:W-:Y:S02]  /*15cd0*/  @!P0 IMAD.MOV.U32 R5, RZ, RZ, R3 ;  /* 0x000000ffff058224 */ /* 0x001fe400078e0003 */
[----:B--2---:R-:W-:-:S05]  /*15ce0*/  @!P0 IMAD.MOV.U32 R4, RZ, RZ, R12 ;  /* 0x000000ffff048224 */ /* 0x004fca00078e000c */
[----:B------:R0:W2:Y:S04]  /*15cf0*/  @!P0 LDG.E.U16 R7, [R4.64] ;  /* 0x0000000a04078981 */ /* 0x0000a8000c1e1500 */
[----:B----4-:R-:W-:Y:S04]  /*15d00*/  STL [R1+0x3ae4], R10 ;  /* 0x003ae40a01007387 */ /* 0x010fe80000100800 */
[----:B------:R-:W4:Y:S04]  /*15d10*/  LDL R13, [R1+0x182c] ;  /* 0x00182c00010d7983 */ /* 0x000f280000100800 */
[----:B------:R-:W-:Y:S04]  /*15d20*/  STS.U16 [R11+0x2c00], R25 ;  /* 0x002c00190b007388 */ /* 0x000fe80000000400 */
[----:B------:R-:W-:Y:S04]  /*15d30*/  STS.U16 [R11+0x2d00], R26 ;  /* 0x002d001a0b007388 */ /* 0x000fe80000000400 */
[----:B---3--:R-:W-:Y:S04]  /*15d40*/  STL [R1+0x3ae8], R9 ;  /* 0x003ae80901007387 */ /* 0x008fe80000100800 */
[----:B------:R-:W-:Y:S04]  /*15d50*/  STL [R1+0x1874], R2 ;  /* 0x0018740201007387 */ /* 0x000fe80000100800 */
[----:B------:R1:W-:Y:S04]  /*15d60*/  STL [R1+0x3aec], R8 ;  /* 0x003aec0801007387 */ /* 0x0003e80000100800 */
[----:B-1----:R-:W3:Y:S04]  /*15d70*/  LDL.LU R8, [R1+0x1188] ;  /* 0x0011880001087983 */ /* 0x002ee80000300800 */
[----:B------:R-:W3:Y:S04]  /*15d80*/  LDL.LU R2, [R1+0x1184] ;  /* 0x0011840001027983 */ /* 0x000ee80000300800 */
[----:B------:R-:W3:Y:S04]  /*15d90*/  LDL.LU R16, [R1+0x1130] ;  /* 0x0011300001107983 */ /* 0x000ee80000300800 */
[----:B------:R-:W3:Y:S04]  /*15da0*/  LDL.LU R9, [R1+0x112c] ;  /* 0x00112c0001097983 */ /* 0x000ee80000300800 */
[----:B------:R-:W3:Y:S04]  /*15db0*/  LDL.LU R10, [R1+0x1128] ;  /* 0x00112800010a7983 */ /* 0x000ee80000300800 */
[----:B------:R-:W3:Y:S04]  /*15dc0*/  LDL.LU R26, [R1+0x1124] ;  /* 0x00112400011a7983 */ /* 0x000ee80000300800 */
[----:B------:R1:W-:Y:S04]  /*15dd0*/  STL [R1+0x1878], R3 ;  /* 0x0018780301007387 */ /* 0x0003e80000100800 */
[----:B-1----:R-:W3:Y:S01]  /*15de0*/  LDL.LU R3, [R1+0x118c] ;  /* 0x00118c0001037983 */ /* 0x002ee20000300800 */
[----:B------:R-:W-:Y:S01]  /*15df0*/  PRMT R6, RZ, 0x7610, R6 ;  /* 0x00007610ff067816 */ /* 0x000fe20000000006 */
[----:B0-----:R-:W-:-:S02]  /*15e00*/  @!P0 IMAD.MOV.U32 R5, RZ, RZ, R28 ;  /* 0x000000ffff058224 */ /* 0x001fc400078e001c */
[----:B------:R-:W-:Y:S04]  /*15e10*/  STS.U16 [R11+0x2e00], R27 ;  /* 0x002e001b0b007388 */ /* 0x000fe80000000400 */
[----:B------:R-:W-:Y:S04]  /*15e20*/  STS.U16 [R11+0x2f00], R29 ;  /* 0x002f001d0b007388 */ /* 0x000fe80000000400 */
[----:B--2---:R0:W-:Y:S04]  /*15e30*/  STL [R1+0x3af0], R7 ;  /* 0x003af00701007387 */ /* 0x0041e80000100800 */
[----:B0-----:R-:W2:Y:S01]  /*15e40*/  LDL.LU R7, [R1+0x1190] ;  /* 0x0011900001077983 */ /* 0x001ea20000300800 */
[----:B----4-:R-:W-:-:S03]  /*15e50*/  @!P0 IMAD.MOV.U32 R4, RZ, RZ, R13 ;  /* 0x000000ffff048224 */ /* 0x010fc600078e000d */
[----:B------:R-:W4:Y:S04]  /*15e60*/  LDL.LU R12, [R1+0x1250] ;  /* 0x00125000010c7983 */ /* 0x000f280000300800 */
[----:B------:R-:W4:Y:S04]  /*15e70*/  @!P0 LDG.E.U16 R6, [R4.64] ;  /* 0x0000000a04068981 */ /* 0x000f28000c1e1500 */
        /* <DEDUP_REMOVED lines=13> */
[----:B------:R-:W0:Y:S04]  /*15f50*/  S2R R25, SR_TID.X ;  /* 0x0000000000197919 */ /* 0x000e280000002100 */
[----:B------:R-:W-:Y:S01]  /*15f60*/  STL [R1+0x187c], R28 ;  /* 0x00187c1c01007387 */ /* 0x000fe20000100800 */
[----:B0-----:R-:W-:-:S03]  /*15f70*/  LOP3.LUT R25, R25, 0x7f, RZ, 0xc0, !PT ;  /* 0x0000007f19197812 */ /* 0x001fc600078ec0ff */
[----:B--2---:R-:W-:Y:S04]  /*15f80*/  STS.U16 [R11+0x4c00], R7 ;  /* 0x004c00070b007388 */ /* 0x004fe80000000400 */
[----:B---3--:R-:W-:Y:S04]  /*15f90*/  STS.U16 [R11+0x4d00], R3 ;  /* 0x004d00030b007388 */ /* 0x008fe80000000400 */
[----:B------:R-:W-:Y:S04]  /*15fa0*/  STS.U16 [R11+0x4e00], R8 ;  /* 0x004e00080b007388 */ /* 0x000fe80000000400 */
[----:B------:R-:W-:Y:S04]  /*15fb0*/  STS.U16 [R11+0x4f00], R2 ;  /* 0x004f00020b007388 */ /* 0x000fe80000000400 */
[----:B------:R0:W-:Y:S02]  /*15fc0*/  STS.U16 [R11+0x6c00], R16 ;  /* 0x006c00100b007388 */ /* 0x0001e40000000400 */
[----:B0-----:R-:W-:-:S02]  /*15fd0*/  IMAD.SHL.U32 R16, R25, 0x2, RZ ;  /* 0x0000000219107824 */ /* 0x001fc400078e00ff */
[----:B------:R-:W-:Y:S03]  /*15fe0*/  STS.U16 [R11+0x6d00], R9 ;  /* 0x006d00090b007388 */ /* 0x000fe60000000400 */
[----:B------:R-:W-:Y:S01]  /*15ff0*/  LOP3.LUT R16, R16, 0x40, RZ, 0x3c, !PT ;  /* 0x0000004010107812 */ /* 0x000fe200078e3cff */
[----:B------:R-:W-:Y:S04]  /*16000*/  STS.U16 [R11+0x6e00], R10 ;  /* 0x006e000a0b007388 */ /* 0x000fe80000000400 */
[----:B------:R0:W-:Y:S04]  /*16010*/  STS.U16 [R11+0x6f00], R26 ;  /* 0x006f001a0b007388 */ /* 0x0001e80000000400 */
[----:B----4-:R-:W-:Y:S04]  /*16020*/  STL [R1+0x3af4], R6 ;  /* 0x003af40601007387 */ /* 0x010fe80000100800 */
[----:B------:R-:W-:Y:S04]  /*16030*/  STS.U16 [R16+0x1000], R12 ;  /* 0x0010000c10007388 */ /* 0x000fe80000000400 */
[----:B0-----:R-:W2:Y:S04]  /*16040*/  LDL.LU R26, [R1+0x1118] ;  /* 0x00111800011a7983 */ /* 0x001ea80000300800 */
[----:B------:R0:W-:Y:S04]  /*16050*/  STS.U16 [R16+0x1100], R27 ;  /* 0x0011001b10007388 */ /* 0x0001e80000000400 */
[----:B------:R1:W-:Y:S04]  /*16060*/  STS.U16 [R16+0x1200], R29 ;  /* 0x0012001d10007388 */ /* 0x0003e80000000400 */
[----:B0-----:R-:W3:Y:S04]  /*16070*/  LDL.LU R27, [R1+0x1114] ;  /* 0x00111400011b7983 */ /* 0x001ee80000300800 */
[----:B-1----:R-:W4:Y:S04]  /*16080*/  LDL.LU R29, [R1+0x1240] ;  /* 0x00124000011d7983 */ /* 0x002f280000300800 */
[----:B------:R-:W4:Y:S04]  /*16090*/  LDL.LU R4, [R1+0x123c] ;  /* 0x00123c0001047983 */ /* 0x000f280000300800 */
[----:B------:R-:W4:Y:S04]  /*160a0*/  LDL.LU R5, [R1+0x1238] ;  /* 0x0012380001057983 */ /* 0x000f280000300800 */
[----:B------:R0:W-:Y:S04]  /*160b0*/  STS.U16 [R16+0x1300], R13 ;  /* 0x0013000d10007388 */ /* 0x0001e80000000400 */
[----:B------:R-:W4:Y:S04]  /*160c0*/  LDL.LU R28, [R1+0x122c] ;  /* 0x00122c00011c7983 */ /* 0x000f280000300800 */
[----:B------:R1:W-:Y:S04]  /*160d0*/  STS.U16 [R16+0x3000], R14 ;  /* 0x0030000e10007388 */ /* 0x0003e80000000400 */
[----:B------:R-:W4:Y:S04]  /*160e0*/  LDL.LU R7, [R1+0x11d0] ;  /* 0x0011d00001077983 */ /* 0x000f280000300800 */
[----:B------:R0:W-:Y:S04]  /*160f0*/  STS.U16 [R16+0x3100], R15 ;  /* 0x0031000f10007388 */ /* 0x0001e80000000400 */
[----:B------:R-:W4:Y:S04]  /*16100*/  LDL.LU R8, [R1+0x11cc] ;  /* 0x0011cc0001087983 */ /* 0x000f280000300800 */
[----:B------:R-:W-:Y:S04]  /*16110*/  STS.U16 [R16+0x3200], R17 ;  /* 0x0032001110007388 */ /* 0x000fe80000000400 */
        /* <DEDUP_REMOVED lines=8> */
[----:B------:R-:W4:Y:S01]  /*161a0*/  LDL.LU R12, [R1+0x1168] ;  /* 0x00116800010c7983 */ /* 0x000f220000300800 */
[----:B------:R-:W-:-:S03]  /*161b0*/  IMAD.SHL.U32 R3, R25, 0x2, RZ ;  /* 0x0000000219037824 */ /* 0x000fc600078e00ff */
[----:B------:R-:W-:Y:S04]  /*161c0*/  STS.U16 [R16+0x5300], R22 ;  /* 0x0053001610007388 */ /* 0x000fe80000000400 */
[----:B0-----:R-:W4:Y:S04]  /*161d0*/  LDL.LU R13, [R1+0x1164] ;  /* 0x00116400010d7983 */ /* 0x001f280000300800 */
[----:B------:R-:W-:Y:S04]  /*161e0*/  STS.U16 [R16+0x7000], R23 ;  /* 0x0070001710007388 */ /* 0x000fe80000000400 */
[----:B-1----:R-:W4:Y:S04]  /*161f0*/  LDL.LU R14, [R1+0x1110] ;  /* 0x00111000010e7983 */ /* 0x002f280000300800 */
[----:B------:R0:W-:Y:S04]  /*16200*/  STS.U16 [R16+0x7100], R24 ;  /* 0x0071001810007388 */ /* 0x0001e80000000400 */
[----:B------:R-:W4:Y:S04]  /*16210*/  LDL.LU R15, [R1+0x110c] ;  /* 0x00110c00010f7983 */ /* 0x000f280000300800 */
[----:B0-----:R-:W4:Y:S04]  /*16220*/  LDL.LU R24, [R1+0x1108] ;  /* 0x0011080001187983 */ /* 0x001f280000300800 */
[----:B------:R-:W4:Y:S01]  /*16230*/  LDL.LU R25, [R1+0x1104] ;  /* 0x0011040001197983 */ /* 0x000f220000300800 */
[----:B------:R-:W-:-:S03]  /*16240*/  LOP3.LUT R3, R3, 0x50, RZ, 0x3c, !PT ;  /* 0x0000005003037812 */ /* 0x000fc600078e3cff */
[----:B--2---:R-:W-:Y:S04]  /*16250*/  STS.U16 [R16+0x7200], R26 ;  /* 0x0072001a10007388 */ /* 0x004fe80000000400 */
[----:B---3--:R0:W-:Y:S04]  /*16260*/  STS.U16 [R16+0x7300], R27 ;  /* 0x0073001b10007388 */ /* 0x0081e80000000400 */
[----:B----4-:R1:W-:Y:S04]  /*16270*/  STS.U16 [R3+0x1400], R29 ;  /* 0x0014001d03007388 */ /* 0x0103e80000000400 */
[----:B0-----:R-:W2:Y:S01]  /*16280*/  LDL.LU R16, [R1+0x1220] ;  /* 0x0012200001107983 */ /* 0x001ea20000300800 */
[----:B------:R-:W3:Y:S02]  /*16290*/  LDL.LU R17, [R1+0x121c] ;  /* 0x00121c0001117983 */ /* 0x000ee40000300800 */
[----:B------:R-:W4:Y:S02]  /*162a0*/  LDL.LU R18, [R1+0x1218] ;  /* 0x0012180001127983 */ /* 0x000f240000300800 */
[----:B------:R-:W4:Y:S01]  /*162b0*/  LDL.LU R19, [R1+0x1214] ;  /* 0x0012140001137983 */ /* 0x000f220000300800 */
[----:B------:R-:W-:Y:S04]  /*162c0*/  STS.U16 [R3+0x1500], R4 ;  /* 0x0015000403007388 */ /* 0x000fe80000000400 */
[----:B------:R-:W4:Y:S01]  /*162d0*/  LDL.LU R20, [R1+0x11c0] ;  /* 0x0011c00001147983 */ /* 0x000f220000300800 */
[----:B------:R-:W-:Y:S02]  /*162e0*/  STS.U16 [R3+0x1600], R5 ;  /* 0x0016000503007388 */ /* 0x000fe40000000400 */
[----:B------:R-:W4:Y:S02]  /*162f0*/  LDL.LU R21, [R1+0x11bc] ;  /* 0x0011bc0001157983 */ /* 0x000f240000300800 */
[----:B------:R-:W4:Y:S01]  /*16300*/  LDL.LU R22, [R1+0x11b8] ;  /* 0x0011b80001167983 */ /* 0x000f220000300800 */
[----:B------:R-:W4:Y:S04]  /*16310*/  LDL.LU R23, [R1+0x11b4] ;  /* 0x0011b40001177983 */ /* 0x000f280000300800 */
[----:B------:R-:W-:Y:S01]  /*16320*/  STS.U16 [R3+0x1700], R28 ;  /* 0x0017001c03007388 */ /* 0x000fe20000000400 */
[----:B------:R-:W4:Y:S02]  /*16330*/  LDL.LU R26, [R1+0x1160] ;  /* 0x00116000011a7983 */ /* 0x000f240000300800 */
[----:B------:R-:W4:Y:S02]  /*16340*/  LDL.LU R27, [R1+0x115c] ;  /* 0x00115c00011b7983 */ /* 0x000f240000300800 */
[----:B-1----:R-:W4:Y:S01]  /*16350*/  LDL.LU R29, [R1+0x1158] ;  /* 0x00115800011d7983 */ /* 0x002f220000300800 */
[----:B------:R-:W-:Y:S04]  /*16360*/  STS.U16 [R3+0x3400], R7 ;  /* 0x0034000703007388 */ /* 0x000fe80000000400 */
        /* <DEDUP_REMOVED lines=10> */
[----:B------:R1:W-:Y:S04]  /*16410*/  STS.U16 [R3+0x7700], R25 ;  /* 0x0077001903007388 */ /* 0x0003e80000000400 */
[----:B0-----:R-:W4:Y:S04]  /*16420*/  LDL.LU R24, [R1+0x1154] ;  /* 0x0011540001187983 */ /* 0x001f280000300800 */
[----:B-1----:R-:W4:Y:S04]  /*16430*/  LDL.LU R25, [R1+0x1100] ;  /* 0x0011000001197983 */ /* 0x002f280000300800 */
[----:B------:R-:W0:Y:S01]  /*16440*/  S2R R11, SR_TID.X ;  /* 0x00000000000b7919 */ /* 0x000e220000002100 */
[----:B------:R-:W4:Y:S02]  /*16450*/  LDL.LU R6, [R1+0xcc] ;  /* 0x0000cc0001067983 */ /* 0x000f240000300800 */
[----:B------:R-:W4:Y:S02]  /*16460*/  LDL.LU R5, [R1+0xc8] ;  /* 0x0000c80001057983 */ /* 0x000f240000300800 */
[----:B------:R-:W4:Y:S01]  /*16470*/  LDL.LU R28, [R1+0x1210] ;  /* 0x00121000011c7983 */ /* 0x000f220000300800 */
[----:B------:R-:W4:Y:S01]  /*16480*/  LDL.LU R7, [R1+0x120c] ;  /* 0x00120c0001077983 */ /* 0x000f220000300800 */
[----:B------:R-:W4:Y:S02]  /*16490*/  LDL.LU R3, [R1+0x1208] ;  /* 0x0012080001037983 */ /* 0x000f240000300800 */
[----:B------:R-:W4:Y:S02]  /*164a0*/  LDL.LU R8, [R1+0x1204] ;  /* 0x0012040001087983 */ /* 0x000f240000300800 */
[----:B------:R-:W4:Y:S01]  /*164b0*/  LDL.LU R9, [R1+0x11b0] ;  /* 0x0011b00001097983 */ /* 0x000f220000300800 */
[----:B------:R-:W4:Y:S01]  /*164c0*/  LDL.LU R10, [R1+0x11ac] ;  /* 0x0011ac00010a7983 */ /* 0x000f220000300800 */
[----:B0-----:R-:W-:-:S03]  /*164d0*/  LOP3.LUT R2, R11, 0x7f, RZ, 0xc0, !PT ;  /* 0x0000007f0b027812 */ /* 0x001fc600078ec0ff */
[----:B------:R-:W4:Y:S01]  /*164e0*/  LDL.LU R11, [R1+0x11a4] ;  /* 0x0011a400010b7983 */ /* 0x000f220000300800 */
[----:B------:R-:W4:Y:S02]  /*164f0*/  LDL.LU R12, [R1+0x1150] ;  /* 0x00115000010c7983 */ /* 0x000f240000300800 */
[----:B------:R-:W4:Y:S02]  /*16500*/  LDL.LU R13, [R1+0x114c] ;  /* 0x00114c00010d7983 */ /* 0x000f240000300800 */
[----:B------:R-:W-:Y:S01]  /*16510*/  IMAD.SHL.U32 R4, R2, 0x2, RZ ;  /* 0x0000000202047824 */ /* 0x000fe200078e00ff */
[----:B------:R-:W4:Y:S01]  /*16520*/  LDL.LU R14, [R1+0x1148] ;  /* 0x00114800010e7983 */ /* 0x000f220000300800 */
[----:B------:R-:W4:Y:S03]  /*16530*/  LDL.LU R15, [R1+0x113c] ;  /* 0x00113c00010f7983 */ /* 0x000f260000300800 */
[----:B------:R-:W-:-:S05]  /*16540*/  LOP3.LUT R4, R4, 0x60, RZ, 0x3c, !PT ;  /* 0x0000006004047812 */ /* 0x000fca00078e3cff */
[----:B--2---:R0:W-:Y:S01]  /*16550*/  STS.U16 [R4+0x1800], R16 ;  /* 0x0018001004007388 */ /* 0x0041e20000000400 */
[----:B---3--:R1:W-:Y:S02]  /*16560*/  STS.U16 [R4+0x1900], R17 ;  /* 0x0019001104007388 */ /* 0x0083e40000000400 */
[----:B----4-:R-:W-:Y:S01]  /*16570*/  STS.U16 [R4+0x1a00], R18 ;  /* 0x001a001204007388 */ /* 0x010fe20000000400 */
[----:B------:R-:W-:Y:S04]  /*16580*/  STS.U16 [R4+0x1b00], R19 ;  /* 0x001b001304007388 */ /* 0x000fe80000000400 */
[----:B------:R-:W-:Y:S01]  /*16590*/  STS.U16 [R4+0x3800], R20 ;  /* 0x0038001404007388 */ /* 0x000fe20000000400 */
[----:B------:R-:W-:Y:S02]  /*165a0*/  STS.U16 [R4+0x3900], R21 ;  /* 0x0039001504007388 */ /* 0x000fe40000000400 */
[----:B------:R-:W-:Y:S01]  /*165b0*/  STS.U16 [R4+0x3a00], R22 ;  /* 0x003a001604007388 */ /* 0x000fe20000000400 */
[----:B------:R-:W-:Y:S04]  /*165c0*/  STS.U16 [R4+0x3b00], R23 ;  /* 0x003b001704007388 */ /* 0x000fe80000000400 */
[----:B0-----:R-:W2:Y:S01]  /*165d0*/  LDL.LU R16, [R1+0xc4] ;  /* 0x0000c40001107983 */ /* 0x001ea20000300800 */
[----:B------:R0:W-:Y:S02]  /*165e0*/  STS.U16 [R4+0x5800], R26 ;  /* 0x0058001a04007388 */ /* 0x0001e40000000400 */
[----:B-1----:R-:W3:Y:S02]  /*165f0*/  LDL.LU R17, [R1+0xc0] ;  /* 0x0000c00001117983 */ /* 0x002ee40000300800 */
[----:B------:R1:W-:Y:S01]  /*16600*/  STS.U16 [R4+0x5900], R27 ;  /* 0x0059001b04007388 */ /* 0x0003e20000000400 */
[----:B------:R4:W-:Y:S04]  /*16610*/  STS.U16 [R4+0x5a00], R29 ;  /* 0x005a001d04007388 */ /* 0x0009e80000000400 */
[----:B0-----:R-:W2:Y:S01]  /*16620*/  LDL.LU R26, [R1+0xbc] ;  /* 0x0000bc00011a7983 */ /* 0x001ea20000300800 */
[----:B-1----:R-:W2:Y:S02]  /*16630*/  LDL.LU R27, [R1+0xb8] ;  /* 0x0000b800011b7983 */ /* 0x002ea40000300800 */
[----:B----4-:R-:W4:Y:S01]  /*16640*/  LDL.LU R29, [R1+0xb0] ;  /* 0x0000b000011d7983 */ /* 0x010f220000300800 */
[----:B------:R-:W2:Y:S04]  /*16650*/  LDL.LU R18, [R1+0xac] ;  /* 0x0000ac0001127983 */ /* 0x000ea80000300800 */
[----:B------:R-:W2:Y:S01]  /*16660*/  LDL.LU R19, [R1+0xa8] ;  /* 0x0000a80001137983 */ /* 0x000ea20000300800 */
[----:B------:R-:W2:Y:S02]  /*16670*/  LDL.LU R20, [R1+0xa4] ;  /* 0x0000a40001147983 */ /* 0x000ea40000300800 */
[----:B------:R-:W2:Y:S02]  /*16680*/  LDL.LU R21, [R1+0xa0] ;  /* 0x0000a00001157983 */ /* 0x000ea40000300800 */
[----:B------:R-:W2:Y:S01]  /*16690*/  LDL.LU R22, [R1+0x9c] ;  /* 0x00009c0001167983 */ /* 0x000ea20000300800 */
[----:B------:R-:W2:Y:S04]  /*166a0*/  LDL.LU R23, [R1+0x98] ;  /* 0x0000980001177983 */ /* 0x000ea80000300800 */
[----:B------:R0:W-:Y:S04]  /*166b0*/  STS.U16 [R4+0x5b00], R24 ;  /* 0x005b001804007388 */ /* 0x0001e80000000400 */
[----:B------:R1:W-:Y:S01]  /*166c0*/  STS.U16 [R4+0x7800], R25 ;  /* 0x0078001904007388 */ /* 0x0003e20000000400 */
[----:B------:R1:W-:Y:S03]  /*166d0*/  STS.U16 [R4+0x7900], R0 ;  /* 0x0079000004007388 */ /* 0x0003e60000000400 */
[----:B0-----:R-:W2:Y:S04]  /*166e0*/  LDL.LU R24, [R1+0x94] ;  /* 0x0000940001187983 */ /* 0x001ea80000300800 */
[----:B-1----:R-:W2:Y:S01]  /*166f0*/  LDL.LU R25, [R1+0x90] ;  /* 0x0000900001197983 */ /* 0x002ea20000300800 */
[----:B------:R-:W2:Y:S02]  /*16700*/  LDL.LU R0, [R1+0x3afc] ;  /* 0x003afc0001007983 */ /* 0x000ea40000300800 */
[----:B------:R-:W-:-:S02]  /*16710*/  IMAD.SHL.U32 R2, R2, 0x2, RZ ;  /* 0x0000000202027824 */ /* 0x000fc400078e00ff */
[----:B------:R-:W-:Y:S03]  /*16720*/  STS.U16 [R4+0x7a00], R6 ;  /* 0x007a000604007388 */ /* 0x000fe60000000400 */
[----:B------:R-:W-:Y:S01]  /*16730*/  LOP3.LUT R2, R2, 0x70, RZ, 0x3c, !PT ;  /* 0x0000007002027812 */ /* 0x000fe200078e3cff */
[----:B------:R-:W-:Y:S04]  /*16740*/  STS.U16 [R4+0x7b00], R5 ;  /* 0x007b000504007388 */ /* 0x000fe80000000400 */
[----:B------:R-:W-:Y:S01]  /*16750*/  STS.U16 [R2+0x1c00], R28 ;  /* 0x001c001c02007388 */ /* 0x000fe20000000400 */
[----:B------:R-:W-:Y:S02]  /*16760*/  STS.U16 [R2+0x1d00], R7 ;  /* 0x001d000702007388 */ /* 0x000fe40000000400 */
[----:B------:R-:W-:Y:S02]  /*16770*/  STS.U16 [R2+0x1e00], R3 ;  /* 0x001e000302007388 */ /* 0x000fe40000000400 */
[----:B------:R-:W-:Y:S01]  /*16780*/  STS.U16 [R2+0x1f00], R8 ;  /* 0x001f000802007388 */ /* 0x000fe20000000400 */
[----:B------:R-:W-:Y:S01]  /*16790*/  STS.U16 [R2+0x3c00], R9 ;  /* 0x003c000902007388 */ /* 0x000fe20000000400 */
[----:B------:R-:W-:Y:S03]  /*167a0*/  STS.U16 [R2+0x3d00], R10 ;  /* 0x003d000a02007388 */ /* 0x000fe60000000400 */
[----:B--2---:R0:W-:Y:S04]  /*167b0*/  STS.U16 [R2+0x3e00], R0 ;  /* 0x003e000002007388 */ /* 0x0041e80000000400 */
[----:B0-----:R-:W4:Y:S01]  /*167c0*/  LDL.LU R0, [R1+0x3af8] ;  /* 0x003af80001007983 */ /* 0x001f220000300800 */
[----:B------:R-:W-:Y:S02]  /*167d0*/  STS.U16 [R2+0x3f00], R11 ;  /* 0x003f000b02007388 */ /* 0x000fe40000000400 */
[----:B------:R-:W-:Y:S02]  /*167e0*/  STS.U16 [R2+0x5c00], R12 ;  /* 0x005c000c02007388 */ /* 0x000fe40000000400 */
[----:B------:R-:W-:Y:S01]  /*167f0*/  STS.U16 [R2+0x5d00], R13 ;  /* 0x005d000d02007388 */ /* 0x000fe20000000400 */
[----:B------:R-:W-:Y:S01]  /*16800*/  STS.U16 [R2+0x5e00], R14 ;  /* 0x005e000e02007388 */ /* 0x000fe20000000400 */
[----:B------:R-:W-:Y:S02]  /*16810*/  STS.U16 [R2+0x5f00], R15 ;  /* 0x005f000f02007388 */ /* 0x000fe40000000400 */
[----:B------:R-:W-:Y:S02]  /*16820*/  STS.U16 [R2+0x7c00], R16 ;  /* 0x007c001002007388 */ /* 0x000fe40000000400 */
[----:B---3--:R-:W-:Y:S01]  /*16830*/  STS.U16 [R2+0x7d00], R17 ;  /* 0x007d001102007388 */ /* 0x008fe20000000400 */
[----:B------:R0:W-:Y:S01]  /*16840*/  STS.U16 [R2+0x7e00], R26 ;  /* 0x007e001a02007388 */ /* 0x0001e20000000400 */
[----:B------:R1:W-:Y:S03]  /*16850*/  STS.U16 [R2+0x7f00], R27 ;  /* 0x007f001b02007388 */ /* 0x0003e60000000400 */
[----:B0-----:R-:W2:Y:S01]  /*16860*/  LDL.LU R26, [R1+0x8c] ;  /* 0x00008c00011a7983 */ /* 0x001ea20000300800 */
[----:B-1----:R-:W3:Y:S03]  /*16870*/  LDL.LU R27, [R1+0x88] ;  /* 0x00008800011b7983 */ /* 0x002ee60000300800 */
[----:B----4-:R0:W-:Y:S04]  /*16880*/  STS.U16 [R0+0x8000], R29 ;  /* 0x0080001d00007388 */ /* 0x0101e80000000400 */
[----:B0-----:R-:W4:Y:S01]  /*16890*/  LDL.LU R29, [R1+0x84] ;  /* 0x00008400011d7983 */ /* 0x001f220000300800 */
        /* <DEDUP_REMOVED lines=8> */
[----:B------:R-:W4:Y:S02]  /*16920*/  LDL.LU R14, [R1+0x60] ;  /* 0x00006000010e7983 */ /* 0x000f240000300800 */
[----:B------:R-:W4:Y:S02]  /*16930*/  LDL.LU R15, [R1+0x5c] ;  /* 0x00005c00010f7983 */ /* 0x000f240000300800 */
[----:B------:R-:W4:Y:S01]  /*16940*/  LDL.LU R16, [R1+0x58] ;  /* 0x0000580001107983 */ /* 0x000f220000300800 */
[----:B------:R0:W-:Y:S04]  /*16950*/  STS.U16 [R0+0x8200], R18 ;  /* 0x0082001200007388 */ /* 0x0001e80000000400 */
[----:B------:R-:W4:Y:S04]  /*16960*/  LDL.LU R17, [R1+0x54] ;  /* 0x0000540001117983 */ /* 0x000f280000300800 */
[----:B------:R1:W-:Y:S04]  /*16970*/  STS.U16 [R0+0x8400], R19 ;  /* 0x0084001300007388 */ /* 0x0003e80000000400 */
[----:B------:R1:W-:Y:S04]  /*16980*/  STS.U16 [R0+0x8600], R20 ;  /* 0x0086001400007388 */ /* 0x0003e80000000400 */
[----:B------:R2:W-:Y:S04]  /*16990*/  STS.U16 [R0+0x8800], R21 ;  /* 0x0088001500007388 */ /* 0x0005e80000000400 */
[----:B------:R3:W-:Y:S04]  /*169a0*/  STS.U16 [R0+0x8a00], R22 ;  /* 0x008a001600007388 */ /* 0x0007e80000000400 */
[----:B0-----:R-:W4:Y:S01]  /*169b0*/  LDL.LU R18, [R1+0x50] ;  /* 0x0000500001127983 */ /* 0x001f220000300800 */
[----:B-1----:R-:W4:Y:S02]  /*169c0*/  LDL.LU R19, [R1+0x4c] ;  /* 0x00004c0001137983 */ /* 0x002f240000300800 */
[----:B------:R-:W4:Y:S01]  /*169d0*/  LDL.LU R20, [R1+0x48] ;  /* 0x0000480001147983 */ /* 0x000f220000300800 */
[----:B--2---:R-:W2:Y:S01]  /*169e0*/  LDL.LU R21, [R1+0x44] ;  /* 0x0000440001157983 */ /* 0x004ea20000300800 */
[----:B---3--:R-:W3:Y:S03]  /*169f0*/  LDL.LU R22, [R1+0x40] ;  /* 0x0000400001167983 */ /* 0x008ee60000300800 */
[----:B------:R0:W-:Y:S01]  /*16a00*/  STS.U16 [R0+0x8c00], R23 ;  /* 0x008c001700007388 */ /* 0x0001e20000000400 */
[----:B------:R-:W2:Y:S03]  /*16a10*/  LDL.LU R2, [R1+0x3c] ;  /* 0x00003c0001027983 */ /* 0x000ea60000300800 */
[----:B------:R1:W-:Y:S04]  /*16a20*/  STS.U16 [R0+0x8e00], R24 ;  /* 0x008e001800007388 */ /* 0x0003e80000000400 */
[----:B------:R1:W-:Y:S04]  /*16a30*/  STS.U16 [R0+0x9000], R25 ;  /* 0x0090001900007388 */ /* 0x0003e80000000400 */
[----:B0-----:R-:W2:Y:S01]  /*16a40*/  LDL.LU R23, [R1+0x38] ;  /* 0x0000380001177983 */ /* 0x001ea20000300800 */
[----:B-1----:R-:W2:Y:S03]  /*16a50*/  LDL.LU R24, [R1+0x34] ;  /* 0x0000340001187983 */ /* 0x002ea60000300800 */
[----:B------:R0:W-:Y:S01]  /*16a60*/  STS.U16 [R0+0x9200], R26 ;  /* 0x0092001a00007388 */ /* 0x0001e20000000400 */
[----:B------:R-:W2:Y:S03]  /*16a70*/  LDL.LU R25, [R1+0xb4] ;  /* 0x0000b40001197983 */ /* 0x000ea60000300800 */
[----:B------:R1:W-:Y:S04]  /*16a80*/  STS.U16 [R0+0x9400], R27 ;  /* 0x0094001b00007388 */ /* 0x0003e80000000400 */
[----:B0-----:R-:W2:Y:S01]  /*16a90*/  LDL.LU R26, [R1+0x30] ;  /* 0x00003000011a7983 */ /* 0x001ea20000300800 */
[----:B-1----:R-:W3:Y:S03]  /*16aa0*/  LDL.LU R27, [R1+0x2c] ;  /* 0x00002c00011b7983 */ /* 0x002ee60000300800 */
[----:B----4-:R0:W-:Y:S04]  /*16ab0*/  STS.U16 [R0+0x9600], R29 ;  /* 0x0096001d00007388 */ /* 0x0101e80000000400 */
[----:B0-----:R-:W4:Y:S01]  /*16ac0*/  LDL.LU R29, [R1+0x28] ;  /* 0x00002800011d7983 */ /* 0x001f220000300800 */
[----:B------:R-:W4:Y:S02]  /*16ad0*/  LDL.LU R4, [R1+0x20] ;  /* 0x0000200001047983 */ /* 0x000f240000300800 */
[----:B------:R-:W4:Y:S02]  /*16ae0*/  LDL.LU R5, [R1+0x1c] ;  /* 0x00001c0001057983 */ /* 0x000f240000300800 */
[----:B------:R-:W4:Y:S01]  /*16af0*/  LDL.LU R28, [R1+0x18] ;  /* 0x00001800011c7983 */ /* 0x000f220000300800 */
[----:B------:R-:W4:Y:S04]  /*16b00*/  LDL.LU R3, [R1+0x14] ;  /* 0x0000140001037983 */ /* 0x000f280000300800 */
[----:B------:R0:W-:Y:S04]  /*16b10*/  STS.U16 [R0+0x9800], R6 ;  /* 0x0098000600007388 */ /* 0x0001e80000000400 */
[----:B------:R1:W-:Y:S04]  /*16b20*/  STS.U16 [R0+0x9a00], R7 ;  /* 0x009a000700007388 */ /* 0x0003e80000000400 */
[----:B------:R1:W-:Y:S04]  /*16b30*/  STS.U16 [R0+0x9c00], R8 ;  /* 0x009c000800007388 */ /* 0x0003e80000000400 */
[----:B------:R1:W-:Y:S04]  /*16b40*/  STS.U16 [R0+0x9e00], R9 ;  /* 0x009e000900007388 */ /* 0x0003e80000000400 */
[----:B------:R1:W-:Y:S04]  /*16b50*/  STS.U16 [R0+0xa000], R10 ;  /* 0x00a0000a00007388 */ /* 0x0003e80000000400 */
[----:B------:R1:W-:Y:S04]  /*16b60*/  STS.U16 [R0+0xa200], R11 ;  /* 0x00a2000b00007388 */ /* 0x0003e80000000400 */
[----:B0-----:R-:W4:Y:S01]  /*16b70*/  LDL.LU R6, [R1+0x3af4] ;  /* 0x003af40001067983 */ /* 0x001f220000300800 */
[----:B-1----:R-:W4:Y:S02]  /*16b80*/  LDL.LU R7, [R1+0x3af0] ;  /* 0x003af00001077983 */ /* 0x002f240000300800 */
[----:B------:R-:W4:Y:S02]  /*16b90*/  LDL.LU R8, [R1+0x3aec] ;  /* 0x003aec0001087983 */ /* 0x000f240000300800 */
[----:B------:R-:W4:Y:S01]  /*16ba0*/  LDL.LU R9, [R1+0x3ae8] ;  /* 0x003ae80001097983 */ /* 0x000f220000300800 */
[----:B------:R-:W4:Y:S01]  /*16bb0*/  LDL.LU R10, [R1+0x3ae4] ;  /* 0x003ae400010a7983 */ /* 0x000f220000300800 */
[----:B------:R-:W4:Y:S03]  /*16bc0*/  LDL.LU R11, [R1+0x3ae0] ;  /* 0x003ae000010b7983 */ /* 0x000f260000300800 */
        /* <DEDUP_REMOVED lines=15> */
[----:B--2---:R2:W-:Y:S04]  /*16cc0*/  STS.U16 [R0+0xb600], R21 ;  /* 0x00b6001500007388 */ /* 0x0045e80000000400 */
[----:B---3--:R3:W-:Y:S04]  /*16cd0*/  STS.U16 [R0+0xb800], R22 ;  /* 0x00b8001600007388 */ /* 0x0087e80000000400 */
[----:B------:R3:W-:Y:S04]  /*16ce0*/  STS.U16 [R0+0xbc00], R23 ;  /* 0x00bc001700007388 */ /* 0x0007e80000000400 */
[----:B0-----:R-:W4:Y:S01]  /*16cf0*/  LDL.LU R18, [R1+0x3ac4] ;  /* 0x003ac40001127983 */ /* 0x001f220000300800 */
[----:B-1----:R-:W4:Y:S02]  /*16d00*/  LDL.LU R19, [R1+0x3ac0] ;  /* 0x003ac00001137983 */ /* 0x002f240000300800 */
[----:B------:R-:W4:Y:S02]  /*16d10*/  LDL.LU R20, [R1+0x3abc] ;  /* 0x003abc0001147983 */ /* 0x000f240000300800 */
[----:B--2---:R-:W2:Y:S01]  /*16d20*/  LDL.LU R21, [R1+0x3ab8] ;  /* 0x003ab80001157983 */ /* 0x004ea20000300800 */
[----:B---3--:R-:W3:Y:S04]  /*16d30*/  LDL.LU R22, [R1+0x3ab4] ;  /* 0x003ab40001167983 */ /* 0x008ee80000300800 */
[----:B------:R0:W-:Y:S01]  /*16d40*/  STS.U16 [R0+0xba00], R2 ;  /* 0x00ba000200007388 */ /* 0x0001e20000000400 */
[----:B------:R-:W2:Y:S03]  /*16d50*/  LDL.LU R23, [R1+0x3ab0] ;  /* 0x003ab00001177983 */ /* 0x000ea60000300800 */
[----:B------:R1:W-:Y:S01]  /*16d60*/  STS.U16 [R0+0xbe00], R24 ;  /* 0x00be001800007388 */ /* 0x0003e20000000400 */
[----:B0-----:R-:W-:-:S03]  /*16d70*/  LOP3.LUT R2, R0, 0x20, RZ, 0x3c, !PT ;  /* 0x0000002000027812 */ /* 0x001fc600078e3cff */
[----:B-1----:R-:W2:Y:S01]  /*16d80*/  LDL.LU R24, [R1+0x3aac] ;  /* 0x003aac0001187983 */ /* 0x002ea20000300800 */
[----:B------:R0:W-:Y:S03]  /*16d90*/  STL [R1+0x1880], R0 ;  /* 0x0018800001007387 */ /* 0x0001e60000100800 */
[----:B------:R1:W-:Y:S01]  /*16da0*/  STS.U16 [R2+0xbf00], R25 ;  /* 0x00bf001902007388 */ /* 0x0003e20000000400 */
[----:B------:R1:W-:Y:S02]  /*16db0*/  STS.U16 [R2+0x8100], R26 ;  /* 0x0081001a02007388 */ /* 0x0003e40000000400 */
[----:B------:R1:W-:Y:S01]  /*16dc0*/  STS.U16 [R2+0x8300], R27 ;  /* 0x0083001b02007388 */ /* 0x0003e20000000400 */
[----:B0-----:R-:W2:Y:S01]  /*16dd0*/  LDL.LU R0, [R1+0x24] ;  /* 0x0000240001007983 */ /* 0x001ea20000300800 */
[----:B-1----:R-:W3:Y:S02]  /*16de0*/  LDL.LU R25, [R1+0x3aa8] ;  /* 0x003aa80001197983 */ /* 0x002ee40000300800 */
[----:B------:R-:W3:Y:S02]  /*16df0*/  LDL.LU R26, [R1+0x3aa4] ;  /* 0x003aa400011a7983 */ /* 0x000ee40000300800 */
[----:B------:R-:W3:Y:S01]  /*16e00*/  LDL.LU R27, [R1+0x3aa0] ;  /* 0x003aa000011b7983 */ /* 0x000ee20000300800 */
[----:B----4-:R0:W-:Y:S04]  /*16e10*/  STS.U16 [R2+0x8500], R29 ;  /* 0x0085001d02007388 */ /* 0x0101e80000000400 */
[----:B0-----:R-:W4:Y:S04]  /*16e20*/  LDL.LU R29, [R1+0x3a9c] ;  /* 0x003a9c00011d7983 */ /* 0x001f280000300800 */
[----:B--2---:R-:W-:Y:S01]  /*16e30*/  STS.U16 [R2+0x8700], R0 ;  /* 0x0087000002007388 */ /* 0x004fe20000000400 */
[----:B------:R-:W-:Y:S02]  /*16e40*/  STS.U16 [R2+0x8900], R4 ;  /* 0x0089000402007388 */ /* 0x000fe40000000400 */
[----:B------:R-:W-:Y:S02]  /*16e50*/  STS.U16 [R2+0x8b00], R5 ;  /* 0x008b000502007388 */ /* 0x000fe40000000400 */
[----:B------:R-:W-:Y:S01]  /*16e60*/  STS.U16 [R2+0x8d00], R28 ;  /* 0x008d001c02007388 */ /* 0x000fe20000000400 */
[----:B------:R0:W-:Y:S04]  /*16e70*/  STS.U16 [R2+0x8f00], R3 ;  /* 0x008f000302007388 */ /* 0x0001e80000000400 */
[----:B0-----:R-:W0:Y:S04]  /*16e80*/  S2R R3, SR_TID.X ;  /* 0x0000000000037919 */ /* 0x001e280000002100 */
[----:B------:R-:W1:Y:S01]  /*16e90*/  S2R R28, SR_TID.X ;  /* 0x00000000001c7919 */ /* 0x000e620000002100 */
[----:B0-----:R-:W-:Y:S01]  /*16ea0*/  IMAD.SHL.U32 R4, R3, 0x8, RZ ;  /* 0x0000000803047824 */ /* 0x001fe200078e00ff */
[----:B-1----:R-:W-:-:S04]  /*16eb0*/  LOP3.LUT R5, R28, 0x7, RZ, 0xc0, !PT ;  /* 0x000000071c057812 */ /* 0x002fc800078ec0ff */
[----:B------:R-:W-:Y:S01]  /*16ec0*/  LOP3.LUT R4, R4, 0x30, RZ, 0xc0, !PT ;  /* 0x0000003004047812 */ /* 0x000fe200078ec0ff */
[C---:B------:R-:W-:Y:S02]  /*16ed0*/  IMAD.SHL.U32 R3, R28.reuse, 0x10, RZ ;  /* 0x000000101c037824 */ /* 0x040fe400078e00ff */
[----:B------:R-:W-:Y:S02]  /*16ee0*/  IMAD.SHL.U32 R28, R28, 0x2, RZ ;  /* 0x000000021c1c7824 */ /* 0x000fe400078e00ff */
[----:B------:R-:W-:Y:S01]  /*16ef0*/  IMAD R0, R5, 0x40, R4 ;  /* 0x0000004005007824 */ /* 0x000fe200078e0204 */
[----:B------:R-:W-:-:S04]  /*16f00*/  LOP3.LUT R3, R3, 0x200, RZ, 0xc0, !PT ;  /* 0x0000020003037812 */ /* 0x000fc800078ec0ff */
[----:B------:R-:W-:-:S05]  /*16f10*/  LOP3.LUT R0, R0, 0x30, R28, 0x78, !PT ;  /* 0x0000003000007812 */ /* 0x000fca00078e781c */
[----:B------:R-:W-:Y:S01]  /*16f20*/  IMAD.IADD R0, R3, 0x1, R0 ;  /* 0x0000000103007824 */ /* 0x000fe200078e0200 */
[----:B----4-:R0:W-:Y:S01]  /*16f30*/  STS.U16 [R2+0x9100], R29 ;  /* 0x0091001d02007388 */ /* 0x0101e20000000400 */
[----:B---3--:R-:W-:Y:S02]  /*16f40*/  STS.U16 [R2+0x9300], R27 ;  /* 0x0093001b02007388 */ /* 0x008fe40000000400 */
[----:B------:R-:W-:Y:S02]  /*16f50*/  STS.U16 [R2+0x9500], R26 ;  /* 0x0095001a02007388 */ /* 0x000fe40000000400 */
[----:B------:R-:W-:Y:S01]  /*16f60*/  STS.U16 [R2+0x9700], R25 ;  /* 0x0097001902007388 */ /* 0x000fe20000000400 */
[----:B------:R-:W-:Y:S01]  /*16f70*/  STS.U16 [R2+0x9900], R24 ;  /* 0x0099001802007388 */ /* 0x000fe20000000400 */
[----:B------:R-:W-:Y:S02]  /*16f80*/  STS.U16 [R2+0x9b00], R23 ;  /* 0x009b001702007388 */ /* 0x000fe40000000400 */
        /* <DEDUP_REMOVED lines=17> */
[----:B------:R-:W-:Y:S06]  /*170a0*/  BAR.SYNC.DEFER_BLOCKING 0x0 ;  /* 0x0000000000007b1d */ /* 0x000fec0000010000 */
[----:B0-----:R-:W2:Y:S04]  /*170b0*/  LDL.LU R29, [R1+0x3a98] ;  /* 0x003a9800011d7983 */ /* 0x001ea80000300800 */
[----:B------:R-:W0:Y:S04]  /*170c0*/  LDSM.16.M88.4 R8, [R0+0x8000] ;  /* 0x008000000008783b */ /* 0x000e280000000200 */
[----:B------:R-:W1:Y:S04]  /*170d0*/  LDSM.16.M88.4 R12, [R0+0x8400] ;  /* 0x00840000000c783b */ /* 0x000e680000000200 */
[----:B------:R-:W-:Y:S04]  /*170e0*/  LDSM.16.M88.4 R16, [R0+0x9000] ;  /* 0x009000000010783b */ /* 0x000fe80000000200 */
[----:B0-----:R-:W-:Y:S01]  /*170f0*/  STL.64 [R1+0xc0], R8 ;  /* 0x0000c00801007387 */ /* 0x001fe20000100a00 */
[----:B------:R-:W-:-:S02]  /*17100*/  IMAD.MOV.U32 R3, RZ, RZ, R8 ;  /* 0x000000ffff037224 */ /* 0x000fc400078e0008 */
[----:B------:R-:W-:Y:S02]  /*17110*/  STL.64 [R1+0xc8], R10 ;  /* 0x0000c80a01007387 */ /* 0x000fe40000100a00 */
[----:B------:R-:W-:Y:S02]  /*17120*/  IMAD.MOV.U32 R2, RZ, RZ, R9 ;  /* 0x000000ffff027224 */ /* 0x000fe400078e0009 */
[----:B------:R-:W0:Y:S04]  /*17130*/  LDSM.16.M88.4 R8, [R0+0x8800] ;  /* 0x008800000008783b */ /* 0x000e280000000200 */
[----:B-1----:R-:W-:Y:S01]  /*17140*/  STL.64 [R1+0xb0], R12 ;  /* 0x0000b00c01007387 */ /* 0x002fe20000100a00 */
[----:B------:R-:W-:Y:S02]  /*17150*/  STL.64 [R1+0xb8], R14 ;  /* 0x0000b80e01007387 */ /* 0x000fe40000100a00 */
[----:B------:R-:W-:Y:S01]  /*17160*/  LDSM.16.M88.4 R12, [R0+0x9400] ;  /* 0x00940000000c783b */ /* 0x000fe20000000200 */
[----:B0-----:R-:W-:Y:S03]  /*17170*/  STL.64 [R1+0xa0], R8 ;  /* 0x0000a00801007387 */ /* 0x001fe60000100a00 */
[----:B------:R-:W-:-:S02]  /*17180*/  IMAD.MOV.U32 R5, RZ, RZ, R9 ;  /* 0x000000ffff057224 */ /* 0x000fc400078e0009 */
[----:B------:R-:W-:Y:S02]  /*17190*/  STL.64 [R1+0xa8], R10 ;  /* 0x0000a80a01007387 */ /* 0x000fe40000100a00 */
[----:B------:R-:W-:Y:S02]  /*171a0*/  IMAD.MOV.U32 R4, RZ, RZ, R8 ;  /* 0x000000ffff047224 */ /* 0x000fe400078e0008 */
[----:B------:R-:W0:Y:S04]  /*171b0*/  LDSM.16.M88.4 R8, [R0+0x8c00] ;  /* 0x008c00000008783b */ /* 0x000e280000000200 */
[----:B0-----:R-:W-:Y:S01]  /*171c0*/  STL.64 [R1+0x90], R8 ;  /* 0x0000900801007387 */ /* 0x001fe20000100a00 */
[----:B------:R-:W-:Y:S02]  /*171d0*/  STL.64 [R1+0x98], R10 ;  /* 0x0000980a01007387 */ /* 0x000fe40000100a00 */
[----:B------:R-:W0:Y:S04]  /*171e0*/  LDSM.16.M88.4 R8, [R0+0x9800] ;  /* 0x009800000008783b */ /* 0x000e280000000200 */
[----:B------:R-:W-:Y:S01]  /*171f0*/  STL.64 [R1+0x80], R16 ;  /* 0x0000801001007387 */ /* 0x000fe20000100a00 */
[----:B------:R-:W-:Y:S02]  /*17200*/  STL.64 [R1+0x88], R18 ;  /* 0x0000881201007387 */ /* 0x000fe40000100a00 */
[----:B------:R-:W-:Y:S02]  /*17210*/  LDSM.16.M88.4 R16, [R0+0xa400] ;  /* 0x00a400000010783b */ /* 0x000fe40000000200 */
[----:B0-----:R-:W-:Y:S02]  /*17220*/  STL.64 [R1+0x60], R8 ;  /* 0x0000600801007387 */ /* 0x001fe40000100a00 */
[----:B------:R-:W-:Y:S02]  /*17230*/  STL.64 [R1+0x70], R12 ;  /* 0x0000700c01007387 */ /* 0x000fe40000100a00 */
[----:B------:R-:W-:Y:S02]  /*17240*/  STL.64 [R1+0x78], R14 ;  /* 0x0000780e01007387 */ /* 0x000fe40000100a00 */
[----:B------:R-:W0:Y:S04]  /*17250*/  LDSM.16.M88.4 R12, [R0+0x9c00] ;  /* 0x009c0000000c783b */ /* 0x000e280000000200 */
[----:B------:R-:W-:Y:S01]  /*17260*/  STL.64 [R1+0x68], R10 ;  /* 0x0000680a01007387 */ /* 0x000fe20000100a00 */
[----:B------:R-:W-:-:S02]  /*17270*/  IMAD.MOV.U32 R28, RZ, RZ, R9 ;  /* 0x000000ffff1c7224 */ /* 0x000fc400078e0009 */
[----:B------:R-:W1:Y:S01]  /*17280*/  LDSM.16.M88.4 R8, [R0+0xa000] ;  /* 0x00a000000008783b */ /* 0x000e620000000200 */
[----:B0-----:R-:W-:Y:S03]  /*17290*/  STL.64 [R1+0x50], R12 ;  /* 0x0000500c01007387 */ /* 0x001fe60000100a00 */
[----:B------:R-:W-:Y:S02]  /*172a0*/  STL.64 [R1+0x58], R14 ;  /* 0x0000580e01007387 */ /* 0x000fe40000100a00 */
[----:B------:R-:W0:Y:S04]  /*172b0*/  LDSM.16.M88.4 R12, [R0+0xa800] ;  /* 0x00a80000000c783b */ /* 0x000e280000000200 */
[----:B-1----:R-:W-:Y:S01]  /*172c0*/  STL.64 [R1+0x40], R8 ;  /* 0x0000400801007387 */ /* 0x002fe20000100a00 */
[----:B------:R-:W-:Y:S01]  /*172d0*/  STL.64 [R1+0x48], R10 ;  /* 0x0000480a01007387 */ /* 0x000fe20000100a00 */
[----:B------:R-:W-:Y:S02]  /*172e0*/  STL.64 [R1+0x30], R16 ;  /* 0x0000301001007387 */ /* 0x000fe40000100a00 */
[----:B------:R-:W-:Y:S02]  /*172f0*/  STL.64 [R1+0x38], R18 ;  /* 0x0000381201007387 */ /* 0x000fe40000100a00 */
[----:B------:R-:W1:Y:S04]  /*17300*/  LDSM.16.M88.4 R16, [R0+0xb000] ;  /* 0x00b000000010783b */ /* 0x000e680000000200 */
[----:B------:R-:W3:Y:S04]  /*17310*/  LDSM.16.M88.4 R8, [R0+0xac00] ;  /* 0x00ac00000008783b */ /* 0x000ee80000000200 */
[----:B0-----:R-:W-:Y:S01]  /*17320*/  STL.64 [R1+0x20], R12 ;  /* 0x0000200c01007387 */ /* 0x001fe20000100a00 */
[----:B------:R-:W-:Y:S02]  /*17330*/  STL.64 [R1+0x28], R14 ;  /* 0x0000280e01007387 */ /* 0x000fe40000100a00 */
[----:B------:R-:W0:Y:S01]  /*17340*/  LDSM.16.M88.4 R12, [R0+0xb400] ;  /* 0x00b40000000c783b */ /* 0x000e220000000200 */
[----:B-1----:R-:W-:Y:S03]  /*17350*/  STL.64 [R1+0x3a00], R18 ;  /* 0x003a001201007387 */ /* 0x002fe60000100a00 */
[----:B---3--:R-:W-:Y:S02]  /*17360*/  STL.64 [R1+0x10], R8 ;  /* 0x0000100801007387 */ /* 0x008fe40000100a00 */
[----:B------:R-:W-:Y:S02]  /*17370*/  STL.64 [R1+0x18], R10 ;  /* 0x0000180a01007387 */ /* 0x000fe40000100a00 */
[----:B------:R-:W-:Y:S01]  /*17380*/  STL.64 [R1+0x39f8], R16 ;  /* 0x0039f81001007387 */ /* 0x000fe20000100a00 */
[----:B------:R-:W1:Y:S04]  /*17390*/  LDSM.16.M88.4 R8, [R0+0xb800] ;  /* 0x00b800000008783b */ /* 0x000e680000000200 */
[----:B--2---:R-:W-:Y:S04]  /*173a0*/  LDSM.16.MT88.4 R20, [R29] ;  /* 0x000000001d14783b */ /* 0x004fe80000004200 */
[----:B------:R-:W-:Y:S04]  /*173b0*/  LDSM.16.MT88.4 R24, [R29+0x80] ;  /* 0x000080001d18783b */ /* 0x000fe80000004200 */
[----:B0-----:R-:W-:Y:S01]  /*173c0*/  STL [R1+0x2a68], R14 ;  /* 0x002a680e01007387 */ /* 0x001fe20000100800 */
[----:B------:R-:W-:Y:S02]  /*173d0*/  STL [R1+0x2a64], R15 ;  /* 0x002a640f01007387 */ /* 0x000fe40000100800 */
[----:B------:R0:W-:Y:S02]  /*173e0*/  STL.64 [R1+0x3a68], R12 ;  /* 0x003a680c01007387 */ /* 0x0001e40000100a00 */
[----:B0-----:R-:W2:Y:S01]  /*173f0*/  LDL.64 R12, [R1+0x90] ;  /* 0x00009000010c7983 */ /* 0x001ea20000100a00 */
[----:B------:R-:W-:-:S02]  /*17400*/  IMAD.MOV.U32 R19, RZ, RZ, R5 ;  /* 0x000000ffff137224 */ /* 0x000fc400078e0005 */
[----:B------:R-:W-:Y:S02]  /*17410*/  IMAD.MOV.U32 R18, RZ, RZ, R4 ;  /* 0x000000ffff127224 */ /* 0x000fe400078e0004 */
[----:B------:R-:W0:Y:S04]  /*17420*/  LDSM.16.M88.4 R4, [R0+0xbc00] ;  /* 0x00bc00000004783b */ /* 0x000e280000000200 */
[----:B--2---:R-:W-:Y:S01]  /*17430*/  STL.64 [R1+0x3a78], R12 ;  /* 0x003a780c01007387 */ /* 0x004fe20000100a00 */
[----:B-1----:R-:W-:Y:S02]  /*17440*/  STL [R1+0x2a2c], R10 ;  /* 0x002a2c0a01007387 */ /* 0x002fe40000100800 */
[----:B------:R-:W-:Y:S02]  /*17450*/  STL [R1+0x2a28], R11 ;  /* 0x002a280b01007387 */ /* 0x000fe40000100800 */
[----:B------:R1:W-:Y:S02]  /*17460*/  STL.64 [R1+0x3a70], R8 ;  /* 0x003a700801007387 */ /* 0x0003e40000100a00 */
[----:B-1----:R-:W2:Y:S01]  /*17470*/  LDL.LU.64 R8, [R1+0x10b0] ;  /* 0x0010b00001087983 */ /* 0x002ea20000300a00 */
[----:B------:R-:W2:Y:S02]  /*17480*/  LDL.LU.64 R10, [R1+0x10b8] ;  /* 0x0010b800010a7983 */ /* 0x000ea40000300a00 */
[----:B------:R-:W-:-:S02]  /*17490*/  IMAD.MOV.U32 R12, RZ, RZ, R3 ;  /* 0x000000ffff0c7224 */ /* 0x000fc400078e0003 */
[----:B------:R-:W-:Y:S01]  /*174a0*/  IMAD.MOV.U32 R13, RZ, RZ, R2 ;  /* 0x000000ffff0d7224 */ /* 0x000fe200078e0002 */
[----:B0-----:R-:W-:Y:S01]  /*174b0*/  STL [R1+0x2c34], R6 ;  /* 0x002c340601007387 */ /* 0x001fe20000100800 */
[----:B------:R-:W-:Y:S02]  /*174c0*/  STL [R1+0x2c30], R7 ;  /* 0x002c300701007387 */ /* 0x000fe40000100800 */
[----:B------:R0:W-:Y:S02]  /*174d0*/  STL.64 [R1+0x3a80], R4 ;  /* 0x003a800401007387 */ /* 0x0001e40000100a00 */
[----:B0-----:R-:W3:Y:S01]  /*174e0*/  LDL.64 R4, [R1+0xb0] ;  /* 0x0000b00001047983 */ /* 0x001ee20000100a00 */
[----:B------:R-:W-:Y:S02]  /*174f0*/  STL.64 [R1+0x39c0], R26 ;  /* 0x0039c01a01007387 */ /* 0x000fe40000100a00 */
[----:B------:R-:W-:Y:S02]  /*17500*/  STL.64 [R1+0x39b8], R24 ;  /* 0x0039b81801007387 */ /* 0x000fe40000100a00 */
[----:B------:R-:W-:Y:S01]  /*17510*/  STL [R1+0x3990], R29 ;  /* 0x0039901d01007387 */ /* 0x000fe20000100800 */
[C---:B--2---:R-:W-:Y:S11]  /*17520*/  HMMA.16816.F32.BF16 R8, R20.reuse, R12, R8 ;  /* 0x0000000c1408723c */ /* 0x044ff60000041808 */
[----:B------:R-:W-:Y:S11]  /*17530*/  @!UPT UIADD3 URZ, URZ, URZ, URZ ;  /* 0x0000003f3f3ff290 */ /* 0x000ff6000fffe03f */
[----:B------:R-:W-:Y:S01]  /*17540*/  @!UPT UIADD3 URZ, URZ, URZ, URZ ;  /* 0x0000003f3f3ff290 */ /* 0x000fe2000fffe03f */
[----:B------:R-:W-:Y:S01]  /*17550*/  STL [R1+0x10b0], R8 ;  /* 0x0010b00801007387 */ /* 0x000fe20000100800 */
[----:B------:R-:W2:Y:S02]  /*17560*/  LDL.LU.64 R12, [R1+0x1090] ;  /* 0x00109000010c7983 */ /* 0x000ea40000300a00 */
[----:B------:R-:W4:Y:S02]  /*17570*/  LDL.LU.64 R14, [R1+0x1098] ;  /* 0x00109800010e7983 */ /* 0x000f240000300a00 */
[----:B------:R-:W-:Y:S02]  /*17580*/  IMAD.MOV.U32 R3, RZ, RZ, R9 ;  /* 0x000000ffff037224 */ /* 0x000fe400078e0009 */
[----:B------:R-:W-:Y:S02]  /*17590*/  IMAD.MOV.U32 R2, RZ, RZ, R10 ;  /* 0x000000ffff027224 */ /* 0x000fe400078e000a */
[----:B------:R-:W-:Y:S01]  /*175a0*/  IMAD.MOV.U32 R0, RZ, RZ, R11 ;  /* 0x000000ffff007224 */ /* 0x000fe200078e000b */
[----:B----4-:R-:W-:Y:S01]  /*175b0*/  STL.64 [R1+0x3a90], R14 ;  /* 0x003a900e01007387 */ /* 0x010fe20000100a00 */
[----:B--2---:R0:W-:Y:S03]  /*175c0*/  STL.64 [R1+0x3a88], R12 ;  /* 0x003a880c01007387 */ /* 0x0041e60000100a00 */
[----:B0-----:R-:W3:Y:S01]  /*175d0*/  LDL.LU.64 R12, [R1+0x10a0] ;  /* 0x0010a000010c7983 */ /* 0x001ee20000300a00 */
[----:B------:R-:W3:Y:S02]  /*175e0*/  LDL.LU.64 R14, [R1+0x10a8] ;  /* 0x0010a800010e7983 */ /* 0x000ee40000300a00 */
[----:B------:R-:W2:Y:S02]  /*175f0*/  LDL.LU.64 R8, [R1+0x1080] ;  /* 0x0010800001087983 */ /* 0x000ea40000300a00 */
[----:B------:R-:W2:Y:S01]  /*17600*/  LDL.LU.64 R10, [R1+0x1088] ;  /* 0x00108800010a7983 */ /* 0x000ea20000300a00 */
[----:B------:R-:W4:Y:S04]  /*17610*/  LDL.64 R16, [R1+0x20] ;  /* 0x0000200001107983 */ /* 0x000f280000100a00 */
[----:B----4-:R0:W-:Y:S01]  /*17620*/  STL.64 [R1+0x3a10], R16 ;  /* 0x003a101001007387 */ /* 0x0101e20000100a00 */
[----:B------:R-:W4:Y:S01]  /*17630*/  LDL.64 R24, [R1+0x10] ;  /* 0x0000100001187983 */ /* 0x000f220000100a00 */
[----:B---3--:R-:W-:Y:S02]  /*17640*/  HMMA.16816.F32.BF16 R12, R20, R4, R12 ;  /* 0x00000004140c723c */ /* 0x008fe4000004180c */
[----:B0-----:R-:W3:Y:S04]  /*17650*/  LDL.64 R16, [R1+0x80] ;  /* 0x0000800001107983 */ /* 0x001ee80000100a00 */
[----:B----4-:R-:W-:Y:S01]  /*17660*/  STL.64 [R1+0x3a08], R24 ;  /* 0x003a081801007387 */ /* 0x010fe20000100a00 */
[----:B------:R-:W-:Y:S02]  /*17670*/  STL [R1+0x2c38], R0 ;  /* 0x002c380001007387 */ /* 0x000fe40000100800 */
[----:B------:R-:W-:Y:S02]  /*17680*/  STL [R1+0x2c2c], R2 ;  /* 0x002c2c0201007387 */ /* 0x000fe40000100800 */
[----:B------:R-:W-:Y:S11]  /*17690*/  STL [R1+0x2c28], R3 ;  /* 0x002c280301007387 */ /* 0x000ff60000100800 */
[----:B------:R-:W-:Y:S01]  /*176a0*/  @!UPT UIADD3 URZ, URZ, URZ, URZ ;  /* 0x0000003f3f3ff290 */ /* 0x000fe2000fffe03f */
[----:B------:R-:W-:Y:S01]  /*176b0*/  STL.64 [R1+0x10a0], R12 ;  /* 0x0010a00c01007387 */ /* 0x000fe20000100a00 */
[----:B------:R0:W-:Y:S03]  /*176c0*/  STL.64 [R1+0x10a8], R14 ;  /* 0x0010a80e01007387 */ /* 0x0001e60000100a00 */
[----:B0-----:R-:W4:Y:S01]  /*176d0*/  LDL.LU.64 R14, [R1+0x3a90] ;  /* 0x003a9000010e7983 */ /* 0x001f220000300a00 */
[----:B------:R-:W4:Y:S02]  /*176e0*/  LDL.LU.64 R12, [R1+0x3a88] ;  /* 0x003a8800010c7983 */ /* 0x000f240000300a00 */
[----:B------:R-:W-:Y:S02]  /*176f0*/  IMAD.MOV.U32 R24, RZ, RZ, R18 ;  /* 0x000000ffff187224 */ /* 0x000fe400078e0012 */
[----:B------:R-:W-:Y:S02]  /*17700*/  IMAD.MOV.U32 R25, RZ, RZ, R19 ;  /* 0x000000ffff197224 */ /* 0x000fe400078e0013 */
[----:B------:R-:W-:-:S02]  /*17710*/  IMAD.MOV.U32 R2, RZ, RZ, R4 ;  /* 0x000000ffff027224 */ /* 0x000fc400078e0004 */
[----:B------:R-:W-:Y:S02]  /*17720*/  IMAD.MOV.U32 R0, RZ, RZ, R5 ;  /* 0x000000ffff007224 */ /* 0x000fe400078e0005 */
[----:B------:R-:W2:Y:S01]  /*17730*/  LDL.LU.64 R4, [R1+0x3a80] ;  /* 0x003a800001047983 */ /* 0x000ea20000300a00 */
[C---:B----4-:R-:W-:Y:S03]  /*17740*/  HMMA.16816.F32.BF16 R24, R20.reuse, R24, R12 ;  /* 0x000000181418723c */ /* 0x050fe6000004180c */
[----:B------:R-:W2:Y:S11]  /*17750*/  LDL.LU.64 R12, [R1+0x3a78] ;  /* 0x003a7800010c7983 */ /* 0x000eb60000300a00 */
[----:B------:R-:W-:Y:S09]  /*17760*/  @!UPT UIADD3 URZ, URZ, URZ, URZ ;  /* 0x0000003f3f3ff290 */ /* 0x000ff2000fffe03f */
[----:B------:R0:W-:Y:S01]  /*17770*/  STL.64 [R1+0x1090], R24 ;  /* 0x0010901801007387 */ /* 0x0001e20000100a00 */
[----:B------:R-:W-:Y:S03]  /*17780*/  STL.64 [R1+0x1098], R26 ;  /* 0x0010981a01007387 */ /* 0x000fe60000100a00 */
[----:B0-----:R-:W4:Y:S01]  /*17790*/  LDL.64 R24, [R1+0x70] ;  /* 0x0000700001187983 */ /* 0x001f220000100a00 */
[C---:B--2---:R-:W-:Y:S11]  /*177a0*/  HMMA.16816.F32.BF16 R8, R20.reuse, R12, R8 ;  /* 0x0000000c1408723c */ /* 0x044ff60000041808 */
[----:B------:R-:W-:Y:S11]  /*177b0*/  @!UPT UIADD3 URZ, URZ, URZ, URZ ;  /* 0x0000003f3f3ff290 */ /* 0x000ff6000fffe03f */
[----:B------:R-:W-:Y:S01]  /*177c0*/  @!UPT UIADD3 URZ, URZ, URZ, URZ ;  /* 0x0000003f3f3ff290 */ /* 0x000fe2000fffe03f */
[----:B------:R0:W-:Y:S01]  /*177d0*/  STL.64 [R1+0x1080], R8 ;  /* 0x0010800801007387 */ /* 0x0001e20000100a00 */
[----:B------:R1:W-:Y:S03]  /*177e0*/  STL.64 [R1+0x1088], R10 ;  /* 0x0010880a01007387 */ /* 0x0003e60000100a00 */
[----:B0-----:R-:W2:Y:S01]  /*177f0*/  LDL.LU.64 R8, [R1+0x3a70] ;  /* 0x003a700001087983 */ /* 0x001ea20000300a00 */
[----:B-1----:R-:W-:Y:S02]  /*17800*/  IMAD.MOV.U32 R11, RZ, RZ, R12 ;  /* 0x000000ffff0b7224 */ /* 0x002fe400078e000c */
[----:B------:R-:W-:Y:S02]  /*17810*/  IMAD.MOV.U32 R10, RZ, RZ, R13 ;  /* 0x000000ffff0a7224 */ /* 0x000fe400078e000d */
[----:B------:R-:W3:Y:S03]  /*17820*/  LDL.LU.64 R12, [R1+0x3a68] ;  /* 0x003a6800010c7983 */ /* 0x000ee60000300a00 */
[----:B------:R-:W-:Y:S01]  /*17830*/  STL.64 [R1+0x39e0], R10 ;  /* 0x0039e00a01007387 */ /* 0x000fe20000100a00 */
[----:B--2---:R0:W-:Y:S04]  /*17840*/  STL.64 [R1+0x39d8], R8 ;  /* 0x0039d80801007387 */ /* 0x0041e80000100a00 */
[----:B0-----:R-:W2:Y:S01]  /*17850*/  LDL.LU.64 R8, [R1+0xf60] ;  /* 0x000f600001087983 */ /* 0x001ea20000300a00 */
[----:B------:R-:W2:Y:S02]  /*17860*/  LDL.LU.64 R10, [R1+0xf68] ;  /* 0x000f6800010a7983 */ /* 0x000ea40000300a00 */
[----:B---3--:R-:W-:Y:S01]  /*17870*/  IMAD.MOV.U32 R14, RZ, RZ, R17 ;  /* 0x000000ffff0e7224 */ /* 0x008fe200078e0011 */
[C---:B--2---:R-:W-:Y:S11]  /*17880*/  HMMA.16816.F32.BF16 R8, R20.reuse, R16, R8 ;  /* 0x000000101408723c */ /* 0x044ff60000041808 */
[----:B------:R-:W-:Y:S11]  /*17890*/  @!UPT UIADD3 URZ, URZ, URZ, URZ ;  /* 0x0000003f3f3ff290 */ /* 0x000ff6000fffe03f */
[----:B------:R-:W-:Y:S01]  /*178a0*/  @!UPT UIADD3 URZ, URZ, URZ, URZ ;  /* 0x0000003f3f3ff290 */ /* 0x000fe2000fffe03f */
[----:B------:R0:W-:Y:S01]  /*178b0*/  STL.64 [R1+0xf60], R8 ;  /* 0x000f600801007387 */ /* 0x0001e20000100a00 */
[----:B------:R1:W-:Y:S03]  /*178c0*/  STL.64 [R1+0xf68], R10 ;  /* 0x000f680a01007387 */ /* 0x0003e60000100a00 */
[----:B0-----:R-:W4:Y:S01]  /*178d0*/  LDL.LU.64 R8, [R1+0xf50] ;  /* 0x000f500001087983 */ /* 0x001f220000300a00 */
[----:B-1----:R-:W4:Y:S02]  /*178e0*/  LDL.LU.64 R10, [R1+0xf58] ;  /* 0x000f5800010a7983 */ /* 0x002f240000300a00 */
[----:B------:R-:W2:Y:S02]  /*178f0*/  LDL.LU.64 R16, [R1+0xf10] ;  /* 0x000f100001107983 */ /* 0x000ea40000300a00 */
[----:B------:R-:W3:Y:S02]  /*17900*/  LDL.LU.64 R18, [R1+0xf18] ;  /* 0x000f180001127983 */ /* 0x000ee40000300a00 */
[----:B---3--:R-:W-:Y:S01]  /*17910*/  STL.64 [R1+0x3a28], R18 ;  /* 0x003a281201007387 */ /* 0x008fe20000100a00 */
[----:B--2---:R0:W-:Y:S03]  /*17920*/  STL.64 [R1+0x3a20], R16 ;  /* 0x003a201001007387 */ /* 0x0041e60000100a00 */
[----:B0-----:R-:W2:Y:S04]  /*17930*/  LDL.64 R16, [R1+0x40] ;  /* 0x0000400001107983 */ /* 0x001ea80000100a00 */
[----:B--2---:R0:W-:Y:S04]  /*17940*/  STL.64 [R1+0x3a38], R16 ;  /* 0x003a381001007387 */ /* 0x0041e80000100a00 */
[----:B0-----:R-:W2:Y:S04]  /*17950*/  LDL R16, [R1+0x50] ;  /* 0x0000500001107983 */ /* 0x001ea80000100800 */
[----:B------:R-:W2:Y:S04]  /*17960*/  LDL R17, [R1+0x54] ;  /* 0x0000540001117983 */ /* 0x000ea80000100800 */
[----:B--2---:R0:W-:Y:S04]  /*17970*/  STL.64 [R1+0x3a50], R16 ;  /* 0x003a501001007387 */ /* 0x0041e80000100a00 */
[----:B0-----:R-:W2:Y:S01]  /*17980*/  LDL R16, [R1+0x60] ;  /* 0x0000600001107983 */ /* 0x001ea20000100800 */
[----:B------:R-:W-:Y:S02]  /*17990*/  STL [R1+0x399c], R14 ;  /* 0x00399c0e01007387 */ /* 0x000fe40000100800 */
[----:B------:R0:W-:Y:S02]  /*179a0*/  STL.64 [R1+0x3a18], R12 ;  /* 0x003a180c01007387 */ /* 0x0001e40000100a00 */
[----:B0-----:R-:W3:Y:S04]  /*179b0*/  LDL.64 R12, [R1+0x30] ;  /* 0x00003000010c7983 */ /* 0x001ee80000100a00 */
[----:B---3--:R0:W-:Y:S04]  /*179c0*/  STL.64 [R1+0x3a30], R12 ;  /* 0x003a300c01007387 */ /* 0x0081e80000100a00 */
[----:B0-----:R-:W3:Y:S01]  /*179d0*/  LDL.LU.64 R12, [R1+0xf20] ;  /* 0x000f2000010c7983 */ /* 0x001ee20000300a00 */
[----:B------:R-:W2:Y:S03]  /*179e0*/  LDL.LU.64 R14, [R1+0xf28] ;  /* 0x000f2800010e7983 */ /* 0x000ea60000300a00 */
[----:B--2---:R-:W-:Y:S01]  /*179f0*/  STL.64 [R1+0x3a48], R14 ;  /* 0x003a480e01007387 */ /* 0x004fe20000100a00 */
[----:B---3--:R0:W-:Y:S03]  /*17a00*/  STL.64 [R1+0x3a40], R12 ;  /* 0x003a400c01007387 */ /* 0x0081e60000100a00 */
[----:B0-----:R-:W2:Y:S01]  /*17a10*/  LDL.LU.64 R12, [R1+0xf30] ;  /* 0x000f3000010c7983 */ /* 0x001ea20000300a00 */
[----:B------:R-:W3:Y:S01]  /*17a20*/  LDL.LU.64 R14, [R1+0xf38] ;  /* 0x000f3800010e7983 */ /* 0x000ee20000300a00 */
[C---:B----4-:R-:W-:Y:S01]  /*17a30*/  HMMA.16816.F32.BF16 R8, R20.reuse, R24, R8 ;  /* 0x000000181408723c */ /* 0x050fe20000041808 */
[----:B------:R-:W-:Y:S01]  /*17a40*/  IMAD.MOV.U32 R17, RZ, RZ, R28 ;  /* 0x000000ffff117224 */ /* 0x000fe200078e001c */
[----:B---3--:R-:W-:Y:S01]  /*17a50*/  STL.64 [R1+0x3a60], R14 ;  /* 0x003a600e01007387 */ /* 0x008fe20000100a00 */
[----:B--2---:R0:W-:Y:S03]  /*17a60*/  STL.64 [R1+0x3a58], R12 ;  /* 0x003a580c01007387 */ /* 0x0041e60000100a00 */
[----:B0-----:R-:W2:Y:S01]  /*17a70*/  LDL.LU.64 R12, [R1+0xf40] ;  /* 0x000f4000010c7983 */ /* 0x001ea20000300a00 */
[----:B------:R-:W2:Y:S11]  /*17a80*/  LDL.LU.64 R14, [R1+0xf48] ;  /* 0x000f4800010e7983 */ /* 0x000eb60000300a00 */
[----:B------:R-:W-:Y:S05]  /*17a90*/  @!UPT UIADD3 URZ, URZ, URZ, URZ ;  /* 0x0000003f3f3ff290 */ /* 0x000fea000fffe03f */
[----:B------:R0:W-:Y:S02]  /*17aa0*/  STL.64 [R1+0xf50], R8 ;  /* 0x000f500801007387 */ /* 0x0001e40000100a00 */
[----:B------:R-:W-:Y:S02]  /*17ab0*/  IMAD.MOV.U32 R6, RZ, RZ, R24 ;  /* 0x000000ffff067224 */ /* 0x000fe400078e0018 */
[----:B------:R-:W-:Y:S01]  /*17ac0*/  IMAD.MOV.U32 R3, RZ, RZ, R25 ;  /* 0x000000ffff037224 */ /* 0x000fe200078e0019 */
[----:B------:R1:W-:Y:S01]  /*17ad0*/  STL.64 [R1+0xf58], R10 ;  /* 0x000f580a01007387 */ /* 0x0003e20000100a00 */
[----:B------:R-:W3:Y:S02]  /*17ae0*/  LDL.LU.64 R24, [R1+0xf00] ;  /* 0x000f000001187983 */ /* 0x000ee40000300a00 */
[----:B------:R-:W3:Y:S01]  /*17af0*/  LDL.LU.64 R26, [R1+0xf08] ;  /* 0x000f0800011a7983 */ /* 0x000ee20000300a00 */
[----:B0-----:R-:W4:Y:S01]  /*17b00*/  LDL.LU.64 R8, [R1+0xef0] ;  /* 0x000ef00001087983 */ /* 0x001f220000300a00 */
[----:B-1----:R-:W4:Y:S03]  /*17b10*/  LDL.LU.64 R10, [R1+0xef8] ;  /* 0x000ef800010a7983 */ /* 0x002f260000300a00 */
[----:B------:R-:W-:Y:S01]  /*17b20*/  STL [R1+0x39a0], R6 ;  /* 0x0039a00601007387 */ /* 0x000fe20000100800 */
[----:B------:R-:W-:Y:S01]  /*17b30*/  STL [R1+0x3994], R3 ;  /* 0x0039940301007387 */ /* 0x000fe20000100800 */
[C---:B--2---:R-:W-:Y:S02]  /*17b40*/  HMMA.16816.F32.BF16 R16, R20.reuse, R16, R12 ;  /* 0x000000101410723c */ /* 0x044fe4000004180c */
[----:B------:R-:W2:Y:S01]  /*17b50*/  LDL.LU.64 R14, [R1+0x3a60] ;  /* 0x003a6000010e7983 */ /* 0x000ea20000300a00 */
[----:B------:R-:W2:Y:S11]  /*17b60*/  LDL.LU.64 R12, [R1+0x3a58] ;  /* 0x003a5800010c7983 */ /* 0x000eb60000300a00 */
[----:B------:R-:W-:Y:S09]  /*17b70*/  @!UPT UIADD3 URZ, URZ, URZ, URZ ;  /* 0x0000003f3f3ff290 */ /* 0x000ff2000fffe03f */
[----:B------:R0:W-:Y:S01]  /*17b80*/  STL.64 [R1+0xf40], R16 ;  /* 0x000f401001007387 */ /* 0x0001e20000100a00 */
[----:B------:R2:W-:Y:S03]  /*17b90*/  STL.64 [R1+0xf48], R18 ;  /* 0x000f481201007387 */ /* 0x0005e60000100a00 */
[----:B0-----:R-:W2:Y:S02]  /*17ba0*/  LDL.LU.64 R16, [R1+0x3a50] ;  /* 0x003a500001107983 */ /* 0x001ea40000300a00 */
[C---:B--2---:R-:W-:Y:S02]  /*17bb0*/  HMMA.16816.F32.BF16 R16, R20.reuse, R16, R12 ;  /* 0x000000101410723c */ /* 0x044fe4000004180c */
[----:B------:R-:W2:Y:S01]  /*17bc0*/  LDL.LU.64 R14, [R1+0x3a48] ;  /* 0x003a4800010e7983 */ /* 0x000ea20000300a00 */
[----:B------:R-:W2:Y:S11]  /*17bd0*/  LDL.LU.64 R12, [R1+0x3a40] ;  /* 0x003a4000010c7983 */ /* 0x000eb60000300a00 */
[----:B------:R-:W-:Y:S09]  /*17be0*/  @!UPT UIADD3 URZ, URZ, URZ, URZ ;  /* 0x0000003f3f3ff290 */ /* 0x000ff2000fffe03f */
[----:B------:R0:W-:Y:S01]  /*17bf0*/  STL.64 [R1+0xf30], R16 ;  /* 0x000f301001007387 */ /* 0x0001e20000100a00 */
[----:B------:R-:W-:Y:S03]  /*17c00*/  STL.64 [R1+0xf38], R18 ;  /* 0x000f381201007387 */ /* 0x000fe60000100a00 */
[----:B0-----:R-:W2:Y:S02]  /*17c10*/  LDL.LU.64 R16, [R1+0x3a38] ;  /* 0x003a380001107983 */ /* 0x001ea40000300a00 */
[C---:B--2---:R-:W-:Y:S01]  /*17c20*/  HMMA.16816.F32.BF16 R12, R20.reuse, R16, R12 ;  /* 0x00000010140c723c */ /* 0x044fe2000004180c */
[----:B------:R-:W-:Y:S02]  /*17c30*/  IMAD.MOV.U32 R28, RZ, RZ, R16 ;  /* 0x000000ffff1c7224 */ /* 0x000fe400078e0010 */
[----:B------:R-:W-:Y:S11]  /*17c40*/  IMAD.MOV.U32 R7, RZ, RZ, R17 ;  /* 0x000000ffff077224 */ /* 0x000ff600078e0011 */
[----:B------:R-:W-:Y:S09]  /*17c50*/  @!UPT UIADD3 URZ, URZ, URZ, URZ ;  /* 0x0000003f3f3ff290 */ /* 0x000ff2000fffe03f */
[----:B------:R0:W-:Y:S01]  /*17c60*/  STL.64 [R1+0xf20], R12 ;  /* 0x000f200c01007387 */ /* 0x0001e20000100a00 */
[----:B------:R-:W-:Y:S03]  /*17c70*/  STL.64 [R1+0xf28], R14 ;  /* 0x000f280e01007387 */ /* 0x000fe60000100a00 */
[----:B0-----:R-:W2:Y:S01]  /*17c80*/  LDL.LU.64 R12, [R1+0x3a30] ;  /* 0x003a3000010c7983 */ /* 0x001ea20000300a00 */
[----:B------:R-:W2:Y:S02]  /*17c90*/  LDL.LU.64 R18, [R1+0x3a28] ;  /* 0x003a280001127983 */ /* 0x000ea40000300a00 */
[----:B------:R-:W2:Y:S02]  /*17ca0*/  LDL.LU.64 R16, [R1+0x3a20] ;  /* 0x003a200001107983 */ /* 0x000ea40000300a00 */
[----:B------:R-:W-:Y:S01]  /*17cb0*/  STL [R1+0x3998], R28 ;  /* 0x0039981c01007387 */ /* 0x000fe20000100800 */
[----:B--2---:R-:W-:Y:S01]  /*17cc0*/  HMMA.16816.F32.BF16 R16, R20, R12, R16 ;  /* 0x0000000c1410723c */ /* 0x004fe20000041810 */
[----:B------:R-:W-:-:S02]  /*17cd0*/  IMAD.MOV.U32 R3, RZ, RZ, R12 ;  /* 0x000000ffff037224 */ /* 0x000fc400078e000c */
[----:B------:R-:W-:Y:S02]  /*17ce0*/  IMAD.MOV.U32 R29, RZ, RZ, R13 ;  /* 0x000000ffff1d7224 */ /* 0x000fe400078e000d */
[----:B------:R-:W2:Y:S11]  /*17cf0*/  LDL.LU.64 R12, [R1+0x3a18] ;  /* 0x003a1800010c7983 */ /* 0x000eb60000300a00 */
[----:B------:R-:W-:Y:S07]  /*17d00*/  @!UPT UIADD3 URZ, URZ, URZ, URZ ;  /* 0x0000003f3f3ff290 */ /* 0x000fee000fffe03f */
[----:B------:R0:W-:Y:S01]  /*17d10*/  STL.64 [R1+0xf10], R16 ;  /* 0x000f101001007387 */ /* 0x0001e20000100a00 */
[----:B------:R-:W-:Y:S03]  /*17d20*/  STL [R1+0xf18], R18 ;  /* 0x000f181201007387 */ /* 0x000fe60000100800 */
[----:B0-----:R-:W3:Y:S01]  /*17d30*/  LDL.LU.64 R16, [R1+0x3a10] ;  /* 0x003a100001107983 */ /* 0x001ee20000300a00 */
[----:B------:R-:W-:-:S05]  /*17d40*/  IMAD.MOV.U32 R15, RZ, RZ, R19 ;  /* 0x000000ffff0f7224 */ /* 0x000fca00078e0013 */
[----:B------:R-:W-:Y:S01]  /*17d50*/  STL [R1+0x2c84], R15 ;  /* 0x002c840f01007387 */ /* 0x000fe20000100800 */
[C---:B---3--:R-:W-:Y:S11]  /*17d60*/  HMMA.16816.F32.BF16 R24, R20.reuse, R16, R24 ;  /* 0x000000101418723c */ /* 0x048ff60000041818 */
[----:B------:R-:W-:Y:S11]  /*17d70*/  @!UPT UIADD3 URZ, URZ, URZ, URZ ;  /* 0x0000003f3f3ff290 */ /* 0x000ff6000fffe03f */
[----:B------:R-:W-:Y:S01]  /*17d80*/  @!UPT UIADD3 URZ, URZ, URZ, URZ ;  /* 0x0000003f3f3ff290 */ /* 0x000fe2000fffe03f */
[----:B------:R0:W-:Y:S01]  /*17d90*/  STL.64 [R1+0xf00], R24 ;  /* 0x000f001801007387 */ /* 0x0001e20000100a00 */
[----:B------:R-:W-:Y:S03]  /*17da0*/  STL.64 [R1+0xf08], R26 ;  /* 0x000f081a01007387 */ /* 0x000fe60000100a00 */
[----:B0-----:R-:W4:Y:S01]  /*17db0*/  LDL.LU.64 R24, [R1+0x3a08] ;  /* 0x003a080001187983 */ /* 0x001f220000300a00 */
[----:B------:R-:W-:Y:S02]  /*17dc0*/  IMAD.MOV.U32 R15, RZ, RZ, R17 ;  /* 0x000000ffff0f7224 */ /* 0x000fe400078e0011 */
[----:B------:R-:W-:Y:S02]  /*17dd0*/  IMAD.MOV.U32 R28, RZ, RZ, R16 ;  /* 0x000000ffff1c7224 */ /* 0x000fe400078e0010 */
[----:B------:R-:W3:Y:S01]  /*17de0*/  LDL.LU.64 R18, [R1+0x3a00] ;  /* 0x003a000001127983 */ /* 0x000ee20000300a00 */
[----:B------:R-:W2:Y:S01]  /*17df0*/  LDL.LU.64 R16, [R1+0x39f8] ;  /* 0x0039f80001107983 */ /* 0x000ea20000300a00 */
[----:B----4-:R-:W-:Y:S01]  /*17e00*/  HMMA.16816.F32.BF16 R8, R20, R24, R8 ;  /* 0x000000181408723c */ /* 0x010fe20000041808 */
[----:B------:R-:W-:Y:S11]  /*17e10*/  IMAD.MOV.U32 R14, RZ, RZ, R25 ;  /* 0x000000ffff0e7224 */ /* 0x000ff600078e0019 */
[----:B------:R-:W-:Y:S11]  /*17e20*/  @!UPT UIADD3 URZ, URZ, URZ, URZ ;  /* 0x0000003f3f3ff290 */ /* 0x000ff6000fffe03f */
[----:B------:R-:W-:Y:S01]  /*17e30*/  STL.64 [R1+0xef0], R8 ;  /* 0x000ef00801007387 */ /* 0x000fe20000100a00 */
[----:B------:R-:W-:Y:S02]  /*17e40*/  STL.64 [R1+0xef8], R10 ;  /* 0x000ef80a01007387 */ /* 0x000fe40000100a00 */
[----:B------:R-:W-:Y:S02]  /*17e50*/  STL.64 [R1+0x39f0], R14 ;  /* 0x0039f00e01007387 */ /* 0x000fe40000100a00 */
[----:B--2---:R0:W-:Y:S02]  /*17e60*/  STL.64 [R1+0x39e8], R12 ;  /* 0x0039e80c01007387 */ /* 0x0041e40000100a00 */
[----:B0-----:R-:W2:Y:S01]  /*17e70*/  LDL.LU.64 R12, [R1+0xee0] ;  /* 0x000ee000010c7983 */ /* 0x001ea20000300a00 */
[----:B------:R-:W2:Y:S02]  /*17e80*/  LDL.LU.64 R14, [R1+0xee8] ;  /* 0x000ee800010e7983 */ /* 0x000ea40000300a00 */
[----:B------:R-:W-:-:S02]  /*17e90*/  IMAD.MOV.U32 R6, RZ, RZ, R24 ;  /* 0x000000ffff067224 */ /* 0x000fc400078e0018 */
[----:B------:R-:W4:Y:S01]  /*17ea0*/  LDL.LU.64 R8, [R1+0xed0] ;  /* 0x000ed00001087983 */ /* 0x000f220000300a00 */
[----:B------:R-:W4:Y:S02]  /*17eb0*/  LDL.LU.64 R10, [R1+0xed8] ;  /* 0x000ed800010a7983 */ /* 0x000f240000300a00 */
[----:B------:R-:W-:Y:S02]  /*17ec0*/  STL.64 [R1+0x39d0], R6 ;  /* 0x0039d00601007387 */ /* 0x000fe40000100a00 */
[----:B------:R0:W-:Y:S02]  /*17ed0*/  STL.64 [R1+0x39c8], R4 ;  /* 0x0039c80401007387 */ /* 0x0001e40000100a00 */
[----:B0-----:R-:W3:Y:S01]  /*17ee0*/  LDL.LU.64 R4, [R1+0xec0] ;  /* 0x000ec00001047983 */ /* 0x001ee20000300a00 */
[----:B------:R-:W3:Y:S02]  /*17ef0*/  LDL.LU.64 R6, [R1+0xec8] ;  /* 0x000ec80001067983 */ /* 0x000ee40000300a00 */
[----:B------:R-:W3:Y:S02]  /*17f00*/  LDL.LU.64 R24, [R1+0x870] ;  /* 0x0008700001187983 */ /* 0x000ee40000300a00 */
[----:B------:R-:W3:Y:S01]  /*17f10*/  LDL.LU.64 R26, [R1+0x878] ;  /* 0x00087800011a7983 */ /* 0x000ee20000300a00 */
[----:B--2---:R-:W-:Y:S11]  /*17f20*/  HMMA.16816.F32.BF16 R12, R20, R16, R12 ;  /* 0x00000010140c723c */ /* 0x004ff6000004180c */
[----:B------:R-:W-:Y:S11]  /*17f30*/  @!UPT UIADD3 URZ, URZ, URZ, URZ ;  /* 0x0000003f3f3ff290 */ /* 0x000ff6000fffe03f */
[----:B------:R-:W-:Y:S01]  /*17f40*/  @!UPT UIADD3 URZ, URZ, URZ, URZ ;  /* 0x0000003f3f3ff290 */ /* 0x000fe2000fffe03f */
[----:B------:R-:W-:Y:S01]  /*17f50*/  STL.64 [R1+0xee0], R12 ;  /* 0x000ee00c01007387 */ /* 0x000fe20000100a00 */
[----:B------:R0:W-:Y:S03]  /*17f60*/  STL.64 [R1+0xee8], R14 ;  /* 0x000ee80e01007387 */ /* 0x0001e60000100a00 */
[----:B0-----:R-:W2:Y:S01]  /*17f70*/  LDL.LU.64 R14, [R1+0x39f0] ;  /* 0x0039f000010e7983 */ /* 0x001ea20000300a00 */
[----:B------:R-:W4:Y:S02]  /*17f80*/  LDL.LU.64 R12, [R1+0x39e8] ;  /* 0x0039e800010c7983 */ /* 0x000f240000300a00 */
[----:B---3--:R-:W-:Y:S02]  /*17f90*/  STL.64 [R1+0x3910], R18 ;  /* 0x0039101201007387 */ /* 0x008fe40000100a00 */
[----:B------:R0:W-:Y:S02]  /*17fa0*/  STL.64 [R1+0x3908], R16 ;  /* 0x0039081001007387 */ /* 0x0001e40000100a00 */
[----:B0-----:R-:W-:-:S02]  /*17fb0*/  IMAD.MOV.U32 R16, RZ, RZ, R2 ;  /* 0x000000ffff107224 */ /* 0x001fc400078e0002 */
[----:B------:R-:W-:-:S05]  /*17fc0*/  IMAD.MOV.U32 R17, RZ, RZ, R0 ;  /* 0x000000ffff117224 */ /* 0x000fca00078e0000 */
[----:B------:R0:W-:Y:S04]  /*17fd0*/  STL.64 [R1+0x39b0], R16 ;  /* 0x0039b01001007387 */ /* 0x0001e80000100a00 */
[----:B0-----:R-:W3:Y:S01]  /*17fe0*/  LDL.LU.64 R16, [R1+0x1030] ;  /* 0x0010300001107983 */ /* 0x001ee20000300a00 */
[----:B------:R-:W3:Y:S01]  /*17ff0*/  LDL.LU.64 R18, [R1+0x1038] ;  /* 0x0010380001127983 */ /* 0x000ee20000300a00 */
[C---:B----4-:R-:W-:Y:S11]  /*18000*/  HMMA.16816.F32.BF16 R8, R20.reuse, R12, R8 ;  /* 0x0000000c1408723c */ /* 0x050ff60000041808 */
[----:B------:R-:W-:Y:S11]  /*18010*/  @!UPT UIADD3 URZ, URZ, URZ, URZ ;  /* 0x0000003f3f3ff290 */ /* 0x000ff6000fffe03f */
[----:B------:R-:W-:Y:S01]  /*18020*/  @!UPT UIADD3 URZ, URZ, URZ, URZ ;  /* 0x0000003f3f3ff290 */ /* 0x000fe2000fffe03f */
[----:B------:R-:W-:Y:S01]  /*18030*/  STL.64 [R1+0xed0], R8 ;  /* 0x000ed00801007387 */ /* 0x000fe20000100a00 */
[----:B------:R0:W-:Y:S03]  /*18040*/  STL.64 [R1+0xed8], R10 ;  /* 0x000ed80a01007387 */ /* 0x0001e60000100a00 */
[----:B0-----:R-:W4:Y:S01]  /*18050*/  LDL.LU.64 R10, [R1+0x39e0] ;  /* 0x0039e000010a7983 */ /* 0x001f220000300a00 */
[----:B------:R-:W3:Y:S02]  /*18060*/  LDL.LU.64 R8, [R1+0x39d8] ;  /* 0x0039d80001087983 */ /* 0x000ee40000300a00 */
[----:B------:R0:W-:Y:S02]  /*18070*/  STL.64 [R1+0x3918], R12 ;  /* 0x0039180c01007387 */ /* 0x0001e40000100a00 */
[----:B--2---:R1:W-:Y:S01]  /*18080*/  STL.64 [R1+0x39a8], R14 ;  /* 0x0039a80e01007387 */ /* 0x0043e20000100a00 */
[----:B0-----:R-:W2:Y:S01]  /*18090*/  LDL.LU.64 R12, [R1+0x1020] ;  /* 0x00102000010c7983 */ /* 0x001ea20000300a00 */
[----:B-1----:R-:W2:Y:S01]  /*180a0*/  LDL.LU.64 R14, [R1+0x1028] ;  /* 0x00102800010e7983 */ /* 0x002ea20000300a00 */
[C---:B---3--:R-:W-:Y:S11]  /*180b0*/  HMMA.16816.F32.BF16 R4, R20.reuse, R8, R4 ;  /* 0x000000081404723c */ /* 0x048ff60000041804 */
[----:B------:R-:W-:Y:S11]  /*180c0*/  @!UPT UIADD3 URZ, URZ, URZ, URZ ;  /* 0x0000003f3f3ff290 */ /* 0x000ff6000fffe03f */
[----:B------:R-:W-:Y:S01]  /*180d0*/  @!UPT UIADD3 URZ, URZ, URZ, URZ ;  /* 0x0000003f3f3ff290 */ /* 0x000fe2000fffe03f */
[----:B------:R-:W-:Y:S01]  /*180e0*/  STL.64 [R1+0xec0], R4 ;  /* 0x000ec00401007387 */ /* 0x000fe20000100a00 */
[----:B------:R0:W-:Y:S03]  /*180f0*/  STL.64 [R1+0xec8], R6 ;  /* 0x000ec80601007387 */ /* 0x0001e60000100a00 */
[----:B0-----:R-:W3:Y:S01]  /*18100*/  LDL.LU.64 R6, [R1+0x39d0] ;  /* 0x0039d00001067983 */ /* 0x001ee20000300a00 */
[----:B------:R-:W2:Y:S02]  /*18110*/  LDL.LU.64 R4, [R1+0x39c8] ;  /* 0x0039c80001047983 */ /* 0x000ea40000300a00 */
[----:B--2---:R-:W-:Y:S01]  /*18120*/  HMMA.16816.F32.BF16 R20, R20, R4, R24 ;  /* 0x000000041414723c */ /* 0x004fe20000041818 */
[----:B------:R-:W2:Y:S01]  /*18130*/  LDL.LU.64 R26, [R1+0x39c0] ;  /* 0x0039c000011a7983 */ /* 0x000ea20000300a00 */
[----:B------:R-:W2:Y:S11]  /*18140*/  LDL.LU.64 R24, [R1+0x39b8] ;  /* 0x0039b80001187983 */ /* 0x000eb60000300a00 */
[----:B------:R-:W-:Y:S10]  /*18150*/  @!UPT UIADD3 URZ, URZ, URZ, URZ ;  /* 0x0000003f3f3ff290 */ /* 0x000ff4000fffe03f */
[----:B------:R0:W-:Y:S01]  /*18160*/  STL.64 [R1+0x870], R20 ;  /* 0x0008701401007387 */ /* 0x0001e20000100a00 */
[----:B------:R-:W-:Y:S03]  /*18170*/  STL.64 [R1+0x878], R22 ;  /* 0x0008781601007387 */ /* 0x000fe60000100a00 */
[----:B0-----:R-:W2:Y:S01]  /*18180*/  LDL.64 R20, [R1+0xc0] ;  /* 0x0000c00001147983 */ /* 0x001ea20000100a00 */
[----:B------:R-:W-:Y:S01]  /*18190*/  STL.64 [R1+0x38f0], R4 ;  /* 0x0038f00401007387 */ /* 0x000fe20000100a00 */
[C---:B--2---:R-:W-:Y:S11]  /*181a0*/  HMMA.16816.F32.BF16 R16, R24.reuse, R20, R16 ;  /* 0x000000141810723c */ /* 0x044ff60000041810 */
[----:B------:R-:W-:Y:S11]  /*181b0*/  @!UPT UIADD3 URZ, URZ, URZ, URZ ;  /* 0x0000003f3f3ff290 */ /* 0x000ff6000fffe03f */
[----:B------:R-:W-:Y:S01]  /*181c0*/  @!UPT UIADD3 URZ, URZ, URZ, URZ ;  /* 0x0000003f3f3ff290 */ /* 0x000fe2000fffe03f */
[----:B------:R0:W-:Y:S01]  /*181d0*/  STL.64 [R1+0x1030], R16 ;  /* 0x0010301001007387 */ /* 0x0001e20000100a00 */
[----:B------:R1:W-:Y:S03]  /*181e0*/  STL.64 [R1+0x1038], R18 ;  /* 0x0010381201007387 */ /* 0x0003e60000100a00 */
[----:B0-----:R-:W1:Y:S02]  /*181f0*/  LDL.LU.64 R16, [R1+0x39b0] ;  /* 0x0039b00001107983 */ /* 0x001e640000300a00 */
[----:B-1----:R-:W-:Y:S02]  /*18200*/  HMMA.16816.F32.BF16 R16, R24, R16, R12 ;  /* 0x000000101810723c */ /* 0x002fe4000004180c */
[----:B------:R-:W2:Y:S11]  /*18210*/  LDL.LU.64 R14, [R1+0x39a8] ;  /* 0x0039a800010e7983 */ /* 0x000eb60000300a00 */
[----:B------:R-:W-:Y:S10]  /*18220*/  @!UPT UIADD3 URZ, URZ, URZ, URZ ;  /* 0x0000003f3f3ff290 */ /* 0x000ff4000fffe03f */
[----:B------:R3:W-:Y:S01]  /*18230*/  STL.64 [R1+0x1020], R16 ;  /* 0x0010201001007387 */ /* 0x0007e20000100a00 */
[----:B------:R-:W4:Y:S02]  /*18240*/  LDL R12, [R1+0x60] ;  /* 0x00006000010c7983 */ /* 0x000f240000100800 */
[----:B------:R-:W4:Y:S02]  /*18250*/  LDL R13, [R1+0x64] ;  /* 0x00006400010d7983 */ /* 0x000f240000100800 */
[----:B---3--:R-:W-:Y:S02]  /*18260*/  IMAD.MOV.U32 R16, RZ, RZ, R6 ;  /* 0x000000ffff107224 */ /* 0x008fe400078e0006 */
[----:B--2---:R-:W-:Y:S01]  /*18270*/  IMAD.MOV.U32 R17, RZ, RZ, R14 ;  /* 0x000000ffff117224 */ /* 0x004fe200078e000e */
[----:B----4-:R0:W-:Y:S04]  /*18280*/  STL.64 [R1+0x3960], R12 ;  /* 0x0039600c01007387 */ /* 0x0101e80000100a00 */
[----:B0-----:R-:W2:Y:S04]  /*18290*/  LDL R12, [R1+0xa0] ;  /* 0x0000a000010c7983 */ /* 0x001ea80000100800 */
[----:B------:R-:W2:Y:S01]  /*182a0*/  LDL R13, [R1+0xa4] ;  /* 0x0000a400010d7983 */ /* 0x000ea20000100800 */
[----:B------:R-:W3:Y:S02]  /*182b0*/  LDL.LU R6, [R1+0x39a0] ;  /* 0x0039a00001067983 */ /* 0x000ee40000300800 */
[----:B------:R-:W4:Y:S02]  /*182c0*/  LDL.LU R14, [R1+0x399c] ;  /* 0x00399c00010e7983 */ /* 0x000f240000300800 */
[----:B------:R0:W-:Y:S02]  /*182d0*/  STL.64 [R1+0x3920], R16 ;  /* 0x0039201001007387 */ /* 0x0001e40000100a00 */
[----:B0-----:R-:W-:-:S02]  /*182e0*/  IMAD.MOV.U32 R16, RZ, RZ, R28 ;  /* 0x000000ffff107224 */ /* 0x001fc400078e001c */
[----:B------:R-:W2:Y:S01]  /*182f0*/  LDL.LU R28, [R1+0x3998] ;  /* 0x00399800011c7983 */ /* 0x000ea20000300800 */
[----:B------:R-:W2:Y:S02]  /*18300*/  LDL R4, [R1+0x50] ;  /* 0x0000500001047983 */ /* 0x000ea40000100800 */
[----:B------:R-:W2:Y:S02]  /*18310*/  LDL R5, [R1+0x54] ;  /* 0x0000540001057983 */ /* 0x000ea40000100800 */
[----:B------:R-:W-:Y:S01]  /*18320*/  IMAD.MOV.U32 R17, RZ, RZ, R15 ;  /* 0x000000ffff117224 */ /* 0x000fe200078e000f */
[----:B--2---:R0:W-:Y:S04]  /*18330*/  STL.64 [R1+0x3968], R4 ;  /* 0x0039680401007387 */ /* 0x0041e80000100a00 */
[----:B0-----:R-:W2:Y:S01]  /*18340*/  LDL R4, [R1+0x80] ;  /* 0x0000800001047983 */ /* 0x001ea20000100800 */
[----:B----4-:R-:W-:-:S02]  /*18350*/  IMAD.MOV.U32 R5, RZ, RZ, R14 ;  /* 0x000000ffff057224 */ /* 0x010fc400078e000e */
[----:B---3--:R-:W-:Y:S02]  /*18360*/  STL.64 [R1+0x3988], R6 ;  /* 0x0039880601007387 */ /* 0x008fe40000100a00 */
[----:B------:R-:W-:Y:S02]  /*18370*/  IMAD.MOV.U32 R2, RZ, RZ, R20 ;  /* 0x000000ffff027224 */ /* 0x000fe400078e0014 */
[----:B------:R-:W-:Y:S02]  /*18380*/  IMAD.MOV.U32 R0, RZ, RZ, R21 ;  /* 0x000000ffff007224 */ /* 0x000fe400078e0015 */
[----:B------:R-:W-:Y:S02]  /*18390*/  IMAD.MOV.U32 R20, RZ, RZ, R11 ;  /* 0x000000ffff147224 */ /* 0x000fe400078e000b */
[----:B------:R-:W-:Y:S02]  /*183a0*/  IMAD.MOV.U32 R21, RZ, RZ, R10 ;  /* 0x000000ffff157224 */ /* 0x000fe400078e000a */
[----:B------:R-:W-:-:S02]  /*183b0*/  IMAD.MOV.U32 R10, RZ, RZ, R18 ;  /* 0x000000ffff0a7224 */ /* 0x000fc400078e0012 */
[----:B------:R-:W-:Y:S01]  /*183c0*/  IMAD.MOV.U32 R11, RZ, RZ, R19 ;  /* 0x000000ffff0b7224 */ /* 0x000fe200078e0013 */
[----:B--2---:R0:W-:Y:S04]  /*183d0*/  STL.64 [R1+0x3980], R4 ;  /* 0x0039800401007387 */ /* 0x0041e80000100a00 */
[----:B0-----:R-:W2:Y:S01]  /*183e0*/  LDL.LU.64 R4, [R1+0x1000] ;  /* 0x0010000001047983 */ /* 0x001ea20000300a00 */
[----:B------:R-:W2:Y:S02]  /*183f0*/  LDL.LU.64 R6, [R1+0x1008] ;  /* 0x0010080001067983 */ /* 0x000ea40000300a00 */
[----:B------:R0:W-:Y:S02]  /*18400*/  STL.64 [R1+0x3938], R16 ;  /* 0x0039381001007387 */ /* 0x0001e40000100a00 */
[----:B0-----:R-:W3:Y:S01]  /*18410*/  LDL.LU.64 R16, [R1+0x1010] ;  /* 0x0010100001107983 */ /* 0x001ee20000300a00 */
[----:B------:R-:W3:Y:S02]  /*18420*/  LDL.LU.64 R18, [R1+0x1018] ;  /* 0x0010180001127983 */ /* 0x000ee40000300a00 */
[----:B------:R-:W-:Y:S02]  /*18430*/  STL [R1+0x2a34], R11 ;  /* 0x002a340b01007387 */ /* 0x000fe40000100800 */
[----:B------:R-:W-:Y:S01]  /*18440*/  STL [R1+0x2a30], R10 ;  /* 0x002a300a01007387 */ /* 0x000fe20000100800 */
[C---:B---3--:R-:W-:Y:S01]  /*18450*/  HMMA.16816.F32.BF16 R16, R24.reuse, R12, R16 ;  /* 0x0000000c1810723c */ /* 0x048fe20000041810 */
[----:B------:R-:W3:Y:S01]  /*18460*/  LDL.LU.64 R12, [R1+0x840] ;  /* 0x00084000010c7983 */ /* 0x000ee20000300a00 */
[----:B------:R-:W4:Y:S06]  /*18470*/  LDL.LU.64 R14, [R1+0x848] ;  /* 0x00084800010e7983 */ /* 0x000f2c0000300a00 */
[----:B--2---:R-:W-:Y:S11]  /*18480*/  HMMA.16816.F32.BF16 R20, R24, R20, R4 ;  /* 0x000000141814723c */ /* 0x004ff60000041804 */
[----:B------:R-:W-:Y:S04]  /*18490*/  @!UPT UIADD3 URZ, URZ, URZ, URZ ;  /* 0x0000003f3f3ff290 */ /* 0x000fe8000fffe03f */
[----:B------:R0:W-:Y:S01]  /*184a0*/  STL.64 [R1+0x1010], R16 ;  /* 0x0010101001007387 */ /* 0x0001e20000100a00 */
[----:B------:R-:W-:Y:S02]  /*184b0*/  STL.64 [R1+0x1018], R18 ;  /* 0x0010181201007387 */ /* 0x000fe40000100a00 */
[----:B0-----:R-:W-:Y:S02]  /*184c0*/  IMAD.MOV.U32 R16, RZ, RZ, R3 ;  /* 0x000000ffff107224 */ /* 0x001fe400078e0003 */
[----:B------:R-:W-:Y:S01]  /*184d0*/  IMAD.MOV.U32 R17, RZ, RZ, R29 ;  /* 0x000000ffff117224 */ /* 0x000fe200078e001d */
[----:B----4-:R-:W-:Y:S01]  /*184e0*/  STL.64 [R1+0x3978], R14 ;  /* 0x0039780e01007387 */ /* 0x010fe20000100a00 */
[----:B---3--:R0:W-:Y:S03]  /*184f0*/  STL.64 [R1+0x3970], R12 ;  /* 0x0039700c01007387 */ /* 0x0081e60000100a00 */
[----:B0-----:R-:W2:Y:S01]  /*18500*/  LDL.LU.64 R12, [R1+0x850] ;  /* 0x00085000010c7983 */ /* 0x001ea20000300a00 */
[----:B------:R-:W2:Y:S02]  /*18510*/  LDL.LU.64 R14, [R1+0x858] ;  /* 0x00085800010e7983 */ /* 0x000ea40000300a00 */
[----:B------:R-:W3:Y:S02]  /*18520*/  LDL.LU R3, [R1+0x3994] ;  /* 0x0039940001037983 */ /* 0x000ee40000300800 */
[----:B------:R-:W4:Y:S01]  /*18530*/  LDL.LU R29, [R1+0x3990] ;  /* 0x00399000011d7983 */ /* 0x000f220000300800 */
[----:B------:R0:W-:Y:S04]  /*18540*/  STL.64 [R1+0x3950], R16 ;  /* 0x0039501001007387 */ /* 0x0001e80000100a00 */
[----:B0-----:R-:W2:Y:S01]  /*18550*/  LDL.LU.64 R16, [R1+0x830] ;  /* 0x0008300001107983 */ /* 0x001ea20000300a00 */
[----:B------:R-:W2:Y:S02]  /*18560*/  LDL.LU.64 R18, [R1+0x838] ;  /* 0x0008380001127983 */ /* 0x000ea40000300a00 */
[----:B------:R-:W2:Y:S02]  /*18570*/  LDL.LU.64 R6, [R1+0x3988] ;  /* 0x0039880001067983 */ /* 0x000ea40000300a00 */
[----:B------:R-:W3:Y:S01]  /*18580*/  LDL.LU.64 R4, [R1+0x3980] ;  /* 0x0039800001047983 */ /* 0x000ee20000300a00 */
[----:B------:R0:W-:Y:S01]  /*18590*/  STL.64 [R1+0x1000], R20 ;  /* 0x0010001401007387 */ /* 0x0001e20000100a00 */
[----:B------:R-:W-:-:S02]  /*185a0*/  IMAD.MOV.U32 R10, RZ, RZ, R23 ;  /* 0x000000ffff0a7224 */ /* 0x000fc400078e0017 */
[----:B------:R-:W-:Y:S02]  /*185b0*/  IMAD.MOV.U32 R11, RZ, RZ, R22 ;  /* 0x000000ffff0b7224 */ /* 0x000fe400078e0016 */
[----:B0-----:R-:W-:Y:S02]  /*185c0*/  IMAD.MOV.U32 R20, RZ, RZ, R28 ;  /* 0x000000ffff147224 */ /* 0x001fe400078e001c */
[----:B--2---:R-:W-:-:S05]  /*185d0*/  IMAD.MOV.U32 R21, RZ, RZ, R7 ;  /* 0x000000ffff157224 */ /* 0x004fca00078e0007 */
[----:B------:R0:W-:Y:S01]  /*185e0*/  STL.64 [R1+0x3958], R20 ;  /* 0x0039581401007387 */ /* 0x0001e20000100a00 */
[----:B------:R-:W-:Y:S02]  /*185f0*/  STL [R1+0x2a3c], R10 ;  /* 0x002a3c0a01007387 */ /* 0x000fe40000100800 */
[----:B------:R-:W-:Y:S02]  /*18600*/  STL [R1+0x2a38], R11 ;  /* 0x002a380b01007387 */ /* 0x000fe40000100800 */
[----:B0-----:R-:W-:Y:S02]  /*18610*/  IMAD.MOV.U32 R20, RZ, RZ, R6 ;  /* 0x000000ffff147224 */ /* 0x001fe400078e0006 */
[C---:B---3--:R-:W-:Y:S01]  /*18620*/  HMMA.16816.F32.BF16 R4, R24.reuse, R4, R12 ;  /* 0x000000041804723c */ /* 0x048fe2000004180c */
[----:B------:R-:W2:Y:S01]  /*18630*/  LDL.LU.64 R14, [R1+0x3978] ;  /* 0x00397800010e7983 */ /* 0x000ea20000300a00 */
[----:B------:R-:W2:Y:S02]  /*18640*/  LDL.LU.64 R12, [R1+0x3970] ;  /* 0x00397000010c7983 */ /* 0x000ea40000300a00 */
[----:B------:R-:W-:Y:S11]  /*18650*/  IMAD.MOV.U32 R21, RZ, RZ, R3 ;  /* 0x000000ffff157224 */ /* 0x000ff600078e0003 */
[----:B------:R-:W-:Y:S08]  /*18660*/  @!UPT UIADD3 URZ, URZ, URZ, URZ ;  /* 0x0000003f3f3ff290 */ /* 0x000ff0000fffe03f */
[----:B------:R0:W-:Y:S01]  /*18670*/  STL.64 [R1+0x850], R4 ;  /* 0x0008500401007387 */ /* 0x0001e20000100a00 */
[----:B------:R-:W-:Y:S03]  /*18680*/  STL.64 [R1+0x858], R6 ;  /* 0x0008580601007387 */ /* 0x000fe60000100a00 */
[----:B0-----:R-:W3:Y:S01]  /*18690*/  LDL.LU.64 R4, [R1+0x3968] ;  /* 0x0039680001047983 */ /* 0x001ee20000300a00 */
[C---:B--2---:R-:W-:Y:S03]  /*186a0*/  HMMA.16816.F32.BF16 R20, R24.reuse, R20, R12 ;  /* 0x000000141814723c */ /* 0x044fe6000004180c */
[----:B------:R-:W2:Y:S11]  /*186b0*/  LDL.LU.64 R12, [R1+0x3960] ;  /* 0x00396000010c7983 */ /* 0x000eb60000300a00 */
[----:B------:R-:W-:Y:S10]  /*186c0*/  @!UPT UIADD3 URZ, URZ, URZ, URZ ;  /* 0x0000003f3f3ff290 */ /* 0x000ff4000fffe03f */
[----:B------:R-:W-:Y:S02]  /*186d0*/  IMAD.MOV.U32 R11, RZ, RZ, R23 ;  /* 0x000000ffff0b7224 */ /* 0x000fe400078e0017 */
[----:B------:R-:W-:Y:S01]  /*186e0*/  IMAD.MOV.U32 R10, RZ, RZ, R22 ;  /* 0x000000ffff0a7224 */ /* 0x000fe200078e0016 */
[----:B------:R0:W-:Y:S04]  /*186f0*/  STL.64 [R1+0x840], R20 ;  /* 0x0008401401007387 */ /* 0x0001e80000100a00 */
[----:B0-----:R-:W3:Y:S01]  /*18700*/  LDL.LU.64 R20, [R1+0x820] ;  /* 0x0008200001147983 */ /* 0x001ee20000300a00 */
[----:B------:R-:W3:Y:S02]  /*18710*/  LDL.LU.64 R22, [R1+0x828] ;  /* 0x0008280001167983 */ /* 0x000ee40000300a00 */
[----:B------:R-:W-:Y:S02]  /*18720*/  STL [R1+0x2a44], R11 ;  /* 0x002a440b01007387 */ /* 0x000fe40000100800 */
[----:B------:R-:W-:Y:S01]  /*18730*/  STL [R1+0x2a40], R10 ;  /* 0x002a400a01007387 */ /* 0x000fe20000100800 */
[C---:B--2---:R-:W-:Y:S01]  /*18740*/  HMMA.16816.F32.BF16 R12, R24.reuse, R12, R16 ;  /* 0x0000000c180c723c */ /* 0x044fe20000041810 */
[----:B------:R-:W2:Y:S01]  /*18750*/  LDL.LU.64 R16, [R1+0x810] ;  /* 0x0008100001107983 */ /* 0x000ea20000300a00 */
[----:B------:R-:W2:Y:S11]  /*18760*/  LDL.LU.64 R18, [R1+0x818] ;  /* 0x0008180001127983 */ /* 0x000eb60000300a00 */
[----:B------:R-:W-:Y:S10]  /*18770*/  @!UPT UIADD3 URZ, URZ, URZ, URZ ;  /* 0x0000003f3f3ff290 */ /* 0x000ff4000fffe03f */
[----:B------:R0:W-:Y:S01]  /*18780*/  STL.64 [R1+0x830], R12 ;  /* 0x0008300c01007387 */ /* 0x0001e20000100a00 */
[----:B------:R1:W-:Y:S03]  /*18790*/  STL.64 [R1+0x838], R14 ;  /* 0x0008380e01007387 */ /* 0x0003e60000100a00 */
[----:B0-----:R-:W2:Y:S01]  /*187a0*/  LDL.LU.64 R12, [R1+0x7e0] ;  /* 0x0007e000010c7983 */ /* 0x001ea20000300a00 */
[----:B-1----:R-:W2:Y:S01]  /*187b0*/  LDL.LU.64 R14, [R1+0x7e8] ;  /* 0x0007e800010e7983 */ /* 0x002ea20000300a00 */
[C---:B---3--:R-:W-:Y:S02]  /*187c0*/  HMMA.16816.F32.BF16 R4, R24.reuse, R4, R20 ;  /* 0x000000041804723c */ /* 0x048fe40000041814 */
[----:B--2---:R-:W-:Y:S01]  /*187d0*/  STL.64 [R1+0x3930], R14 ;  /* 0x0039300e01007387 */ /* 0x004fe20000100a00 */
[----:B------:R0:W-:Y:S03]  /*187e0*/  STL.64 [R1+0x3928], R12 ;  /* 0x0039280c01007387 */ /* 0x0001e60000100a00 */
[----:B0-----:R-:W2:Y:S01]  /*187f0*/  LDL.LU.64 R12, [R1+0x7f0] ;  /* 0x0007f000010c7983 */ /* 0x001ea20000300a00 */
[----:B------:R-:W3:Y:S11]  /*18800*/  LDL.LU.64 R14, [R1+0x7f8] ;  /* 0x0007f800010e7983 */ /* 0x000ef60000300a00 */
[----:B------:R-:W-:Y:S06]  /*18810*/  @!UPT UIADD3 URZ, URZ, URZ, URZ ;  /* 0x0000003f3f3ff290 */ /* 0x000fec000fffe03f */
[----:B------:R-:W-:Y:S02]  /*18820*/  IMAD.MOV.U32 R11, RZ, RZ, R6 ;  /* 0x000000ffff0b7224 */ /* 0x000fe400078e0006 */
[----:B------:R-:W-:Y:S01]  /*18830*/  IMAD.MOV.U32 R10, RZ, RZ, R7 ;  /* 0x000000ffff0a7224 */ /* 0x000fe200078e0007 */
[----:B---3--:R-:W-:Y:S01]  /*18840*/  STL.64 [R1+0x3948], R14 ;  /* 0x0039480e01007387 */ /* 0x008fe20000100a00 */
[----:B--2---:R0:W-:Y:S03]  /*18850*/  STL.64 [R1+0x3940], R12 ;  /* 0x0039400c01007387 */ /* 0x0041e60000100a00 */
[----:B0-----:R-:W2:Y:S01]  /*18860*/  LDL.LU.64 R12, [R1+0x800] ;  /* 0x00080000010c7983 */ /* 0x001ea20000300a00 */
[----:B------:R-:W2:Y:S02]  /*18870*/  LDL.LU.64 R14, [R1+0x808] ;  /* 0x00080800010e7983 */ /* 0x000ea40000300a00 */
[----:B------:R-:W3:Y:S02]  /*18880*/  LDL.LU.64 R20, [R1+0x3958] ;  /* 0x0039580001147983 */ /* 0x000ee40000300a00 */
[----:B------:R0:W-:Y:S02]  /*18890*/  STL.64 [R1+0x820], R4 ;  /* 0x0008200401007387 */ /* 0x0001e40000100a00 */
[----:B0-----:R-:W2:Y:S01]  /*188a0*/  LDL.LU.64 R4, [R1+0x7c0] ;  /* 0x0007c00001047983 */ /* 0x001ea20000300a00 */
[----:B------:R-:W2:Y:S01]  /*188b0*/  LDL.LU.64 R6, [R1+0x7c8] ;  /* 0x0007c80001067983 */ /* 0x000ea20000300a00 */
[C---:B---3--:R-:W-:Y:S02]  /*188c0*/  HMMA.16816.F32.BF16 R20, R24.reuse, R20, R16 ;  /* 0x000000141814723c */ /* 0x048fe40000041810 */
[----:B--2---:R-:W-:Y:S01]  /*188d0*/  STL.64 [R1+0x3900], R6 ;  /* 0x0039000601007387 */ /* 0x004fe20000100a00 */
[----:B------:R0:W-:Y:S03]  /*188e0*/  STL.64 [R1+0x38f8], R4 ;  /* 0x0038f80401007387 */ /* 0x0001e60000100a00 */
[----:B0-----:R-:W2:Y:S01]  /*188f0*/  LDL.LU.64 R4, [R1+0x7d0] ;  /* 0x0007d00001047983 */ /* 0x001ea20000300a00 */
[----:B------:R-:W2:Y:S02]  /*18900*/  LDL.LU.64 R6, [R1+0x7d8] ;  /* 0x0007d80001067983 */ /* 0x000ea40000300a00 */
[----:B------:R-:W-:Y:S02]  /*18910*/  STL [R1+0x2a4c], R10 ;  /* 0x002a4c0a01007387 */ /* 0x000fe40000100800 */
[----:B------:R-:W-:Y:S01]  /*18920*/  STL [R1+0x2a48], R11 ;  /* 0x002a480b01007387 */ /* 0x000fe20000100800 */
[----:B------:R-:W3:Y:S11]  /*18930*/  LDL.LU.64 R16, [R1+0x3950] ;  /* 0x0039500001107983 */ /* 0x000ef60000300a00 */
[----:B------:R0:W-:Y:S02]  /*18940*/  STL.64 [R1+0x810], R20 ;  /* 0x0008101401007387 */ /* 0x0001e40000100a00 */
[----:B------:R1:W-:Y:S01]  /*18950*/  STL.64 [R1+0x818], R22 ;  /* 0x0008181601007387 */ /* 0x0003e20000100a00 */
[----:B0-----:R-:W2:Y:S01]  /*18960*/  LDL.LU.64 R20, [R1+0x120] ;  /* 0x0001200001147983 */ /* 0x001ea20000300a00 */
[----:B-1----:R-:W2:Y:S01]  /*18970*/  LDL.LU.64 R22, [R1+0x128] ;  /* 0x0001280001167983 */ /* 0x002ea20000300a00 */
[C---:B---3--:R-:W-:Y:S02]  /*18980*/  HMMA.16816.F32.BF16 R16, R24.reuse, R16, R12 ;  /* 0x000000101810723c */ /* 0x048fe4000004180c */
[----:B------:R-:W3:Y:S01]  /*18990*/  LDL.LU.64 R14, [R1+0x3948] ;  /* 0x00394800010e7983 */ /* 0x000ee20000300a00 */
[----:B------:R-:W3:Y:S11]  /*189a0*/  LDL.LU.64 R12, [R1+0x3940] ;  /* 0x00394000010c7983 */ /* 0x000ef60000300a00 */
[----:B------:R-:W-:Y:S09]  /*189b0*/  @!UPT UIADD3 URZ, URZ, URZ, URZ ;  /* 0x0000003f3f3ff290 */ /* 0x000ff2000fffe03f */
[----:B------:R0:W-:Y:S01]  /*189c0*/  STL.64 [R1+0x800], R16 ;  /* 0x0008001001007387 */ /* 0x0001e20000100a00 */
[----:B------:R3:W-:Y:S03]  /*189d0*/  STL.64 [R1+0x808], R18 ;  /* 0x0008081201007387 */ /* 0x0007e60000100a00 */
[----:B0-----:R-:W3:Y:S02]  /*189e0*/  LDL.LU.64 R16, [R1+0x3938] ;  /* 0x0039380001107983 */ /* 0x001ee40000300a00 */
        /* <DEDUP_REMOVED lines=8> */
[----:B------:R-:W3:Y:S11]  /*18a70*/  LDL.LU.64 R12, [R1+0x3918] ;  /* 0x00391800010c7983 */ /* 0x000ef60000300a00 */
[----:B------:R-:W-:Y:S10]  /*18a80*/  @!UPT UIADD3 URZ, URZ, URZ, URZ ;  /* 0x0000003f3f3ff290 */ /* 0x000ff4000fffe03f */
[----:B------:R-:W-:Y:S01]  /*18a90*/  STL.64 [R1+0x7e0], R16 ;  /* 0x0007e01001007387 */ /* 0x000fe20000100a00 */
[----:B------:R0:W-:Y:S02]  /*18aa0*/  STL [R1+0x7e8], R18 ;  /* 0x0007e81201007387 */ /* 0x0001e40000100800 */
[----:B------:R-:W-:Y:S02]  /*18ab0*/  IMAD.MOV.U32 R14, RZ, RZ, R19 ;  /* 0x000000ffff0e7224 */ /* 0x000fe400078e0013 */
[----:B0-----:R-:W2:Y:S01]  /*18ac0*/  LDL.LU.64 R18, [R1+0x3910] ;  /* 0x0039100001127983 */ /* 0x001ea20000300a00 */
[----:B------:R-:W2:Y:S02]  /*18ad0*/  LDL.LU.64 R16, [R1+0x3908] ;  /* 0x0039080001107983 */ /* 0x000ea40000300a00 */
[----:B------:R-:W-:Y:S01]  /*18ae0*/  STL [R1+0x2e4c], R14 ;  /* 0x002e4c0e01007387 */ /* 0x000fe20000100800 */
[C---:B--2---:R-:W-:Y:S11]  /*18af0*/  HMMA.16816.F32.BF16 R4, R24.reuse, R16, R4 ;  /* 0x000000101804723c */ /* 0x044ff60000041804 */
[----:B------:R-:W-:Y:S11]  /*18b00*/  @!UPT UIADD3 URZ, URZ, URZ, URZ ;  /* 0x0000003f3f3ff290 */ /* 0x000ff6000fffe03f */
[----:B------:R-:W-:Y:S01]  /*18b10*/  @!UPT UIADD3 URZ, URZ, URZ, URZ ;  /* 0x0000003f3f3ff290 */ /* 0x000fe2000fffe03f */
[----:B------:R-:W-:Y:S01]  /*18b20*/  STL.64 [R1+0x7d0], R4 ;  /* 0x0007d00401007387 */ /* 0x000fe20000100a00 */
[----:B------:R0:W-:Y:S03]  /*18b30*/  STL.64 [R1+0x7d8], R6 ;  /* 0x0007d80601007387 */ /* 0x0001e60000100a00 */
[----:B0-----:R-:W3:Y:S01]  /*18b40*/  LDL.LU.64 R6, [R1+0x3900] ;  /* 0x0039000001067983 */ /* 0x001ee20000300a00 */
[----:B------:R-:W3:Y:S02]  /*18b50*/  LDL.LU.64 R4, [R1+0x38f8] ;  /* 0x0038f80001047983 */ /* 0x000ee40000300a00 */
[----:B------:R-:W-:Y:S02]  /*18b60*/  STL.64 [R1+0x3830], R18 ;  /* 0x0038301201007387 */ /* 0x000fe40000100a00 */
[----:B------:R0:W-:Y:S02]  /*18b70*/  STL.64 [R1+0x3828], R16 ;  /* 0x0038281001007387 */ /* 0x0001e40000100a00 */
[----:B0-----:R-:W2:Y:S01]  /*18b80*/  LDL.64 R16, [R1+0xb0] ;  /* 0x0000b00001107983 */ /* 0x001ea20000100a00 */
[C---:B---3--:R-:W-:Y:S03]  /*18b90*/  HMMA.16816.F32.BF16 R4, R24.reuse, R12, R4 ;  /* 0x0000000c1804723c */ /* 0x048fe60000041804 */
[----:B--2---:R-:W-:Y:S11]  /*18ba0*/  STL.64 [R1+0x38d8], R16 ;  /* 0x0038d81001007387 */ /* 0x004ff60000100a00 */
[----:B------:R-:W-:Y:S09]  /*18bb0*/  @!UPT UIADD3 URZ, URZ, URZ, URZ ;  /* 0x0000003f3f3ff290 */ /* 0x000ff2000fffe03f */
[----:B------:R0:W-:Y:S01]  /*18bc0*/  STL.64 [R1+0x7c0], R4 ;  /* 0x0007c00401007387 */ /* 0x0001e20000100a00 */
[----:B------:R-:W-:Y:S03]  /*18bd0*/  STL.64 [R1+0x7c8], R6 ;  /* 0x0007c80601007387 */ /* 0x000fe60000100a00 */
[----:B0-----:R-:W2:Y:S01]  /*18be0*/  LDL.LU.64 R4, [R1+0x38f0] ;  /* 0x0038f00001047983 */ /* 0x001ea20000300a00 */
[----:B------:R0:W-:Y:S03]  /*18bf0*/  STL.64 [R1+0x38b0], R12 ;  /* 0x0038b00c01007387 */ /* 0x0001e60000100a00 */
[----:B0-----:R-:W3:Y:S01]  /*18c00*/  LDL.LU.64 R12, [R1+0x7b0] ;  /* 0x0007b000010c7983 */ /* 0x001ee20000300a00 */
[----:B------:R-:W3:Y:S02]  /*18c10*/  LDL.LU.64 R14, [R1+0x7b8] ;  /* 0x0007b800010e7983 */ /* 0x000ee40000300a00 */
[----:B------:R2:W-:Y:S01]  /*18c20*/  STL.64 [R1+0x38c8], R8 ;  /* 0x0038c80801007387 */ /* 0x0005e20000100a00 */
[C---:B---3--:R-:W-:Y:S08]  /*18c30*/  HMMA.16816.F32.BF16 R12, R24.reuse, R8, R12 ;  /* 0x00000008180c723c */ /* 0x048ff0000004180c */
[----:B--2---:R-:W-:Y:S01]  /*18c40*/  HMMA.16816.F32.BF16 R8, R24, R4, R20 ;  /* 0x000000041808723c */ /* 0x004fe20000041814 */
[----:B----4-:R-:W0:Y:S04]  /*18c50*/  LDSM.16.MT88.4 R24, [R29+0x180] ;  /* 0x000180001d18783b */ /* 0x010e280000004200 */
[----:B------:R-:W1:Y:S10]  /*18c60*/  LDSM.16.MT88.4 R20, [R29+0x100] ;  /* 0x000100001d14783b */ /* 0x000e740000004200 */
[----:B------:R-:W-:Y:S01]  /*18c70*/  STL.64 [R1+0x7b0], R12 ;  /* 0x0007b00c01007387 */ /* 0x000fe20000100a00 */
[----:B------:R-:W-:Y:S02]  /*18c80*/  STL.64 [R1+0x7b8], R14 ;  /* 0x0007b80e01007387 */ /* 0x000fe40000100a00 */
[----:B------:R2:W-:Y:S02]  /*18c90*/  STL.64 [R1+0x38d0], R4 ;  /* 0x0038d00401007387 */ /* 0x0005e40000100a00 */
[----:B--2---:R-:W2:Y:S03]  /*18ca0*/  LDL.LU.64 R4, [R1+0xfa0] ;  /* 0x000fa00001047983 */ /* 0x004ea60000300a00 */
[----:B------:R-:W-:Y:S02]  /*18cb0*/  STL.64 [R1+0x120], R8 ;  /* 0x0001200801007387 */ /* 0x000fe40000100a00 */
[----:B------:R-:W-:Y:S02]  /*18cc0*/  STL.64 [R1+0x128], R10 ;  /* 0x0001280a01007387 */ /* 0x000fe40000100a00 */
[----:B------:R-:W3:Y:S02]  /*18cd0*/  LDL.LU.64 R6, [R1+0xfa8] ;  /* 0x000fa80001067983 */ /* 0x000ee40000300a00 */
[----:B---3--:R-:W-:Y:S01]  /*18ce0*/  STL.64 [R1+0x38e8], R6 ;  /* 0x0038e80601007387 */ /* 0x008fe20000100a00 */
[----:B--2---:R2:W-:Y:S03]  /*18cf0*/  STL.64 [R1+0x38e0], R4 ;  /* 0x0038e00401007387 */ /* 0x0045e60000100a00 */
[----:B--2---:R-:W1:Y:S01]  /*18d00*/  LDL.LU.64 R4, [R1+0xfb0] ;  /* 0x000fb00001047983 */ /* 0x004e620000300a00 */
[----:B------:R-:W1:Y:S02]  /*18d10*/  LDL.LU.64 R6, [R1+0xfb8] ;  /* 0x000fb80001067983 */ /* 0x000e640000300a00 */
[----:B------:R-:W2:Y:S02]  /*18d20*/  LDL.LU.64 R8, [R1+0xf90] ;  /* 0x000f900001087983 */ /* 0x000ea40000300a00 */
[----:B------:R-:W2:Y:S01]  /*18d30*/  LDL.LU.64 R10, [R1+0xf98] ;  /* 0x000f9800010a7983 */ /* 0x000ea20000300a00 */
[----:B------:R-:W3:Y:S01]  /*18d40*/  LDL.LU.64 R12, [R1+0xf80] ;  /* 0x000f8000010c7983 */ /* 0x000ee20000300a00 */
[----:B------:R-:W4:Y:S02]  /*18d50*/  LDL.LU.64 R14, [R1+0xf88] ;  /* 0x000f8800010e7983 */ /* 0x000f240000300a00 */
[----:B------:R-:W-:-:S02]  /*18d60*/  IMAD.MOV.U32 R16, RZ, RZ, R2 ;  /* 0x000000ffff107224 */ /* 0x000fc400078e0002 */
[----:B------:R-:W-:Y:S01]  /*18d70*/  IMAD.MOV.U32 R17, RZ, RZ, R0 ;  /* 0x000000ffff117224 */ /* 0x000fe200078e0000 */
[----:B----4-:R-:W-:Y:S01]  /*18d80*/  STL.64 [R1+0x38c0], R14 ;  /* 0x0038c00e01007387 */ /* 0x010fe20000100a00 */
[----:B---3--:R3:W-:Y:S03]  /*18d90*/  STL.64 [R1+0x38b8], R12 ;  /* 0x0038b80c01007387 */ /* 0x0087e60000100a00 */
[----:B---3--:R-:W2:Y:S01]  /*18da0*/  LDL.64 R12, [R1+0xa0] ;  /* 0x0000a000010c7983 */ /* 0x008ea20000100a00 */
[----:B0-----:R-:W-:Y:S02]  /*18db0*/  STL [R1+0x37c8], R24 ;  /* 0x0037c81801007387 */ /* 0x001fe40000100800 */
[----:B------:R0:W-:Y:S02]  /*18dc0*/  STL [R1+0x37c4], R25 ;  /* 0x0037c41901007387 */ /* 0x0001e40000100800 */
[----:B------:R-:W-:Y:S01]  /*18dd0*/  STL [R1+0x37c0], R26 ;  /* 0x0037c01a01007387 */ /* 0x000fe20000100800 */
[----:B------:R-:W-:Y:S04]  /*18de0*/  STL [R1+0x37bc], R27 ;  /* 0x0037bc1b01007387 */ /* 0x000fe80000100800 */
[----:B0-----:R-:W3:Y:S01]  /*18df0*/  LDL.64 R24, [R1+0x80] ;  /* 0x0000800001187983 */ /* 0x001ee20000100a00 */
[C---:B-1----:R-:W-:Y:S03]  /*18e00*/  HMMA.16816.F32.BF16 R16, R20.reuse, R16, R4 ;  /* 0x000000101410723c */ /* 0x042fe60000041804 */
[----:B---3--:R0:W-:Y:S04]  /*18e10*/  STL.64 [R1+0x38a8], R24 ;  /* 0x0038a81801007387 */ /* 0x0081e80000100a00 */
[----:B0-----:R-:W3:Y:S01]  /*18e20*/  LDL.64 R24, [R1+0x90] ;  /* 0x0000900001187983 */ /* 0x001ee20000100a00 */
[----:B------:R-:W-:Y:S02]  /*18e30*/  STL [R1+0x37b8], R29 ;  /* 0x0037b81d01007387 */ /* 0x000fe40000100800 */
[----:B------:R-:W4:Y:S02]  /*18e40*/  LDL.LU.64 R6, [R1+0x38e8] ;  /* 0x0038e80001067983 */ /* 0x000f240000300a00 */
[----:B------:R-:W4:Y:S11]  /*18e50*/  LDL.LU.64 R4, [R1+0x38e0] ;  /* 0x0038e00001047983 */ /* 0x000f360000300a00 */
[----:B------:R0:W-:Y:S01]  /*18e60*/  STL.64 [R1+0xfb0], R16 ;  /* 0x000fb01001007387 */ /* 0x0001e20000100a00 */
[----:B------:R-:W-:Y:S03]  /*18e70*/  STL.64 [R1+0xfb8], R18 ;  /* 0x000fb81201007387 */ /* 0x000fe60000100a00 */
[----:B0-----:R-:W4:Y:S01]  /*18e80*/  LDL.LU.64 R16, [R1+0x38d8] ;  /* 0x0038d80001107983 */ /* 0x001f220000300a00 */
[C---:B--2---:R-:W-:Y:S08]  /*18e90*/  HMMA.16816.F32.BF16 R8, R20.reuse, R12, R8 ;  /* 0x0000000c1408723c */ /* 0x044ff00000041808 */
[----:B----4-:R-:W-:Y:S01]  /*18ea0*/  HMMA.16816.F32.BF16 R4, R20, R16, R4 ;  /* 0x000000101404723c */ /* 0x010fe20000041804 */
[----:B------:R-:W-:Y:S11]  /*18eb0*/  IMAD.MOV.U32 R3, RZ, RZ, R17 ;  /* 0x000000ffff037224 */ /* 0x000ff600078e0011 */
[----:B------:R-:W-:Y:S11]  /*18ec0*/  @!UPT UIADD3 URZ, URZ, URZ, URZ ;  /* 0x0000003f3f3ff290 */ /* 0x000ff6000fffe03f */
[----:B------:R0:W-:Y:S01]  /*18ed0*/  STL.64 [R1+0xfa0], R4 ;  /* 0x000fa00401007387 */ /* 0x0001e20000100a00 */
[----:B------:R1:W-:Y:S03]  /*18ee0*/  STL.64 [R1+0xfa8], R6 ;  /* 0x000fa80601007387 */ /* 0x0003e60000100a00 */
[----:B0-----:R-:W2:Y:S01]  /*18ef0*/  LDL.LU.64 R4, [R1+0x38d0] ;  /* 0x0038d00001047983 */ /* 0x001ea20000300a00 */
[----:B-1----:R-:W-:Y:S02]  /*18f00*/  IMAD.MOV.U32 R6, RZ, RZ, R16 ;  /* 0x000000ffff067224 */ /* 0x002fe400078e0010 */
[----:B------:R-:W4:Y:S02]  /*18f10*/  LDL.64 R16, [R1+0x70] ;  /* 0x0000700001107983 */ /* 0x000f240000100a00 */
[----:B------:R-:W-:Y:S01]  /*18f20*/  STL [R1+0x37d0], R3 ;  /* 0x0037d00301007387 */ /* 0x000fe20000100800 */
[----:B------:R-:W-:Y:S01]  /*18f30*/  STL [R1+0x37cc], R6 ;  /* 0x0037cc0601007387 */ /* 0x000fe20000100800 */
[----:B------:R0:W-:Y:S02]  /*18f40*/  STL.64 [R1+0xf90], R8 ;  /* 0x000f900801007387 */ /* 0x0001e40000100a00 */
[----:B------:R1:W-:Y:S02]  /*18f50*/  STL.64 [R1+0xf98], R10 ;  /* 0x000f980a01007387 */ /* 0x0003e40000100a00 */
[----:B------:R-:W-:Y:S01]  /*18f60*/  IMAD.MOV.U32 R7, RZ, RZ, R13 ;  /* 0x000000ffff077224 */ /* 0x000fe200078e000d */
[----:B0-----:R-:W4:Y:S01]  /*18f70*/  LDL.LU.64 R8, [R1+0x38c8] ;  /* 0x0038c80001087983 */ /* 0x001f220000300a00 */
[----:B-1----:R-:W-:-:S02]  /*18f80*/  IMAD.MOV.U32 R10, RZ, RZ, R12 ;  /* 0x000000ffff0a7224 */ /* 0x002fc400078e000c */
[----:B------:R-:W4:Y:S02]  /*18f90*/  LDL.LU.64 R14, [R1+0x38c0] ;  /* 0x0038c000010e7983 */ /* 0x000f240000300a00 */
[----:B------:R-:W4:Y:S01]  /*18fa0*/  LDL.LU.64 R12, [R1+0x38b8] ;  /* 0x0038b800010c7983 */ /* 0x000f220000300a00 */
[----:B------:R-:W-:Y:S01]  /*18fb0*/  STL [R1+0x3878], R7 ;  /* 0x0038780701007387 */ /* 0x000fe20000100800 */
[----:B---3--:R-:W-:-:S03]  /*18fc0*/  IMAD.MOV.U32 R11, RZ, RZ, R25 ;  /* 0x000000ffff0b7224 */ /* 0x008fc600078e0019 */
[----:B--2---:R0:W-:Y:S04]  /*18fd0*/  STL.64 [R1+0x3870], R4 ;  /* 0x0038700401007387 */ /* 0x0041e80000100a00 */
[----:B0-----:R-:W2:Y:S01]  /*18fe0*/  LDL.LU.64 R4, [R1+0xe00] ;  /* 0x000e000001047983 */ /* 0x001ea20000300a00 */
[----:B------:R-:W2:Y:S01]  /*18ff0*/  LDL.LU.64 R6, [R1+0xe08] ;  /* 0x000e080001067983 */ /* 0x000ea20000300a00 */
[C---:B----4-:R-:W-:Y:S02]  /*19000*/  HMMA.16816.F32.BF16 R12, R20.reuse, R24, R12 ;  /* 0x00000018140c723c */ /* 0x050fe4000004180c */
[----:B------:R-:W-:Y:S11]  /*19010*/  STL [R1+0x37d4], R10 ;  /* 0x0037d40a01007387 */ /* 0x000ff60000100800 */
[----:B------:R-:W-:Y:S10]  /*19020*/  @!UPT UIADD3 URZ, URZ, URZ, URZ ;  /* 0x0000003f3f3ff290 */ /* 0x000ff4000fffe03f */
[----:B------:R0:W-:Y:S01]  /*19030*/  STL.64 [R1+0xf80], R12 ;  /* 0x000f800c01007387 */ /* 0x0001e20000100a00 */
[----:B------:R1:W-:Y:S03]  /*19040*/  STL.64 [R1+0xf88], R14 ;  /* 0x000f880e01007387 */ /* 0x0003e60000100a00 */
[----:B0-----:R-:W3:Y:S01]  /*19050*/  LDL.LU.64 R12, [R1+0x38b0] ;  /* 0x0038b000010c7983 */ /* 0x001ee20000300a00 */
[----:B-1----:R-:W-:Y:S02]  /*19060*/  IMAD.MOV.U32 R14, RZ, RZ, R24 ;  /* 0x000000ffff0e7224 */ /* 0x002fe400078e0018 */
[----:B------:R-:W2:Y:S02]  /*19070*/  LDL.LU.64 R24, [R1+0x38a8] ;  /* 0x0038a80001187983 */ /* 0x000ea40000300a00 */
[----:B------:R-:W-:Y:S01]  /*19080*/  STL [R1+0x3868], R11 ;  /* 0x0038680b01007387 */ /* 0x000fe20000100800 */
[----:B------:R0:W-:Y:S04]  /*19090*/  STL.64 [R1+0x3860], R8 ;  /* 0x0038600801007387 */ /* 0x0001e80000100a00 */
[----:B0-----:R-:W4:Y:S04]  /*190a0*/  LDL.64 R8, [R1+0x40] ;  /* 0x0000400001087983 */ /* 0x001f280000100a00 */
[----:B----4-:R0:W-:Y:S04]  /*190b0*/  STL.64 [R1+0x3880], R8 ;  /* 0x0038800801007387 */ /* 0x0101e80000100a00 */
[----:B0-----:R-:W4:Y:S01]  /*190c0*/  LDL.64 R8, [R1+0x50] ;  /* 0x0000500001087983 */ /* 0x001f220000100a00 */
[----:B--2---:R-:W-:Y:S03]  /*190d0*/  HMMA.16816.F32.BF16 R4, R20, R24, R4 ;  /* 0x000000181404723c */ /* 0x004fe60000041804 */
[----:B----4-:R0:W-:Y:S04]  /*190e0*/  STL.64 [R1+0x3898], R8 ;  /* 0x0038980801007387 */ /* 0x0101e80000100a00 */
[----:B0-----:R-:W2:Y:S01]  /*190f0*/  LDL.64 R8, [R1+0x60] ;  /* 0x0000600001087983 */ /* 0x001ea20000100a00 */
[----:B------:R-:W-:-:S02]  /*19100*/  IMAD.MOV.U32 R2, RZ, RZ, R24 ;  /* 0x000000ffff027224 */ /* 0x000fc400078e0018 */
[----:B------:R-:W-:Y:S01]  /*19110*/  IMAD.MOV.U32 R0, RZ, RZ, R25 ;  /* 0x000000ffff007224 */ /* 0x000fe200078e0019 */
[----:B--2---:R0:W-:Y:S04]  /*19120*/  STL.64 [R1+0x38a0], R8 ;  /* 0x0038a00801007387 */ /* 0x0041e80000100a00 */
[----:B0-----:R-:W2:Y:S01]  /*19130*/  LDL.LU.64 R8, [R1+0xdf0] ;  /* 0x000df00001087983 */ /* 0x001ea20000300a00 */
[----:B------:R-:W2:Y:S02]  /*19140*/  LDL.LU.64 R10, [R1+0xdf8] ;  /* 0x000df800010a7983 */ /* 0x000ea40000300a00 */
[----:B------:R-:W-:Y:S05]  /*19150*/  STL [R1+0x3808], R14 ;  /* 0x0038080e01007387 */ /* 0x000fea0000100800 */
[----:B------:R0:W-:Y:S01]  /*19160*/  STL.64 [R1+0xe00], R4 ;  /* 0x000e000401007387 */ /* 0x0001e20000100a00 */
[----:B------:R1:W-:Y:S01]  /*19170*/  STL.64 [R1+0xe08], R6 ;  /* 0x000e080601007387 */ /* 0x0003e20000100a00 */
[----:B------:R-:W4:Y:S02]  /*19180*/  LDL.LU.64 R24, [R1+0xde0] ;  /* 0x000de00001187983 */ /* 0x000f240000300a00 */
[----:B------:R-:W4:Y:S01]  /*19190*/  LDL.LU.64 R26, [R1+0xde8] ;  /* 0x000de800011a7983 */ /* 0x000f220000300a00 */
[----:B0-----:R-:W3:Y:S01]  /*191a0*/  LDL.LU.64 R4, [R1+0xdc0] ;  /* 0x000dc00001047983 */ /* 0x001ee20000300a00 */
[----:B-1----:R-:W3:Y:S02]  /*191b0*/  LDL.LU.64 R6, [R1+0xdc8] ;  /* 0x000dc80001067983 */ /* 0x002ee40000300a00 */
[----:B------:R-:W-:-:S02]  /*191c0*/  IMAD.MOV.U32 R15, RZ, RZ, R17 ;  /* 0x000000ffff0f7224 */ /* 0x000fc400078e0011 */
[----:B------:R-:W-:Y:S01]  /*191d0*/  IMAD.MOV.U32 R28, RZ, RZ, R16 ;  /* 0x000000ffff1c7224 */ /* 0x000fe200078e0010 */
[C---:B--2---:R-:W-:Y:S01]  /*191e0*/  HMMA.16816.F32.BF16 R8, R20.reuse, R16, R8 ;  /* 0x000000101408723c */ /* 0x044fe20000041808 */
[----:B---3--:R-:W-:Y:S01]  /*191f0*/  STL.64 [R1+0x3890], R6 ;  /* 0x0038900601007387 */ /* 0x008fe20000100a00 */
[----:B------:R0:W-:Y:S03]  /*19200*/  STL.64 [R1+0x3888], R4 ;  /* 0x0038880401007387 */ /* 0x0001e60000100a00 */
[----:B0-----:R-:W2:Y:S01]  /*19210*/  LDL.LU.64 R4, [R1+0xdd0] ;  /* 0x000dd00001047983 */ /* 0x001ea20000300a00 */
[----:B------:R-:W2:Y:S02]  /*19220*/  LDL.LU.64 R6, [R1+0xdd8] ;  /* 0x000dd80001067983 */ /* 0x000ea40000300a00 */
[----:B------:R-:W-:Y:S02]  /*19230*/  STL [R1+0x3810], R0 ;  /* 0x0038100001007387 */ /* 0x000fe40000100800 */
[----:B------:R-:W-:Y:S11]  /*19240*/  STL [R1+0x380c], R2 ;  /* 0x00380c0201007387 */ /* 0x000ff60000100800 */
[----:B------:R-:W-:Y:S02]  /*19250*/  @!UPT UIADD3 URZ, URZ, URZ, URZ ;  /* 0x0000003f3f3ff290 */ /* 0x000fe4000fffe03f */
[----:B------:R0:W-:Y:S01]  /*19260*/  STL.64 [R1+0xdf0], R8 ;  /* 0x000df00801007387 */ /* 0x0001e20000100a00 */
[----:B------:R-:W-:Y:S03]  /*19270*/  STL.64 [R1+0xdf8], R10 ;  /* 0x000df80a01007387 */ /* 0x000fe60000100a00 */
[----:B0-----:R-:W4:Y:S01]  /*19280*/  LDL.LU.64 R8, [R1+0x38a0] ;  /* 0x0038a00001087983 */ /* 0x001f220000300a00 */
[----:B------:R-:W-:Y:S02]  /*19290*/  STL [R1+0x3850], R15 ;  /* 0x0038500f01007387 */ /* 0x000fe40000100800 */
[----:B------:R0:W-:Y:S02]  /*192a0*/  STL.64 [R1+0x3848], R12 ;  /* 0x0038480c01007387 */ /* 0x0001e40000100a00 */
[----:B------:R-:W3:Y:S01]  /*192b0*/  LDL.64 R16, [R1+0x10] ;  /* 0x0000100001107983 */ /* 0x000ee20000100a00 */
[----:B0-----:R-:W2:Y:S01]  /*192c0*/  LDL.64 R12, [R1+0x20] ;  /* 0x00002000010c7983 */ /* 0x001ea20000100a00 */
[----:B----4-:R-:W-:Y:S03]  /*192d0*/  HMMA.16816.F32.BF16 R24, R20, R8, R24 ;  /* 0x000000081418723c */ /* 0x010fe60000041818 */
[----:B---3--:R0:W-:Y:S01]  /*192e0*/  STL.64 [R1+0x3858], R16 ;  /* 0x0038581001007387 */ /* 0x0081e20000100a00 */
[----:B------:R-:W-:-:S03]  /*192f0*/  IMAD.MOV.U32 R29, RZ, RZ, R9 ;  /* 0x000000ffff1d7224 */ /* 0x000fc600078e0009 */
[----:B0-----:R-:W3:Y:S01]  /*19300*/  LDL.64 R16, [R1+0x30] ;  /* 0x0000300001107983 */ /* 0x001ee20000100a00 */
[----:B------:R-:W-:Y:S11]  /*19310*/  STL [R1+0x3814], R28 ;  /* 0x0038141c01007387 */ /* 0x000ff60000100800 */
[----:B------:R-:W-:Y:S04]  /*19320*/  @!UPT UIADD3 URZ, URZ, URZ, URZ ;  /* 0x0000003f3f3ff290 */ /* 0x000fe8000fffe03f */
[----:B------:R-:W-:Y:S01]  /*19330*/  STL.64 [R1+0xde0], R24 ;  /* 0x000de01801007387 */ /* 0x000fe20000100a00 */
[----:B------:R0:W-:Y:S02]  /*19340*/  STL.64 [R1+0xde8], R26 ;  /* 0x000de81a01007387 */ /* 0x0001e40000100a00 */
[----:B0-----:R-:W-:Y:S02]  /*19350*/  IMAD.MOV.U32 R27, RZ, RZ, R8 ;  /* 0x000000ffff1b7224 */ /* 0x001fe400078e0008 */
[----:B------:R-:W2:Y:S02]  /*19360*/  LDL.LU.64 R8, [R1+0x3898] ;  /* 0x0038980001087983 */ /* 0x000ea40000300a00 */
[C---:B--2---:R-:W-:Y:S01]  /*19370*/  HMMA.16816.F32.BF16 R4, R20.reuse, R8, R4 ;  /* 0x000000081404723c */ /* 0x044fe20000041804 */
[----:B------:R-:W-:Y:S02]  /*19380*/  IMAD.MOV.U32 R25, RZ, RZ, R8 ;  /* 0x000000ffff197224 */ /* 0x000fe400078e0008 */
[----:B------:R-:W-:Y:S11]  /*19390*/  IMAD.MOV.U32 R26, RZ, RZ, R9 ;  /* 0x000000ffff1a7224 */ /* 0x000ff600078e0009 */
[----:B------:R-:W-:Y:S09]  /*193a0*/  @!UPT UIADD3 URZ, URZ, URZ, URZ ;  /* 0x0000003f3f3ff290 */ /* 0x000ff2000fffe03f */
[----:B------:R-:W-:Y:S01]  /*193b0*/  STL.64 [R1+0xdd0], R4 ;  /* 0x000dd00401007387 */ /* 0x000fe20000100a00 */
[----:B------:R0:W-:Y:S03]  /*193c0*/  STL.64 [R1+0xdd8], R6 ;  /* 0x000dd80601007387 */ /* 0x0001e60000100a00 */
[----:B0-----:R-:W2:Y:S01]  /*193d0*/  LDL.LU.64 R6, [R1+0x3890] ;  /* 0x0038900001067983 */ /* 0x001ea20000300a00 */
[----:B------:R-:W2:Y:S02]  /*193e0*/  LDL.LU.64 R4, [R1+0x3888] ;  /* 0x0038880001047983 */ /* 0x000ea40000300a00 */
[----:B------:R-:W2:Y:S02]  /*193f0*/  LDL.LU.64 R8, [R1+0x3880] ;  /* 0x0038800001087983 */ /* 0x000ea40000300a00 */
[----:B--2---:R-:W-:Y:S11]  /*19400*/  HMMA.16816.F32.BF16 R4, R20, R8, R4 ;  /* 0x000000081404723c */ /* 0x004ff60000041804 */
[----:B------:R-:W-:Y:S11]  /*19410*/  @!UPT UIADD3 URZ, URZ, URZ, URZ ;  /* 0x0000003f3f3ff290 */ /* 0x000ff6000fffe03f */
[----:B------:R-:W-:Y:S01]  /*19420*/  @!UPT UIADD3 URZ, URZ, URZ, URZ ;  /* 0x0000003f3f3ff290 */ /* 0x000fe2000fffe03f */
[----:B------:R-:W-:Y:S01]  /*19430*/  STL.64 [R1+0xdc0], R4 ;  /* 0x000dc00401007387 */ /* 0x000fe20000100a00 */
[----:B------:R0:W-:Y:S03]  /*19440*/  STL.64 [R1+0xdc8], R6 ;  /* 0x000dc80601007387 */ /* 0x0001e60000100a00 */
[----:B0-----:R-:W2:Y:S01]  /*19450*/  LDL.LU R7, [R1+0x3878] ;  /* 0x0038780001077983 */ /* 0x001ea20000300800 */
[----:B------:R-:W4:Y:S02]  /*19460*/  LDL.LU.64 R4, [R1+0x3870] ;  /* 0x0038700001047983 */ /* 0x000f240000300a00 */
[----:B------:R-:W-:Y:S02]  /*19470*/  IMAD.MOV.U32 R6, RZ, RZ, R8 ;  /* 0x000000ffff067224 */ /* 0x000fe400078e0008 */
[----:B------:R-:W-:Y:S01]  /*19480*/  IMAD.MOV.U32 R24, RZ, RZ, R9 ;  /* 0x000000ffff187224 */ /* 0x000fe200078e0009 */
[----:B------:R-:W3:Y:S01]  /*19490*/  LDL.LU R11, [R1+0x3868] ;  /* 0x00386800010b7983 */ /* 0x000ee20000300800 */
[----:B------:R-:W3:Y:S03]  /*194a0*/  LDL.LU.64 R8, [R1+0x3860] ;  /* 0x0038600001087983 */ /* 0x000ee60000300a00 */
[----:B--2---:R-:W-:Y:S01]  /*194b0*/  STL.64 [R1+0x37f0], R6 ;  /* 0x0037f00601007387 */ /* 0x004fe20000100a00 */
[----:B----4-:R0:W-:Y:S03]  /*194c0*/  STL.64 [R1+0x37e8], R4 ;  /* 0x0037e80401007387 */ /* 0x0101e60000100a00 */
[----:B0-----:R-:W2:Y:S01]  /*194d0*/  LDL.LU.64 R4, [R1+0xdb0] ;  /* 0x000db00001047983 */ /* 0x001ea20000300a00 */
[----:B------:R-:W2:Y:S02]  /*194e0*/  LDL.LU.64 R6, [R1+0xdb8] ;  /* 0x000db80001067983 */ /* 0x000ea40000300a00 */
[----:B------:R-:W-:Y:S02]  /*194f0*/  STL.64 [R1+0x37e0], R26 ;  /* 0x0037e01a01007387 */ /* 0x000fe40000100a00 */
[----:B------:R-:W-:Y:S02]  /*19500*/  STL.64 [R1+0x37d8], R24 ;  /* 0x0037d81801007387 */ /* 0x000fe40000100a00 */
[----:B---3--:R-:W-:-:S02]  /*19510*/  IMAD.MOV.U32 R10, RZ, RZ, R16 ;  /* 0x000000ffff0a7224 */ /* 0x008fc400078e0010 */
[----:B------:R-:W-:Y:S01]  /*19520*/  IMAD.MOV.U32 R3, RZ, RZ, R17 ;  /* 0x000000ffff037224 */ /* 0x000fe200078e0011 */
[C---:B--2---:R-:W-:Y:S11]  /*19530*/  HMMA.16816.F32.BF16 R4, R20.reuse, R16, R4 ;  /* 0x000000101404723c */ /* 0x044ff60000041804 */
[----:B------:R-:W-:Y:S11]  /*19540*/  @!UPT UIADD3 URZ, URZ, URZ, URZ ;  /* 0x0000003f3f3ff290 */ /* 0x000ff6000fffe03f */
[----:B------:R-:W-:Y:S01]  /*19550*/  @!UPT UIADD3 URZ, URZ, URZ, URZ ;  /* 0x0000003f3f3ff290 */ /* 0x000fe2000fffe03f */
[----:B------:R-:W-:Y:S01]  /*19560*/  STL.64 [R1+0xdb0], R4 ;  /* 0x000db00401007387 */ /* 0x000fe20000100a00 */
[----:B------:R-:W-:Y:S02]  /*19570*/  STL.64 [R1+0xdb8], R6 ;  /* 0x000db80601007387 */ /* 0x000fe40000100a00 */
[----:B------:R-:W2:Y:S02]  /*19580*/  LDL.LU.64 R16, [R1+0xda0] ;  /* 0x000da00001107983 */ /* 0x000ea40000300a00 */
[----:B------:R-:W2:Y:S01]  /*19590*/  LDL.LU.64 R18, [R1+0xda8] ;  /* 0x000da80001127983 */ /* 0x000ea20000300a00 */
[----:B------:R-:W-:Y:S01]  /*195a0*/  STL.64 [R1+0x3800], R10 ;  /* 0x0038000a01007387 */ /* 0x000fe20000100a00 */
[----:B------:R0:W-:Y:S03]  /*195b0*/  STL.64 [R1+0x37f8], R8 ;  /* 0x0037f80801007387 */ /* 0x0001e60000100a00 */
[----:B0-----:R-:W3:Y:S01]  /*195c0*/  LDL.LU.64 R8, [R1+0xd70] ;  /* 0x000d700001087983 */ /* 0x001ee20000300a00 */
[----:B------:R-:W4:Y:S03]  /*195d0*/  LDL.LU.64 R10, [R1+0xd78] ;  /* 0x000d7800010a7983 */ /* 0x000f260000300a00 */
[----:B----4-:R-:W-:Y:S01]  /*195e0*/  STL.64 [R1+0x3820], R10 ;  /* 0x0038200a01007387 */ /* 0x010fe20000100a00 */
[----:B---3--:R0:W-:Y:S03]  /*195f0*/  STL.64 [R1+0x3818], R8 ;  /* 0x0038180801007387 */ /* 0x0081e60000100a00 */
[----:B0-----:R-:W3:Y:S01]  /*19600*/  LDL.LU.64 R8, [R1+0xd80] ;  /* 0x000d800001087983 */ /* 0x001ee20000300a00 */
[----:B------:R-:W4:Y:S01]  /*19610*/  LDL.LU.64 R10, [R1+0xd88] ;  /* 0x000d8800010a7983 */ /* 0x000f220000300a00 */
[----:B--2---:R-:W-:Y:S02]  /*19620*/  HMMA.16816.F32.BF16 R16, R20, R12, R16 ;  /* 0x0000000c1410723c */ /* 0x004fe40000041810 */
[----:B----4-:R-:W-:Y:S01]  /*19630*/  STL.64 [R1+0x3840], R10 ;  /* 0x0038400a01007387 */ /* 0x010fe20000100a00 */
[----:B---3--:R0:W-:Y:S03]  /*19640*/  STL.64 [R1+0x3838], R8 ;  /* 0x0038380801007387 */ /* 0x0081e60000100a00 */
[----:B0-----:R-:W2:Y:S01]  /*19650*/  LDL.LU.64 R8, [R1+0xd90] ;  /* 0x000d900001087983 */ /* 0x001ea20000300a00 */
[----:B------:R-:W2:Y:S02]  /*19660*/  LDL.LU.64 R10, [R1+0xd98] ;  /* 0x000d9800010a7983 */ /* 0x000ea40000300a00 */
[----:B------:R-:W3:Y:S02]  /*19670*/  LDL.LU.64 R4, [R1+0xd60] ;  /* 0x000d600001047983 */ /* 0x000ee40000300a00 */
[----:B------:R-:W3:Y:S01]  /*19680*/  LDL.LU.64 R6, [R1+0xd68] ;  /* 0x000d680001067983 */ /* 0x000ee20000300a00 */
[----:B------:R-:W4:Y:S01]  /*19690*/  LDL.LU.64 R24, [R1+0x6f0] ;  /* 0x0006f00001187983 */ /* 0x000f220000300a00 */
[----:B------:R-:W4:Y:S10]  /*196a0*/  LDL.LU.64 R26, [R1+0x6f8] ;  /* 0x0006f800011a7983 */ /* 0x000f340000300a00 */
[----:B------:R0:W-:Y:S02]  /*196b0*/  STL.64 [R1+0xda0], R16 ;  /* 0x000da01001007387 */ /* 0x0001e40000100a00 */
[----:B------:R-:W-:Y:S01]  /*196c0*/  STL.64 [R1+0xda8], R18 ;  /* 0x000da81201007387 */ /* 0x000fe20000100a00 */
[----:B0-----:R-:W2:Y:S01]  /*196d0*/  LDL.LU.64 R16, [R1+0x3858] ;  /* 0x0038580001107983 */ /* 0x001ea20000300a00 */
[----:B------:R-:W-:-:S02]  /*196e0*/  IMAD.MOV.U32 R2, RZ, RZ, R12 ;  /* 0x000000ffff027224 */ /* 0x000fc400078e000c */
[----:B------:R-:W-:Y:S02]  /*196f0*/  IMAD.MOV.U32 R14, RZ, RZ, R13 ;  /* 0x000000ffff0e7224 */ /* 0x000fe400078e000d */
[----:B------:R-:W3:Y:S01]  /*19700*/  LDL.LU R15, [R1+0x3850] ;  /* 0x00385000010f7983 */ /* 0x000ee20000300800 */
[----:B------:R-:W3:Y:S01]  /*19710*/  LDL.LU.64 R12, [R1+0x3848] ;  /* 0x00384800010c7983 */ /* 0x000ee20000300a00 */
        /* <DEDUP_REMOVED lines=9> */
[----:B------:R-:W2:Y:S02]  /*197b0*/  LDL.LU.64 R16, [R1+0x3828] ;  /* 0x0038280001107983 */ /* 0x000ea40000300a00 */
[----:B--2---:R-:W-:Y:S11]  /*197c0*/  HMMA.16816.F32.BF16 R8, R20, R16, R8 ;  /* 0x000000101408723c */ /* 0x004ff60000041808 */
        /* <DEDUP_REMOVED lines=8> */
[----:B0-----:R-:W-:-:S02]  /*19850*/  IMAD.MOV.U32 R16, RZ, RZ, R28 ;  /* 0x000000ffff107224 */ /* 0x001fc400078e001c */
[----:B------:R-:W-:Y:S01]  /*19860*/  IMAD.MOV.U32 R17, RZ, RZ, R0 ;  /* 0x000000ffff117224 */ /* 0x000fe200078e0000 */
[----:B------:R-:W2:Y:S01]  /*19870*/  LDL.LU R28, [R1+0x3814] ;  /* 0x00381400011c7983 */ /* 0x000ea20000300800 */
[----:B------:R-:W2:Y:S03]  /*19880*/  LDL.LU R0, [R1+0x3810] ;  /* 0x0038100001007983 */ /* 0x000ea60000300800 */
[----:B------:R0:W-:Y:S02]  /*19890*/  STL.64 [R1+0x36e8], R16 ;  /* 0x0036e81001007387 */ /* 0x0001e40000100a00 */
[----:B0-----:R-:W-:Y:S02]  /*198a0*/  IMAD.MOV.U32 R16, RZ, RZ, R2 ;  /* 0x000000ffff107224 */ /* 0x001fe400078e0002 */
[----:B------:R-:W-:Y:S01]  /*198b0*/  IMAD.MOV.U32 R17, RZ, RZ, R14 ;  /* 0x000000ffff117224 */ /* 0x000fe200078e000e */
[----:B------:R-:W2:Y:S01]  /*198c0*/  LDL.LU R2, [R1+0x380c] ;  /* 0x00380c0001027983 */ /* 0x000ea20000300800 */
[----:B------:R-:W2:Y:S03]  /*198d0*/  LDL.LU R14, [R1+0x3808] ;  /* 0x00380800010e7983 */ /* 0x000ea60000300800 */
[----:B------:R0:W-:Y:S04]  /*198e0*/  STL.64 [R1+0x3700], R16 ;  /* 0x0037001001007387 */ /* 0x0001e80000100a00 */
[----:B0-----:R-:W2:Y:S01]  /*198f0*/  LDL.64 R16, [R1+0xc0] ;  /* 0x0000c00001107983 */ /* 0x001ea20000100a00 */
[C---:B---3--:R-:W-:Y:S11]  /*19900*/  HMMA.16816.F32.BF16 R8, R20.reuse, R12, R8 ;  /* 0x0000000c1408723c */ /* 0x048ff60000041808 */
[----:B------:R-:W-:Y:S11]  /*19910*/  @!UPT UIADD3 URZ, URZ, URZ, URZ ;  /* 0x0000003f3f3ff290 */ /* 0x000ff6000fffe03f */
[----:B------:R-:W-:Y:S01]  /*19920*/  @!UPT UIADD3 URZ, URZ, URZ, URZ ;  /* 0x0000003f3f3ff290 */ /* 0x000fe2000fffe03f */
[----:B------:R-:W-:Y:S01]  /*19930*/  STL.64 [R1+0xd70], R8 ;  /* 0x000d700801007387 */ /* 0x000fe20000100a00 */
[----:B------:R0:W-:Y:S03]  /*19940*/  STL.64 [R1+0xd78], R10 ;  /* 0x000d780a01007387 */ /* 0x0001e60000100a00 */
[----:B0-----:R-:W3:Y:S01]  /*19950*/  LDL.LU.64 R10, [R1+0x3800] ;  /* 0x00380000010a7983 */ /* 0x001ee20000300a00 */
[----:B------:R-:W2:Y:S02]  /*19960*/  LDL.LU.64 R8, [R1+0x37f8] ;  /* 0x0037f80001087983 */ /* 0x000ea40000300a00 */
[----:B------:R-:W-:Y:S01]  /*19970*/  STL.64 [R1+0x36c8], R12 ;  /* 0x0036c80c01007387 */ /* 0x000fe20000100a00 */
[C---:B--2---:R-:W-:Y:S11]  /*19980*/  HMMA.16816.F32.BF16 R4, R20.reuse, R8, R4 ;  /* 0x000000081404723c */ /* 0x044ff60000041804 */
[----:B------:R-:W-:Y:S11]  /*19990*/  @!UPT UIADD3 URZ, URZ, URZ, URZ ;  /* 0x0000003f3f3ff290 */ /* 0x000ff6000fffe03f */
[----:B------:R-:W-:Y:S01]  /*199a0*/  @!UPT UIADD3 URZ, URZ, URZ, URZ ;  /* 0x0000003f3f3ff290 */ /* 0x000fe2000fffe03f */
[----:B------:R-:W-:Y:S01]  /*199b0*/  STL.64 [R1+0xd60], R4 ;  /* 0x000d600401007387 */ /* 0x000fe20000100a00 */
[----:B------:R0:W-:Y:S03]  /*199c0*/  STL.64 [R1+0xd68], R6 ;  /* 0x000d680601007387 */ /* 0x0001e60000100a00 */
[----:B0-----:R-:W2:Y:S01]  /*199d0*/  LDL.LU.64 R6, [R1+0x37f0] ;  /* 0x0037f00001067983 */ /* 0x001ea20000300a00 */
[----:B------:R-:W4:Y:S02]  /*199e0*/  LDL.LU.64 R4, [R1+0x37e8] ;  /* 0x0037e80001047983 */ /* 0x000f240000300a00 */
[----:B------:R-:W-:Y:S01]  /*199f0*/  STL.64 [R1+0x36c0], R8 ;  /* 0x0036c00801007387 */ /* 0x000fe20000100a00 */
[----:B----4-:R-:W-:Y:S01]  /*19a00*/  HMMA.16816.F32.BF16 R20, R20, R4, R24 ;  /* 0x000000041414723c */ /* 0x010fe20000041818 */
[----:B------:R-:W4:Y:S01]  /*19a10*/  LDL.LU.64 R26, [R1+0x37e0] ;  /* 0x0037e000011a7983 */ /* 0x000f220000300a00 */
[----:B------:R-:W4:Y:S11]  /*19a20*/  LDL.LU.64 R24, [R1+0x37d8] ;  /* 0x0037d80001187983 */ /* 0x000f360000300a00 */
[----:B------:R-:W-:Y:S10]  /*19a30*/  @!UPT UIADD3 URZ, URZ, URZ, URZ ;  /* 0x0000003f3f3ff290 */ /* 0x000ff4000fffe03f */
[----:B------:R3:W-:Y:S01]  /*19a40*/  STL.64 [R1+0x6f0], R20 ;  /* 0x0006f01401007387 */ /* 0x0007e20000100a00 */
[----:B------:R-:W-:Y:S02]  /*19a50*/  STL.64 [R1+0x6f8], R22 ;  /* 0x0006f81601007387 */ /* 0x000fe40000100a00 */
[----:B---3--:R-:W-:Y:S02]  /*19a60*/  IMAD.MOV.U32 R20, RZ, RZ, R10 ;  /* 0x000000ffff147224 */ /* 0x008fe400078e000a */
[----:B------:R-:W-:Y:S01]  /*19a70*/  IMAD.MOV.U32 R21, RZ, RZ, R3 ;  /* 0x000000ffff157224 */ /* 0x000fe200078e0003 */
[----:B------:R-:W3:Y:S01]  /*19a80*/  LDL.LU R10, [R1+0x37d4] ;  /* 0x0037d400010a7983 */ /* 0x000ee20000300800 */
[----:B------:R-:W3:Y:S03]  /*19a90*/  LDL.LU R3, [R1+0x37d0] ;  /* 0x0037d00001037983 */ /* 0x000ee60000300800 */
[----:B------:R2:W-:Y:S02]  /*19aa0*/  STL.64 [R1+0x3708], R20 ;  /* 0x0037081401007387 */ /* 0x0005e40000100a00 */
[----:B--2---:R-:W-:-:S02]  /*19ab0*/  IMAD.MOV.U32 R20, RZ, RZ, R6 ;  /* 0x000000ffff147224 */ /* 0x004fc400078e0006 */
[----:B------:R-:W2:Y:S01]  /*19ac0*/  LDL.LU R6, [R1+0x37cc] ;  /* 0x0037cc0001067983 */ /* 0x000ea20000300800 */
[----:B----4-:R-:W-:-:S03]  /*19ad0*/  IMAD.MOV.U32 R21, RZ, RZ, R24 ;  /* 0x000000ffff157224 */ /* 0x010fc600078e0018 */
[----:B------:R-:W4:Y:S02]  /*19ae0*/  LDL.LU R24, [R1+0x37c8] ;  /* 0x0037c80001187983 */ /* 0x000f240000300800 */
[----:B------:R0:W-:Y:S02]  /*19af0*/  STL.64 [R1+0x3720], R20 ;  /* 0x0037201401007387 */ /* 0x0001e40000100a00 */
[----:B0-----:R-:W-:Y:S02]  /*19b00*/  IMAD.MOV.U32 R20, RZ, RZ, R25 ;  /* 0x000000ffff147224 */ /* 0x001fe400078e0019 */
[----:B------:R-:W-:Y:S01]  /*19b10*/  IMAD.MOV.U32 R21, RZ, RZ, R26 ;  /* 0x000000ffff157224 */ /* 0x000fe200078e001a */
[----:B------:R-:W4:Y:S01]  /*19b20*/  LDL.LU R25, [R1+0x37c4] ;  /* 0x0037c40001197983 */ /* 0x000f220000300800 */
[----:B------:R-:W4:Y:S03]  /*19b30*/  LDL.LU R26, [R1+0x37c0] ;  /* 0x0037c000011a7983 */ /* 0x000f260000300800 */
[----:B------:R0:W-:Y:S02]  /*19b40*/  STL.64 [R1+0x3738], R20 ;  /* 0x0037381401007387 */ /* 0x0001e40000100a00 */
[----:B0-----:R-:W-:-:S02]  /*19b50*/  IMAD.MOV.U32 R20, RZ, RZ, R27 ;  /* 0x000000ffff147224 */ /* 0x001fc400078e001b */
[----:B------:R-:W-:Y:S01]  /*19b60*/  IMAD.MOV.U32 R21, RZ, RZ, R29 ;  /* 0x000000ffff157224 */ /* 0x000fe200078e001d */
[----:B------:R-:W4:Y:S01]  /*19b70*/  LDL.LU R27, [R1+0x37bc] ;  /* 0x0037bc00011b7983 */ /* 0x000f220000300800 */
[----:B------:R-:W2:Y:S03]  /*19b80*/  LDL.LU R29, [R1+0x37b8] ;  /* 0x0037b800011d7983 */ /* 0x000ea60000300800 */
[----:B------:R0:W-:Y:S02]  /*19b90*/  STL.64 [R1+0x3750], R20 ;  /* 0x0037501401007387 */ /* 0x0001e40000100a00 */
[----:B0-----:R-:W-:Y:S02]  /*19ba0*/  IMAD.MOV.U32 R20, RZ, RZ, R28 ;  /* 0x000000ffff147224 */ /* 0x001fe400078e001c */
[----:B------:R-:W-:-:S05]  /*19bb0*/  IMAD.MOV.U32 R21, RZ, RZ, R15 ;  /* 0x000000ffff157224 */ /* 0x000fca00078e000f */
[----:B------:R0:W-:Y:S04]  /*19bc0*/  STL.64 [R1+0x3768], R20 ;  /* 0x0037681401007387 */ /* 0x0001e80000100a00 */
[----:B0-----:R-:W4:Y:S01]  /*19bd0*/  LDL.LU.64 R20, [R1+0x6d0] ;  /* 0x0006d00001147983 */ /* 0x001f220000300a00 */
[----:B------:R-:W4:Y:S02]  /*19be0*/  LDL.LU.64 R22, [R1+0x6d8] ;  /* 0x0006d80001167983 */ /* 0x000f240000300a00 */
[----:B------:R-:W-:Y:S02]  /*19bf0*/  IMAD.MOV.U32 R8, RZ, RZ, R2 ;  /* 0x000000ffff087224 */ /* 0x000fe400078e0002 */
[----:B------:R-:W-:-:S05]  /*19c00*/  IMAD.MOV.U32 R9, RZ, RZ, R0 ;  /* 0x000000ffff097224 */ /* 0x000fca00078e0000 */
[----:B------:R0:W-:Y:S01]  /*19c10*/  STL.64 [R1+0x3770], R8 ;  /* 0x0037700801007387 */ /* 0x0001e20000100a00 */
[----:B------:R-:W-:Y:S02]  /*19c20*/  STL.64 [R1+0x36e0], R4 ;  /* 0x0036e00401007387 */ /* 0x000fe40000100a00 */
[----:B0-----:R-:W-:Y:S02]  /*19c30*/  IMAD.MOV.U32 R8, RZ, RZ, R14 ;  /* 0x000000ffff087224 */ /* 0x001fe400078e000e */
[----:B------:R-:W-:Y:S01]  /*19c40*/  IMAD.MOV.U32 R9, RZ, RZ, R11 ;  /* 0x000000ffff097224 */ /* 0x000fe200078e000b */
[----:B----4-:R-:W-:Y:S11]  /*19c50*/  HMMA.16816.F32.BF16 R20, R24, R16, R20 ;  /* 0x000000101814723c */ /* 0x010ff60000041814 */
[----:B------:R-:W-:Y:S11]  /*19c60*/  @!UPT UIADD3 URZ, URZ, URZ, URZ ;  /* 0x0000003f3f3ff290 */ /* 0x000ff6000fffe03f */
[----:B------:R-:W-:Y:S01]  /*19c70*/  @!UPT UIADD3 URZ, URZ, URZ, URZ ;  /* 0x0000003f3f3ff290 */ /* 0x000fe2000fffe03f */
[----:B------:R-:W-:Y:S01]  /*19c80*/  STL.64 [R1+0x6d0], R20 ;  /* 0x0006d01401007387 */ /* 0x000fe20000100a00 */
[----:B------:R-:W-:Y:S02]  /*19c90*/  STL.64 [R1+0x6d8], R22 ;  /* 0x0006d81601007387 */ /* 0x000fe40000100a00 */
[----:B------:R3:W-:Y:S02]  /*19ca0*/  STL.64 [R1+0x3788], R8 ;  /* 0x0037880801007387 */ /* 0x0007e40000100a00 */
[----:B---3--:R-:W-:Y:S02]  /*19cb0*/  IMAD.MOV.U32 R8, RZ, RZ, R10 ;  /* 0x000000ffff087224 */ /* 0x008fe400078e000a */
[----:B------:R-:W-:-:S05]  /*19cc0*/  IMAD.MOV.U32 R9, RZ, RZ, R7 ;  /* 0x000000ffff097224 */ /* 0x000fca00078e0007 */
[----:B------:R-:W-:Y:S01]  /*19cd0*/  STL.64 [R1+0x37a0], R8 ;  /* 0x0037a00801007387 */ /* 0x000fe20000100a00 */
[----:B------:R-:W3:Y:S02]  /*19ce0*/  LDL.LU.64 R20, [R1+0x690] ;  /* 0x0006900001147983 */ /* 0x000ee40000300a00 */
[----:B------:R-:W4:Y:S02]  /*19cf0*/  LDL.LU.64 R22, [R1+0x698] ;  /* 0x0006980001167983 */ /* 0x000f240000300a00 */
[----:B----4-:R-:W-:Y:S01]  /*19d00*/  STL.64 [R1+0x3780], R22 ;  /* 0x0037801601007387 */ /* 0x010fe20000100a00 */
[----:B---3--:R0:W-:Y:S03]  /*19d10*/  STL.64 [R1+0x3778], R20 ;  /* 0x0037781401007387 */ /* 0x0081e60000100a00 */
[----:B0-----:R-:W3:Y:S01]  /*19d20*/  LDL.LU.64 R20, [R1+0x6a0] ;  /* 0x0006a00001147983 */ /* 0x001ee20000300a00 */
[----:B------:R-:W4:Y:S03]  /*19d30*/  LDL.LU.64 R22, [R1+0x6a8] ;  /* 0x0006a80001167983 */ /* 0x000f260000300a00 */
[----:B----4-:R-:W-:Y:S01]  /*19d40*/  STL.64 [R1+0x3798], R22 ;  /* 0x0037981601007387 */ /* 0x010fe20000100a00 */
[----:B---3--:R0:W-:Y:S03]  /*19d50*/  STL.64 [R1+0x3790], R20 ;  /* 0x0037901401007387 */ /* 0x0081e60000100a00 */
[----:B0-----:R-:W3:Y:S01]  /*19d60*/  LDL.LU.64 R20, [R1+0x6b0] ;  /* 0x0006b00001147983 */ /* 0x001ee20000300a00 */
[----:B------:R-:W4:Y:S02]  /*19d70*/  LDL.LU.64 R22, [R1+0x6b8] ;  /* 0x0006b80001167983 */ /* 0x000f240000300a00 */
[----:B------:R-:W-:-:S02]  /*19d80*/  IMAD.MOV.U32 R2, RZ, RZ, R16 ;  /* 0x000000ffff027224 */ /* 0x000fc400078e0010 */
[----:B------:R-:W-:Y:S01]  /*19d90*/  IMAD.MOV.U32 R0, RZ, RZ, R17 ;  /* 0x000000ffff007224 */ /* 0x000fe200078e0011 */
[----:B----4-:R-:W-:Y:S01]  /*19da0*/  STL.64 [R1+0x37b0], R22 ;  /* 0x0037b01601007387 */ /* 0x010fe20000100a00 */
[----:B---3--:R0:W-:Y:S03]  /*19db0*/  STL.64 [R1+0x37a8], R20 ;  /* 0x0037a81401007387 */ /* 0x0081e60000100a00 */
[----:B0-----:R-:W3:Y:S01]  /*19dc0*/  LDL.LU.64 R20, [R1+0x6c0] ;  /* 0x0006c00001147983 */ /* 0x001ee20000300a00 */
[----:B------:R-:W3:Y:S02]  /*19dd0*/  LDL.LU.64 R22, [R1+0x6c8] ;  /* 0x0006c80001167983 */ /* 0x000ee40000300a00 */
[----:B------:R-:W4:Y:S02]  /*19de0*/  LDL.LU.64 R16, [R1+0x640] ;  /* 0x0006400001107983 */ /* 0x000f240000300a00 */
[----:B------:R-:W2:Y:S02]  /*19df0*/  LDL.LU.64 R18, [R1+0x648] ;  /* 0x0006480001127983 */ /* 0x000ea40000300a00 */
[----:B--2---:R-:W-:Y:S01]  /*19e00*/  STL.64 [R1+0x3718], R18 ;  /* 0x0037181201007387 */ /* 0x004fe20000100a00 */
[----:B----4-:R0:W-:Y:S03]  /*19e10*/  STL.64 [R1+0x3710], R16 ;  /* 0x0037101001007387 */ /* 0x0101e60000100a00 */
[----:B0-----:R-:W2:Y:S01]  /*19e20*/  LDL.LU.64 R16, [R1+0x650] ;  /* 0x0006500001107983 */ /* 0x001ea20000300a00 */
[----:B------:R-:W4:Y:S03]  /*19e30*/  LDL.LU.64 R18, [R1+0x658] ;  /* 0x0006580001127983 */ /* 0x000f260000300a00 */
[----:B----4-:R-:W-:Y:S01]  /*19e40*/  STL.64 [R1+0x3730], R18 ;  /* 0x0037301201007387 */ /* 0x010fe20000100a00 */
[----:B--2---:R0:W-:Y:S03]  /*19e50*/  STL.64 [R1+0x3728], R16 ;  /* 0x0037281001007387 */ /* 0x0041e60000100a00 */
[----:B0-----:R-:W2:Y:S01]  /*19e60*/  LDL.LU.64 R16, [R1+0x660] ;  /* 0x0006600001107983 */ /* 0x001ea20000300a00 */
[----:B------:R-:W4:Y:S03]  /*19e70*/  LDL.LU.64 R18, [R1+0x668] ;  /* 0x0006680001127983 */ /* 0x000f260000300a00 */
[----:B----4-:R-:W-:Y:S01]  /*19e80*/  STL.64 [R1+0x3748], R18 ;  /* 0x0037481201007387 */ /* 0x010fe20000100a00 */
[----:B--2---:R0:W-:Y:S03]  /*19e90*/  STL.64 [R1+0x3740], R16 ;  /* 0x0037401001007387 */ /* 0x0041e60000100a00 */
[----:B0-----:R-:W2:Y:S01]  /*19ea0*/  LDL.LU.64 R16, [R1+0x670] ;  /* 0x0006700001107983 */ /* 0x001ea20000300a00 */
[----:B------:R-:W4:Y:S02]  /*19eb0*/  LDL.LU.64 R18, [R1+0x678] ;  /* 0x0006780001127983 */ /* 0x000f240000300a00 */
[----:B------:R-:W-:-:S02]  /*19ec0*/  IMAD.MOV.U32 R8, RZ, RZ, R6 ;  /* 0x000000ffff087224 */ /* 0x000fc400078e0006 */
[----:B------:R-:W-:-:S07]  /*19ed0*/  IMAD.MOV.U32 R9, RZ, RZ, R3 ;  /* 0x000000ffff097224 */ /* 0x000fce00078e0003 */
[C---:B---3--:R-:W-:Y:S01]  /*19ee0*/  HMMA.16816.F32.BF16 R8, R24.reuse, R8, R20 ;  /* 0x000000081808723c */ /* 0x048fe20000041814 */
[----:B----4-:R-:W-:Y:S01]  /*19ef0*/  STL.64 [R1+0x3760], R18 ;  /* 0x0037601201007387 */ /* 0x010fe20000100a00 */
[----:B--2---:R0:W-:Y:S03]  /*19f00*/  STL.64 [R1+0x3758], R16 ;  /* 0x0037581001007387 */ /* 0x0041e60000100a00 */
[----:B0-----:R-:W2:Y:S01]  /*19f10*/  LDL.LU.64 R16, [R1+0x680] ;  /* 0x0006800001107983 */ /* 0x001ea20000300a00 */
[----:B------:R-:W2:Y:S02]  /*19f20*/  LDL.LU.64 R18, [R1+0x688] ;  /* 0x0006880001127983 */ /* 0x000ea40000300a00 */
[----:B------:R-:W3:Y:S02]  /*19f30*/  LDL.LU.64 R4, [R1+0x620] ;  /* 0x0006200001047983 */ /* 0x000ee40000300a00 */
[----:B------:R-:W4:Y:S02]  /*19f40*/  LDL.LU.64 R6, [R1+0x628] ;  /* 0x0006280001067983 */ /* 0x000f240000300a00 */
[----:B----4-:R-:W-:Y:S01]  /*19f50*/  STL.64 [R1+0x36f8], R6 ;  /* 0x0036f80601007387 */ /* 0x010fe20000100a00 */
[----:B---3--:R0:W-:Y:S03]  /*19f60*/  STL.64 [R1+0x36f0], R4 ;  /* 0x0036f00401007387 */ /* 0x0081e60000100a00 */
[----:B0-----:R-:W3:Y:S01]  /*19f70*/  LDL.LU.64 R4, [R1+0x630] ;  /* 0x0006300001047983 */ /* 0x001ee20000300a00 */
[----:B------:R-:W3:Y:S02]  /*19f80*/  LDL.LU.64 R6, [R1+0x638] ;  /* 0x0006380001067983 */ /* 0x000ee40000300a00 */
[----:B------:R-:W4:Y:S02]  /*19f90*/  LDL.LU.64 R12, [R1+0x610] ;  /* 0x00061000010c7983 */ /* 0x000f240000300a00 */
[----:B------:R-:W4:Y:S01]  /*19fa0*/  LDL.LU.64 R14, [R1+0x618] ;  /* 0x00061800010e7983 */ /* 0x000f220000300a00 */
[----:B------:R-:W2:Y:S01]  /*19fb0*/  LDL.LU.64 R22, [R1+0x37b0] ;  /* 0x0037b00001167983 */ /* 0x000ea20000300a00 */
[----:B------:R-:W2:Y:S02]  /*19fc0*/  LDL.LU.64 R20, [R1+0x37a8] ;  /* 0x0037a80001147983 */ /* 0x000ea40000300a00 */
[----:B------:R0:W-:Y:S02]  /*19fd0*/  STL.64 [R1+0x6c0], R8 ;  /* 0x0006c00801007387 */ /* 0x0001e40000100a00 */
[----:B------:R2:W-:Y:S01]  /*19fe0*/  STL.64 [R1+0x6c8], R10 ;  /* 0x0006c80a01007387 */ /* 0x0005e20000100a00 */
[----:B0-----:R-:W2:Y:S02]  /*19ff0*/  LDL.LU.64 R8, [R1+0x37a0] ;  /* 0x0037a00001087983 */ /* 0x001ea40000300a00 */
        /* <DEDUP_REMOVED lines=15> */
[----:B------:R-:W2:Y:S11]  /*1a0f0*/  LDL.LU.64 R20, [R1+0x3768] ;  /* 0x0037680001147983 */ /* 0x000eb60000300a00 */
[----:B------:R-:W-:Y:S10]  /*1a100*/  @!UPT UIADD3 URZ, URZ, URZ, URZ ;  /* 0x0000003f3f3ff290 */ /* 0x000ff4000fffe03f */
[----:B------:R0:W-:Y:S01]  /*1a110*/  STL.64 [R1+0x690], R8 ;  /* 0x0006900801007387 */ /* 0x0001e20000100a00 */
[----:B------:R1:W-:Y:S03]  /*1a120*/  STL.64 [R1+0x698], R10 ;  /* 0x0006980a01007387 */ /* 0x0003e60000100a00 */
[----:B0-----:R-:W3:Y:S01]  /*1a130*/  LDL.LU.64 R8, [R1+0x600] ;  /* 0x0006000001087983 */ /* 0x001ee20000300a00 */
[----:B-1----:R-:W3:Y:S01]  /*1a140*/  LDL.LU.64 R10, [R1+0x608] ;  /* 0x00060800010a7983 */ /* 0x002ee20000300a00 */
        /* <DEDUP_REMOVED lines=29> */
[----:B------:R-:W3:Y:S11]  /*1a320*/  LDL.LU.64 R16, [R1+0x3700] ;  /* 0x0037000001107983 */ /* 0x000ef60000300a00 */
[----:B------:R-:W-:Y:S10]  /*1a330*/  @!UPT UIADD3 URZ, URZ, URZ, URZ ;  /* 0x0000003f3f3ff290 */ /* 0x000ff4000fffe03f */
[----:B------:R0:W-:Y:S01]  /*1a340*/  STL.64 [R1+0x640], R20 ;  /* 0x0006401401007387 */ /* 0x0001e20000100a00 */
[----:B------:R1:W-:Y:S03]  /*1a350*/  STL.64 [R1+0x648], R22 ;  /* 0x0006481601007387 */ /* 0x0003e60000100a00 */
        /* <DEDUP_REMOVED lines=10> */
[----:B------:R-:W2:Y:S11]  /*1a400*/  LDL.LU.64 R4, [R1+0x36e0] ;  /* 0x0036e00001047983 */ /* 0x000eb60000300a00 */
[----:B------:R-:W-:Y:S10]  /*1a410*/  @!UPT UIADD3 URZ, URZ, URZ, URZ ;  /* 0x0000003f3f3ff290 */ /* 0x000ff4000fffe03f */
[----:B------:R-:W-:Y:S01]  /*1a420*/  STL.64 [R1+0x620], R16 ;  /* 0x0006201001007387 */ /* 0x000fe20000100a00 */
[----:B------:R0:W-:Y:S03]  /*1a430*/  STL.64 [R1+0x628], R18 ;  /* 0x0006281201007387 */ /* 0x0001e60000100a00 */
[----:B0-----:R-:W3:Y:S01]  /*1a440*/  LDL.LU.64 R18, [R1+0x36d8] ;  /* 0x0036d80001127983 */ /* 0x001ee20000300a00 */
[----:B------:R-:W4:Y:S02]  /*1a450*/  LDL.LU.64 R16, [R1+0x36d0] ;  /* 0x0036d00001107983 */ /* 0x000f240000300a00 */
[C---:B----4-:R-:W-:Y:S11]  /*1a460*/  HMMA.16816.F32.BF16 R12, R24.reuse, R16, R12 ;  /* 0x00000010180c723c */ /* 0x050ff6000004180c */
[----:B------:R-:W-:Y:S11]  /*1a470*/  @!UPT UIADD3 URZ, URZ, URZ, URZ ;  /* 0x0000003f3f3ff290 */ /* 0x000ff6000fffe03f */
[----:B------:R-:W-:Y:S01]  /*1a480*/  @!UPT UIADD3 URZ, URZ, URZ, URZ ;  /* 0x0000003f3f3ff290 */ /* 0x000fe2000fffe03f */
[----:B------:R0:W-:Y:S01]  /*1a490*/  STL.64 [R1+0x610], R12 ;  /* 0x0006100c01007387 */ /* 0x0001e20000100a00 */
[----:B------:R-:W-:Y:S03]  /*1a4a0*/  STL.64 [R1+0x618], R14 ;  /* 0x0006180e01007387 */ /* 0x000fe60000100a00 */
[----:B0-----:R-:W4:Y:S01]  /*1a4b0*/  LDL.LU.64 R12, [R1+0x36c8] ;  /* 0x0036c800010c7983 */ /* 0x001f220000300a00 */
[----:B---3--:R-:W-:Y:S02]  /*1a4c0*/  STL.64 [R1+0x3650], R18 ;  /* 0x0036501201007387 */ /* 0x008fe40000100a00 */
[----:B------:R0:W-:Y:S02]  /*1a4d0*/  STL.64 [R1+0x3648], R16 ;  /* 0x0036481001007387 */ /* 0x0001e40000100a00 */
[----:B0-----:R-:W3:Y:S01]  /*1a4e0*/  LDL.64 R16, [R1+0xb0] ;  /* 0x0000b00001107983 */ /* 0x001ee20000100a00 */
[C---:B----4-:R-:W-:Y:S03]  /*1a4f0*/  HMMA.16816.F32.BF16 R8, R24.reuse, R12, R8 ;  /* 0x0000000c1808723c */ /* 0x050fe60000041808 */
[----:B---3--:R0:W-:Y:S04]  /*1a500*/  STL.64 [R1+0x36b8], R16 ;  /* 0x0036b81001007387 */ /* 0x0081e80000100a00 */
[----:B0-----:R-:W3:Y:S01]  /*1a510*/  LDL.LU.64 R16, [R1+0x5f0] ;  /* 0x0005f00001107983 */ /* 0x001ee20000300a00 */
[----:B------:R-:W3:Y:S11]  /*1a520*/  LDL.LU.64 R18, [R1+0x5f8] ;  /* 0x0005f80001127983 */ /* 0x000ef60000300a00 */
[----:B------:R-:W-:Y:S04]  /*1a530*/  @!UPT UIADD3 URZ, URZ, URZ, URZ ;  /* 0x0000003f3f3ff290 */ /* 0x000fe8000fffe03f */
[----:B------:R0:W-:Y:S02]  /*1a540*/  STL.64 [R1+0x600], R8 ;  /* 0x0006000801007387 */ /* 0x0001e40000100a00 */
[----:B------:R-:W-:Y:S01]  /*1a550*/  STL.64 [R1+0x608], R10 ;  /* 0x0006080a01007387 */ /* 0x000fe20000100a00 */
[----:B0-----:R-:W3:Y:S01]  /*1a560*/  LDL.LU.64 R8, [R1+0x36c0] ;  /* 0x0036c00001087983 */ /* 0x001ee20000300a00 */
[----:B------:R-:W-:Y:S02]  /*1a570*/  STL [R1+0x3640], R12 ;  /* 0x0036400c01007387 */ /* 0x000fe40000100800 */
[----:B------:R0:W-:Y:S02]  /*1a580*/  STL [R1+0x363c], R13 ;  /* 0x00363c0d01007387 */ /* 0x0001e40000100800 */
[----:B0-----:R-:W4:Y:S01]  /*1a590*/  LDL.64 R12, [R1+0xa0] ;  /* 0x0000a000010c7983 */ /* 0x001f220000100a00 */
[C---:B--2---:R-:W-:Y:S08]  /*1a5a0*/  HMMA.16816.F32.BF16 R20, R24.reuse, R4, R20 ;  /* 0x000000041814723c */ /* 0x044ff00000041814 */
[----:B---3--:R-:W-:Y:S01]  /*1a5b0*/  HMMA.16816.F32.BF16 R16, R24, R8, R16 ;  /* 0x000000081810723c */ /* 0x008fe20000041810 */
[----:B------:R-:W0:Y:S11]  /*1a5c0*/  LDSM.16.MT88.4 R24, [R29+0x280] ;  /* 0x000280001d18783b */ /* 0x000e360000004200 */
[----:B------:R-:W-:Y:S11]  /*1a5d0*/  @!UPT UIADD3 URZ, URZ, URZ, URZ ;  /* 0x0000003f3f3ff290 */ /* 0x000ff6000fffe03f */
[----:B------:R1:W-:Y:S01]  /*1a5e0*/  STL.64 [R1+0x5f0], R16 ;  /* 0x0005f01001007387 */ /* 0x0003e20000100a00 */
[----:B------:R2:W-:Y:S03]  /*1a5f0*/  STL.64 [R1+0x5f8], R18 ;  /* 0x0005f81201007387 */ /* 0x0005e60000100a00 */
[----:B-1----:R-:W3:Y:S01]  /*1a600*/  LDL.LU.64 R16, [R1+0xc70] ;  /* 0x000c700001107983 */ /* 0x002ee20000300a00 */
[----:B--2---:R-:W3:Y:S02]  /*1a610*/  LDL.LU.64 R18, [R1+0xc78] ;  /* 0x000c780001127983 */ /* 0x004ee40000300a00 */
[----:B------:R-:W-:Y:S02]  /*1a620*/  STL [R1+0x3634], R8 ;  /* 0x0036340801007387 */ /* 0x000fe40000100800 */
[----:B------:R1:W-:Y:S02]  /*1a630*/  STL [R1+0x3630], R9 ;  /* 0x0036300901007387 */ /* 0x0003e40000100800 */
[----:B-1----:R-:W2:Y:S01]  /*1a640*/  LDL.LU.64 R8, [R1+0xc50] ;  /* 0x000c500001087983 */ /* 0x002ea20000300a00 */
[----:B------:R-:W2:Y:S02]  /*1a650*/  LDL.LU.64 R10, [R1+0xc58] ;  /* 0x000c5800010a7983 */ /* 0x000ea40000300a00 */
[----:B------:R-:W-:Y:S02]  /*1a660*/  STL.64 [R1+0x100], R20 ;  /* 0x0001001401007387 */ /* 0x000fe40000100a00 */
[----:B------:R-:W-:Y:S02]  /*1a670*/  STL.64 [R1+0x108], R22 ;  /* 0x0001081601007387 */ /* 0x000fe40000100a00 */
[----:B------:R-:W3:Y:S04]  /*1a680*/  LDSM.16.MT88.4 R20, [R29+0x200] ;  /* 0x000200001d14783b */ /* 0x000ee80000004200 */
[----:B------:R-:W-:Y:S01]  /*1a690*/  STL [R1+0x362c], R4 ;  /* 0x00362c0401007387 */ /* 0x000fe20000100800 */
[----:B------:R1:W-:Y:S03]  /*1a6a0*/  STL [R1+0x3628], R5 ;  /* 0x0036280501007387 */ /* 0x0003e60000100800 */
[----:B-1----:R-:W2:Y:S01]  /*1a6b0*/  LDL.LU.64 R4, [R1+0xc60] ;  /* 0x000c600001047983 */ /* 0x002ea20000300a00 */
[----:B------:R-:W2:Y:S02]  /*1a6c0*/  LDL.LU.64 R6, [R1+0xc68] ;  /* 0x000c680001067983 */ /* 0x000ea40000300a00 */
[----:B0-----:R-:W-:Y:S02]  /*1a6d0*/  STL.64 [R1+0x3620], R26 ;  /* 0x0036201a01007387 */ /* 0x001fe40000100a00 */
[----:B------:R0:W-:Y:S02]  /*1a6e0*/  STL.64 [R1+0x3618], R24 ;  /* 0x0036181801007387 */ /* 0x0001e40000100a00 */
[----:B0-----:R-:W-:-:S02]  /*1a6f0*/  IMAD.MOV.U32 R24, RZ, RZ, R2 ;  /* 0x000000ffff187224 */ /* 0x001fc400078e0002 */
[----:B------:R-:W-:Y:S01]  /*1a700*/  IMAD.MOV.U32 R25, RZ, RZ, R0 ;  /* 0x000000ffff197224 */ /* 0x000fe200078e0000 */
[----:B------:R-:W-:Y:S06]  /*1a710*/  STL [R1+0x3608], R29 ;  /* 0x0036081d01007387 */ /* 0x000fec0000100800 */
[----:B---3--:R-:W-:Y:S01]  /*1a720*/  HMMA.16816.F32.BF16 R24, R20, R24, R16 ;  /* 0x000000181418723c */ /* 0x008fe20000041810 */
[----:B------:R-:W3:Y:S11]  /*1a730*/  LDL.LU.64 R16, [R1+0x36b8] ;  /* 0x0036b80001107983 */ /* 0x000ef60000300a00 */
[----:B------:R-:W-:Y:S11]  /*1a740*/  @!UPT UIADD3 URZ, URZ, URZ, URZ ;  /* 0x0000003f3f3ff290 */ /* 0x000ff6000fffe03f */
[----:B------:R0:W-:Y:S01]  /*1a750*/  STL.64 [R1+0xc70], R24 ;  /* 0x000c701801007387 */ /* 0x0001e20000100a00 */
[----:B------:R-:W-:Y:S03]  /*1a760*/  STL.64 [R1+0xc78], R26 ;  /* 0x000c781a01007387 */ /* 0x000fe60000100a00 */
[----:B0-----:R-:W2:Y:S01]  /*1a770*/  LDL.64 R24, [R1+0x60] ;  /* 0x0000600001187983 */ /* 0x001ea20000100a00 */
[----:B---3--:R-:W-:-:S03]  /*1a780*/  IMAD.MOV.U32 R3, RZ, RZ, R17 ;  /* 0x000000ffff037224 */ /* 0x008fc600078e0011 */
[----:B--2---:R0:W-:Y:S02]  /*1a790*/  STL.64 [R1+0x36b0], R24 ;  /* 0x0036b01801007387 */ /* 0x0041e40000100a00 */
[C---:B0-----:R-:W-:Y:S07]  /*1a7a0*/  HMMA.16816.F32.BF16 R24, R20.reuse, R16, R4 ;  /* 0x000000101418723c */ /* 0x041fee0000041804 */
[----:B------:R-:W-:Y:S11]  /*1a7b0*/  IMAD.MOV.U32 R6, RZ, RZ, R16 ;  /* 0x000000ffff067224 */ /* 0x000ff600078e0010 */
[----:B------:R-:W-:Y:S05]  /*1a7c0*/  @!UPT UIADD3 URZ, URZ, URZ, URZ ;  /* 0x0000003f3f3ff290 */ /* 0x000fea000fffe03f */
[----:B------:R-:W-:Y:S01]  /*1a7d0*/  STL.64 [R1+0xc60], R24 ;  /* 0x000c601801007387 */ /* 0x000fe20000100a00 */
[----:B------:R-:W-:Y:S02]  /*1a7e0*/  STL.64 [R1+0xc68], R26 ;  /* 0x000c681a01007387 */ /* 0x000fe40000100a00 */
[----:B------:R-:W2:Y:S02]  /*1a7f0*/  LDL.64 R16, [R1+0x10] ;  /* 0x0000100001107983 */ /* 0x000ea40000100a00 */
[----:B----4-:R-:W-:Y:S01]  /*1a800*/  IMAD.MOV.U32 R7, RZ, RZ, R13 ;  /* 0x000000ffff077224 */ /* 0x010fe200078e000d */
[----:B--2---:R0:W-:Y:S02]  /*1a810*/  STL.64 [R1+0x3668], R16 ;  /* 0x0036681001007387 */ /* 0x0041e40000100a00 */
[C---:B0-----:R-:W-:Y:S02]  /*1a820*/  HMMA.16816.F32.BF16 R16, R20.reuse, R12, R8 ;  /* 0x0000000c1410723c */ /* 0x041fe40000041808 */
[----:B------:R-:W-:Y:S01]  /*1a830*/  STL [R1+0x3610], R3 ;  /* 0x0036100301007387 */ /* 0x000fe20000100800 */
[----:B------:R-:W-:Y:S04]  /*1a840*/  STL [R1+0x360c], R6 ;  /* 0x00360c0601007387 */ /* 0x000fe80000100800 */
[----:B------:R-:W-:Y:S11]  /*1a850*/  IMAD.MOV.U32 R10, RZ, RZ, R12 ;  /* 0x000000ffff0a7224 */ /* 0x000ff600078e000c */
[----:B------:R-:W-:Y:S05]  /*1a860*/  @!UPT UIADD3 URZ, URZ, URZ, URZ ;  /* 0x0000003f3f3ff290 */ /* 0x000fea000fffe03f */
[----:B------:R0:W-:Y:S01]  /*1a870*/  STL.64 [R1+0xc50], R16 ;  /* 0x000c501001007387 */ /* 0x0001e20000100a00 */
[----:B------:R-:W-:Y:S02]  /*1a880*/  STL.64 [R1+0xc58], R18 ;  /* 0x000c581201007387 */ /* 0x000fe40000100a00 */
[----:B------:R-:W2:Y:S02]  /*1a890*/  LDL.LU.64 R12, [R1+0xc40] ;  /* 0x000c4000010c7983 */ /* 0x000ea40000300a00 */
[----:B------:R-:W2:Y:S01]  /*1a8a0*/  LDL.LU.64 R14, [R1+0xc48] ;  /* 0x000c4800010e7983 */ /* 0x000ea20000300a00 */
[----:B------:R-:W3:Y:S01]  /*1a8b0*/  LDL.LU.64 R24, [R1+0xc30] ;  /* 0x000c300001187983 */ /* 0x000ee20000300a00 */
[----:B------:R-:W3:Y:S03]  /*1a8c0*/  LDL.LU.64 R26, [R1+0xc38] ;  /* 0x000c3800011a7983 */ /* 0x000ee60000300a00 */
[----:B0-----:R-:W4:Y:S04]  /*1a8d0*/  LDL.64 R16, [R1+0x20] ;  /* 0x0000200001107983 */ /* 0x001f280000100a00 */
[----:B----4-:R0:W-:Y:S04]  /*1a8e0*/  STL.64 [R1+0x3678], R16 ;  /* 0x0036781001007387 */ /* 0x0101e80000100a00 */
[----:B0-----:R-:W4:Y:S04]  /*1a8f0*/  LDL.64 R16, [R1+0x30] ;  /* 0x0000300001107983 */ /* 0x001f280000100a00 */
[----:B----4-:R0:W-:Y:S04]  /*1a900*/  STL.64 [R1+0x3690], R16 ;  /* 0x0036901001007387 */ /* 0x0101e80000100a00 */
[----:B0-----:R-:W4:Y:S04]  /*1a910*/  LDL.64 R16, [R1+0x40] ;  /* 0x0000400001107983 */ /* 0x001f280000100a00 */
[----:B----4-:R0:W-:Y:S04]  /*1a920*/  STL.64 [R1+0x36a0], R16 ;  /* 0x0036a01001007387 */ /* 0x0101e80000100a00 */
[----:B0-----:R-:W4:Y:S01]  /*1a930*/  LDL.64 R16, [R1+0x50] ;  /* 0x0000500001107983 */ /* 0x001f220000100a00 */
[----:B------:R0:W-:Y:S02]  /*1a940*/  STL [R1+0x3638], R7 ;  /* 0x0036380701007387 */ /* 0x0001e40000100800 */
[----:B------:R-:W2:Y:S01]  /*1a950*/  LDL.LU.64 R4, [R1+0xc20] ;  /* 0x000c200001047983 */ /* 0x000ea20000300a00 */
[----:B0-----:R-:W2:Y:S01]  /*1a960*/  LDL.LU.64 R6, [R1+0xc28] ;  /* 0x000c280001067983 */ /* 0x001ea20000300a00 */
[----:B------:R-:W-:Y:S02]  /*1a970*/  STL [R1+0x3614], R10 ;  /* 0x0036140a01007387 */ /* 0x000fe40000100800 */
[----:B------:R-:W2:Y:S02]  /*1a980*/  LDL.64 R8, [R1+0x90] ;  /* 0x0000900001087983 */ /* 0x000ea40000100a00 */
[C---:B--2---:R-:W-:Y:S01]  /*1a990*/  HMMA.16816.F32.BF16 R12, R20.reuse, R8, R12 ;  /* 0x00000008140c723c */ /* 0x044fe2000004180c */
[----:B------:R-:W-:Y:S11]  /*1a9a0*/  IMAD.MOV.U32 R11, RZ, RZ, R9 ;  /* 0x000000ffff0b7224 */ /* 0x000ff600078e0009 */
[----:B------:R-:W-:Y:S11]  /*1a9b0*/  @!UPT UIADD3 URZ, URZ, URZ, URZ ;  /* 0x0000003f3f3ff290 */ /* 0x000ff6000fffe03f */
[----:B------:R-:W-:Y:S01]  /*1a9c0*/  STL.64 [R1+0xc40], R12 ;  /* 0x000c400c01007387 */ /* 0x000fe20000100a00 */
[----:B------:R0:W-:Y:S02]  /*1a9d0*/  STL.64 [R1+0xc48], R14 ;  /* 0x000c480e01007387 */ /* 0x0001e40000100a00 */
[----:B------:R1:W-:Y:S02]  /*1a9e0*/  STL [R1+0x36a8], R11 ;  /* 0x0036a80b01007387 */ /* 0x0003e40000100800 */
[----:B0-----:R-:W-:Y:S02]  /*1a9f0*/  IMAD.MOV.U32 R14, RZ, RZ, R8 ;  /* 0x000000ffff0e7224 */ /* 0x001fe400078e0008 */
[----:B------:R-:W2:Y:S01]  /*1aa00*/  LDL.LU.64 R8, [R1+0xc10] ;  /* 0x000c100001087983 */ /* 0x000ea20000300a00 */
[----:B-1----:R-:W2:Y:S02]  /*1aa10*/  LDL.LU.64 R10, [R1+0xc18] ;  /* 0x000c1800010a7983 */ /* 0x002ea40000300a00 */
[----:B------:R-:W-:Y:S02]  /*1aa20*/  STL [R1+0x3644], R14 ;  /* 0x0036440e01007387 */ /* 0x000fe40000100800 */
[----:B------:R-:W3:Y:S02]  /*1aa30*/  LDL.64 R12, [R1+0x80] ;  /* 0x00008000010c7983 */ /* 0x000ee40000100a00 */
[----:B---3--:R-:W-:Y:S01]  /*1aa40*/  HMMA.16816.F32.BF16 R24, R20, R12, R24 ;  /* 0x0000000c1418723c */ /* 0x008fe20000041818 */
[----:B------:R-:W-:-:S02]  /*1aa50*/  IMAD.MOV.U32 R15, RZ, RZ, R13 ;  /* 0x000000ffff0f7224 */ /* 0x000fc400078e000d */
[----:B------:R-:W-:Y:S11]  /*1aa60*/  IMAD.MOV.U32 R28, RZ, RZ, R12 ;  /* 0x000000ffff1c7224 */ /* 0x000ff600078e000c */
[----:B------:R-:W-:Y:S09]  /*1aa70*/  @!UPT UIADD3 URZ, URZ, URZ, URZ ;  /* 0x0000003f3f3ff290 */ /* 0x000ff2000fffe03f */
[----:B------:R0:W-:Y:S01]  /*1aa80*/  STL.64 [R1+0xc30], R24 ;  /* 0x000c301801007387 */ /* 0x0001e20000100a00 */
[----:B------:R-:W-:Y:S03]  /*1aa90*/  STL.64 [R1+0xc38], R26 ;  /* 0x000c381a01007387 */ /* 0x000fe60000100a00 */
[----:B0-----:R-:W2:Y:S01]  /*1aaa0*/  LDL.LU.64 R24, [R1+0x36b0] ;  /* 0x0036b00001187983 */ /* 0x001ea20000300a00 */
[----:B------:R-:W-:Y:S02]  /*1aab0*/  STL [R1+0x3670], R15 ;  /* 0x0036700f01007387 */ /* 0x000fe40000100800 */
[----:B------:R-:W3:Y:S02]  /*1aac0*/  LDL.64 R12, [R1+0x70] ;  /* 0x00007000010c7983 */ /* 0x000ee40000100a00 */
[----:B---3--:R-:W-:Y:S11]  /*1aad0*/  HMMA.16816.F32.BF16 R4, R20, R12, R4 ;  /* 0x0000000c1404723c */ /* 0x008ff60000041804 */
[----:B------:R-:W-:Y:S11]  /*1aae0*/  @!UPT UIADD3 URZ, URZ, URZ, URZ ;  /* 0x0000003f3f3ff290 */ /* 0x000ff6000fffe03f */
[----:B------:R-:W-:Y:S01]  /*1aaf0*/  @!UPT UIADD3 URZ, URZ, URZ, URZ ;  /* 0x0000003f3f3ff290 */ /* 0x000fe2000fffe03f */
[----:B------:R-:W-:Y:S01]  /*1ab00*/  STL.64 [R1+0xc20], R4 ;  /* 0x000c200401007387 */ /* 0x000fe20000100a00 */
[----:B------:R0:W-:Y:S02]  /*1ab10*/  STL.64 [R1+0xc28], R6 ;  /* 0x000c280601007387 */ /* 0x0001e40000100a00 */
[----:B0-----:R-:W-:-:S05]  /*1ab20*/  IMAD.MOV.U32 R6, RZ, RZ, R12 ;  /* 0x000000ffff067224 */ /* 0x001fca00078e000c */
[----:B------:R2:W-:Y:S02]  /*1ab30*/  STL [R1+0x3698], R6 ;  /* 0x0036980601007387 */ /* 0x0005e40000100800 */
[----:B--2---:R-:W-:Y:S01]  /*1ab40*/  HMMA.16816.F32.BF16 R4, R20, R24, R8 ;  /* 0x000000181404723c */ /* 0x004fe20000041808 */
[----:B------:R-:W-:Y:S11]  /*1ab50*/  IMAD.MOV.U32 R29, RZ, RZ, R13 ;  /* 0x000000ffff1d7224 */ /* 0x000ff600078e000d */
[----:B------:R-:W-:Y:S11]  /*1ab60*/  @!UPT UIADD3 URZ, URZ, URZ, URZ ;  /* 0x0000003f3f3ff290 */ /* 0x000ff6000fffe03f */
[----:B------:R0:W-:Y:S01]  /*1ab70*/  STL.64 [R1+0xc10], R4 ;  /* 0x000c100401007387 */ /* 0x0001e20000100a00 */
[----:B------:R1:W-:Y:S02]  /*1ab80*/  STL.64 [R1+0xc18], R6 ;  /* 0x000c180601007387 */ /* 0x0003e40000100a00 */
[----:B------:R-:W4:Y:S02]  /*1ab90*/  LDL.LU.64 R8, [R1+0xc00] ;  /* 0x000c000001087983 */ /* 0x000f240000300a00 */
[----:B------:R-:W4:Y:S01]  /*1aba0*/  LDL.LU.64 R10, [R1+0xc08] ;  /* 0x000c0800010a7983 */ /* 0x000f220000300a00 */
[----:B0-----:R-:W2:Y:S01]  /*1abb0*/  LDL.LU.64 R4, [R1+0xbf0] ;  /* 0x000bf00001047983 */ /* 0x001ea20000300a00 */
[----:B-1----:R-:W2:Y:S02]  /*1abc0*/  LDL.LU.64 R6, [R1+0xbf8] ;  /* 0x000bf80001067983 */ /* 0x002ea40000300a00 */
[----:B------:R-:W3:Y:S02]  /*1abd0*/  LDL.LU.64 R12, [R1+0xbd0] ;  /* 0x000bd000010c7983 */ /* 0x000ee40000300a00 */
[----:B------:R-:W2:Y:S02]  /*1abe0*/  LDL.LU.64 R14, [R1+0xbd8] ;  /* 0x000bd800010e7983 */ /* 0x000ea40000300a00 */
[----:B------:R-:W-:-:S02]  /*1abf0*/  IMAD.MOV.U32 R2, RZ, RZ, R24 ;  /* 0x000000ffff027224 */ /* 0x000fc400078e0018 */
[----:B------:R-:W-:Y:S01]  /*1ac00*/  IMAD.MOV.U32 R0, RZ, RZ, R25 ;  /* 0x000000ffff007224 */ /* 0x000fe200078e0019 */
[----:B--2---:R-:W-:Y:S01]  /*1ac10*/  STL.64 [R1+0x3688], R14 ;  /* 0x0036880e01007387 */ /* 0x004fe20000100a00 */
[----:B---3--:R0:W-:Y:S03]  /*1ac20*/  STL.64 [R1+0x3680], R12 ;  /* 0x0036800c01007387 */ /* 0x0081e60000100a00 */
[----:B0-----:R-:W2:Y:S01]  /*1ac30*/  LDL.LU.64 R12, [R1+0xbe0] ;  /* 0x000be000010c7983 */ /* 0x001ea20000300a00 */
[----:B------:R-:W2:Y:S02]  /*1ac40*/  LDL.LU.64 R14, [R1+0xbe8] ;  /* 0x000be800010e7983 */ /* 0x000ea40000300a00 */
[----:B------:R-:W3:Y:S02]  /*1ac50*/  LDL.LU.64 R24, [R1+0xbb0] ;  /* 0x000bb00001187983 */ /* 0x000ee40000300a00 */
[----:B------:R-:W2:Y:S01]  /*1ac60*/  LDL.LU.64 R26, [R1+0xbb8] ;  /* 0x000bb800011a7983 */ /* 0x000ea20000300a00 */
[C---:B----4-:R-:W-:Y:S01]  /*1ac70*/  HMMA.16816.F32.BF16 R8, R20.reuse, R16, R8 ;  /* 0x000000101408723c */ /* 0x050fe20000041808 */
[----:B------:R-:W-:Y:S01]  /*1ac80*/  IMAD.MOV.U32 R3, RZ, RZ, R17 ;  /* 0x000000ffff037224 */ /* 0x000fe200078e0011 */
[----:B--2---:R-:W-:Y:S01]  /*1ac90*/  STL.64 [R1+0x3660], R26 ;  /* 0x0036601a01007387 */ /* 0x004fe20000100a00 */
[----:B---3--:R0:W-:Y:S03]  /*1aca0*/  STL.64 [R1+0x3658], R24 ;  /* 0x0036581801007387 */ /* 0x0081e60000100a00 */
[----:B0-----:R-:W2:Y:S01]  /*1acb0*/  LDL.LU.64 R24, [R1+0xbc0] ;  /* 0x000bc00001187983 */ /* 0x001ea20000300a00 */
[----:B------:R-:W2:Y:S11]  /*1acc0*/  LDL.LU.64 R26, [R1+0xbc8] ;  /* 0x000bc800011a7983 */ /* 0x000eb60000300a00 */
[----:B------:R-:W-:Y:S05]  /*1acd0*/  @!UPT UIADD3 URZ, URZ, URZ, URZ ;  /* 0x0000003f3f3ff290 */ /* 0x000fea000fffe03f */
[----:B------:R-:W-:Y:S02]  /*1ace0*/  STL.64 [R1+0xc00], R8 ;  /* 0x000c000801007387 */ /* 0x000fe40000100a00 */
[----:B------:R0:W-:Y:S02]  /*1acf0*/  STL.64 [R1+0xc08], R10 ;  /* 0x000c080a01007387 */ /* 0x0001e40000100a00 */
[----:B0-----:R-:W3:Y:S01]  /*1ad00*/  LDL.LU R11, [R1+0x36a8] ;  /* 0x0036a800010b7983 */ /* 0x001ee20000300800 */
[----:B------:R-:W-:Y:S02]  /*1ad10*/  IMAD.MOV.U32 R10, RZ, RZ, R16 ;  /* 0x000000ffff0a7224 */ /* 0x000fe400078e0010 */
[----:B------:R-:W4:Y:S02]  /*1ad20*/  LDL.LU.64 R16, [R1+0x36a0] ;  /* 0x0036a00001107983 */ /* 0x000f240000300a00 */
[C---:B----4-:R-:W-:Y:S11]  /*1ad30*/  HMMA.16816.F32.BF16 R4, R20.reuse, R16, R4 ;  /* 0x000000101404723c */ /* 0x050ff60000041804 */
[----:B------:R-:W-:Y:S11]  /*1ad40*/  @!UPT UIADD3 URZ, URZ, URZ, URZ ;  /* 0x0000003f3f3ff290 */ /* 0x000ff6000fffe03f */
[----:B------:R-:W-:Y:S01]  /*1ad50*/  @!UPT UIADD3 URZ, URZ, URZ, URZ ;  /* 0x0000003f3f3ff290 */ /* 0x000fe2000fffe03f */
[----:B------:R0:W-:Y:S01]  /*1ad60*/  STL.64 [R1+0xbf0], R4 ;  /* 0x000bf00401007387 */ /* 0x0001e20000100a00 */
[----:B------:R1:W-:Y:S02]  /*1ad70*/  STL.64 [R1+0xbf8], R6 ;  /* 0x000bf80601007387 */ /* 0x0003e40000100a00 */
[----:B0-----:R-:W-:Y:S01]  /*1ad80*/  IMAD.MOV.U32 R4, RZ, RZ, R16 ;  /* 0x000000ffff047224 */ /* 0x001fe200078e0010 */
[----:B-1----:R-:W4:Y:S01]  /*1ad90*/  LDL.LU R6, [R1+0x3698] ;  /* 0x0036980001067983 */ /* 0x002f220000300800 */
[----:B------:R-:W-:Y:S02]  /*1ada0*/  IMAD.MOV.U32 R5, RZ, RZ, R17 ;  /* 0x000000ffff057224 */ /* 0x000fe400078e0011 */
[----:B------:R-:W2:Y:S02]  /*1adb0*/  LDL.LU.64 R16, [R1+0x3690] ;  /* 0x0036900001107983 */ /* 0x000ea40000300a00 */
[----:B--2---:R-:W-:Y:S01]  /*1adc0*/  HMMA.16816.F32.BF16 R12, R20, R16, R12 ;  /* 0x00000010140c723c */ /* 0x004fe2000004180c */
[----:B------:R-:W-:-:S02]  /*1add0*/  IMAD.MOV.U32 R8, RZ, RZ, R16 ;  /* 0x000000ffff087224 */ /* 0x000fc400078e0010 */
[----:B------:R-:W-:Y:S11]  /*1ade0*/  IMAD.MOV.U32 R9, RZ, RZ, R17 ;  /* 0x000000ffff097224 */ /* 0x000ff600078e0011 */
[----:B------:R-:W-:Y:S09]  /*1adf0*/  @!UPT UIADD3 URZ, URZ, URZ, URZ ;  /* 0x0000003f3f3ff290 */ /* 0x000ff2000fffe03f */
[----:B------:R-:W-:Y:S01]  /*1ae00*/  STL.64 [R1+0xbe0], R12 ;  /* 0x000be00c01007387 */ /* 0x000fe20000100a00 */
[----:B------:R0:W-:Y:S03]  /*1ae10*/  STL.64 [R1+0xbe8], R14 ;  /* 0x000be80e01007387 */ /* 0x0001e60000100a00 */
[----:B0-----:R-:W2:Y:S01]  /*1ae20*/  LDL.LU.64 R14, [R1+0x3688] ;  /* 0x00368800010e7983 */ /* 0x001ea20000300a00 */
[----:B------:R-:W2:Y:S02]  /*1ae30*/  LDL.LU.64 R12, [R1+0x3680] ;  /* 0x00368000010c7983 */ /* 0x000ea40000300a00 */
[----:B------:R-:W2:Y:S02]  /*1ae40*/  LDL.LU.64 R16, [R1+0x3678] ;  /* 0x0036780001107983 */ /* 0x000ea40000300a00 */
[C---:B--2---:R-:W-:Y:S01]  /*1ae50*/  HMMA.16816.F32.BF16 R12, R20.reuse, R16, R12 ;  /* 0x00000010140c723c */ /* 0x044fe2000004180c */
[----:B------:R-:W-:Y:S11]  /*1ae60*/  IMAD.MOV.U32 R7, RZ, RZ, R17 ;  /* 0x000000ffff077224 */ /* 0x000ff600078e0011 */
[----:B------:R-:W-:Y:S11]  /*1ae70*/  @!UPT UIADD3 URZ, URZ, URZ, URZ ;  /* 0x0000003f3f3ff290 */ /* 0x000ff6000fffe03f */
[----:B------:R0:W-:Y:S01]  /*1ae80*/  STL.64 [R1+0xbd0], R12 ;  /* 0x000bd00c01007387 */ /* 0x0001e20000100a00 */
[----:B------:R1:W-:Y:S02]  /*1ae90*/  STL.64 [R1+0xbd8], R14 ;  /* 0x000bd80e01007387 */ /* 0x0003e40000100a00 */
[----:B0-----:R-:W-:Y:S01]  /*1aea0*/  IMAD.MOV.U32 R13, RZ, RZ, R16 ;  /* 0x000000ffff0d7224 */ /* 0x001fe200078e0010 */
[----:B-1----:R-:W2:Y:S01]  /*1aeb0*/  LDL.LU R15, [R1+0x3670] ;  /* 0x00367000010f7983 */ /* 0x002ea20000300800 */
        /* <DEDUP_REMOVED lines=14> */
[----:B------:R0:W-:Y:S01]  /*1afa0*/  STL.64 [R1+0xbb0], R24 ;  /* 0x000bb01801007387 */ /* 0x0001e20000100a00 */
[----:B------:R1:W-:Y:S03]  /*1afb0*/  STL.64 [R1+0xbb8], R26 ;  /* 0x000bb81a01007387 */ /* 0x0003e60000100a00 */
[----:B0-----:R-:W2:Y:S01]  /*1afc0*/  LDL.LU.64 R24, [R1+0xb90] ;  /* 0x000b900001187983 */ /* 0x001ea20000300a00 */
[----:B-1----:R-:W2:Y:S02]  /*1afd0*/  LDL.LU.64 R26, [R1+0xb98] ;  /* 0x000b9800011a7983 */ /* 0x002ea40000300a00 */
        /* <DEDUP_REMOVED lines=11> */
[----:B------:R0:W-:Y:S02]  /*1b090*/  STL.64 [R1+0x3550], R16 ;  /* 0x0035501001007387 */ /* 0x0001e40000100a00 */
[----:B0-----:R-:W-:-:S02]  /*1b0a0*/  IMAD.MOV.U32 R16, RZ, RZ, R8 ;  /* 0x000000ffff107224 */ /* 0x001fc400078e0008 */
[----:B------:R-:W-:Y:S01]  /*1b0b0*/  IMAD.MOV.U32 R17, RZ, RZ, R9 ;  /* 0x000000ffff117224 */ /* 0x000fe200078e0009 */
[----:B------:R-:W2:Y:S01]  /*1b0c0*/  LDL.LU R8, [R1+0x3634] ;  /* 0x0036340001087983 */ /* 0x000ea20000300800 */
[----:B------:R-:W2:Y:S03]  /*1b0d0*/  LDL.LU R9, [R1+0x3630] ;  /* 0x0036300001097983 */ /* 0x000ea60000300800 */
[----:B------:R0:W-:Y:S04]  /*1b0e0*/  STL.64 [R1+0x3568], R16 ;  /* 0x0035681001007387 */ /* 0x0001e80000100a00 */
[----:B0-----:R-:W2:Y:S01]  /*1b0f0*/  LDL.LU.64 R16, [R1+0xba0] ;  /* 0x000ba00001107983 */ /* 0x001ea20000300a00 */
[----:B------:R-:W2:Y:S02]  /*1b100*/  LDL.LU.64 R18, [R1+0xba8] ;  /* 0x000ba80001127983 */ /* 0x000ea40000300a00 */
[C---:B--2---:R-:W-:Y:S11]  /*1b110*/  HMMA.16816.F32.BF16 R16, R20.reuse, R12, R16 ;  /* 0x0000000c1410723c */ /* 0x044ff60000041810 */
[----:B------:R-:W-:Y:S11]  /*1b120*/  @!UPT UIADD3 URZ, URZ, URZ, URZ ;  /* 0x0000003f3f3ff290 */ /* 0x000ff6000fffe03f */
[----:B------:R-:W-:Y:S01]  /*1b130*/  @!UPT UIADD3 URZ, URZ, URZ, URZ ;  /* 0x0000003f3f3ff290 */ /* 0x000fe2000fffe03f */
[----:B------:R0:W-:Y:S01]  /*1b140*/  STL.64 [R1+0xba0], R16 ;  /* 0x000ba01001007387 */ /* 0x0001e20000100a00 */
[----:B------:R-:W-:Y:S02]  /*1b150*/  STL.64 [R1+0xba8], R18 ;  /* 0x000ba81201007387 */ /* 0x000fe40000100a00 */
[----:B0-----:R-:W-:Y:S02]  /*1b160*/  IMAD.MOV.U32 R16, RZ, RZ, R4 ;  /* 0x000000ffff107224 */ /* 0x001fe400078e0004 */
[----:B------:R-:W-:Y:S01]  /*1b170*/  IMAD.MOV.U32 R17, RZ, RZ, R5 ;  /* 0x000000ffff117224 */ /* 0x000fe200078e0005 */
[----:B------:R-:W2:Y:S01]  /*1b180*/  LDL.LU R4, [R1+0x362c] ;  /* 0x00362c0001047983 */ /* 0x000ea20000300800 */
[----:B------:R-:W2:Y:S03]  /*1b190*/  LDL.LU R5, [R1+0x3628] ;  /* 0x0036280001057983 */ /* 0x000ea60000300800 */
[----:B------:R0:W-:Y:S04]  /*1b1a0*/  STL.64 [R1+0x3580], R16 ;  /* 0x0035801001007387 */ /* 0x0001e80000100a00 */
[----:B0-----:R-:W2:Y:S01]  /*1b1b0*/  LDL.LU.64 R16, [R1+0x4f0] ;  /* 0x0004f00001107983 */ /* 0x001ea20000300a00 */
[----:B------:R-:W2:Y:S01]  /*1b1c0*/  LDL.LU.64 R18, [R1+0x4f8] ;  /* 0x0004f80001127983 */ /* 0x000ea20000300a00 */
[C---:B------:R-:W-:Y:S01]  /*1b1d0*/  HMMA.16816.F32.BF16 R24, R20.reuse, R8, R24 ;  /* 0x000000081418723c */ /* 0x040fe20000041818 */
[----:B------:R-:W-:Y:S11]  /*1b1e0*/  STL.64 [R1+0x3518], R12 ;  /* 0x0035180c01007387 */ /* 0x000ff60000100a00 */
[----:B------:R-:W-:Y:S11]  /*1b1f0*/  @!UPT UIADD3 URZ, URZ, URZ, URZ ;  /* 0x0000003f3f3ff290 */ /* 0x000ff6000fffe03f */
[----:B------:R-:W-:Y:S01]  /*1b200*/  STL.64 [R1+0xb90], R24 ;  /* 0x000b901801007387 */ /* 0x000fe20000100a00 */
[----:B------:R0:W-:Y:S03]  /*1b210*/  STL.64 [R1+0xb98], R26 ;  /* 0x000b981a01007387 */ /* 0x0001e60000100a00 */
[----:B0-----:R-:W3:Y:S01]  /*1b220*/  LDL.LU.64 R26, [R1+0x3620] ;  /* 0x00362000011a7983 */ /* 0x001ee20000300a00 */
[----:B------:R-:W3:Y:S02]  /*1b230*/  LDL.LU.64 R24, [R1+0x3618] ;  /* 0x0036180001187983 */ /* 0x000ee40000300a00 */
[----:B------:R-:W-:Y:S01]  /*1b240*/  STL.64 [R1+0x3510], R8 ;  /* 0x0035100801007387 */ /* 0x000fe20000100a00 */
[----:B--2---:R-:W-:Y:S01]  /*1b250*/  HMMA.16816.F32.BF16 R16, R20, R4, R16 ;  /* 0x000000041410723c */ /* 0x004fe20000041810 */
[----:B------:R-:W2:Y:S11]  /*1b260*/  LDL.64 R20, [R1+0xc0] ;  /* 0x0000c00001147983 */ /* 0x000eb60000100a00 */
[----:B------:R-:W-:Y:S11]  /*1b270*/  @!UPT UIADD3 URZ, URZ, URZ, URZ ;  /* 0x0000003f3f3ff290 */ /* 0x000ff6000fffe03f */
[----:B------:R0:W-:Y:S01]  /*1b280*/  STL.64 [R1+0x4f0], R16 ;  /* 0x0004f01001007387 */ /* 0x0001e20000100a00 */
[----:B------:R-:W-:Y:S02]  /*1b290*/  STL.64 [R1+0x4f8], R18 ;  /* 0x0004f81201007387 */ /* 0x000fe40000100a00 */
[----:B0-----:R-:W-:Y:S02]  /*1b2a0*/  IMAD.MOV.U32 R16, RZ, RZ, R10 ;  /* 0x000000ffff107224 */ /* 0x001fe400078e000a */
[----:B------:R-:W-:Y:S01]  /*1b2b0*/  IMAD.MOV.U32 R17, RZ, RZ, R3 ;  /* 0x000000ffff117224 */ /* 0x000fe200078e0003 */
[----:B------:R-:W3:Y:S01]  /*1b2c0*/  LDL.LU R10, [R1+0x3614] ;  /* 0x00361400010a7983 */ /* 0x000ee20000300800 */
[----:B------:R-:W4:Y:S03]  /*1b2d0*/  LDL.LU R3, [R1+0x3610] ;  /* 0x0036100001037983 */ /* 0x000f260000300800 */
[----:B------:R0:W-:Y:S02]  /*1b2e0*/  STL.64 [R1+0x3598], R16 ;  /* 0x0035981001007387 */ /* 0x0001e40000100a00 */
[----:B0-----:R-:W-:-:S02]  /*1b2f0*/  IMAD.MOV.U32 R16, RZ, RZ, R2 ;  /* 0x000000ffff107224 */ /* 0x001fc400078e0002 */
[----:B------:R-:W-:-:S05]  /*1b300*/  IMAD.MOV.U32 R17, RZ, RZ, R0 ;  /* 0x000000ffff117224 */ /* 0x000fca00078e0000 */
[----:B------:R0:W-:Y:S04]  /*1b310*/  STL.64 [R1+0x35b0], R16 ;  /* 0x0035b01001007387 */ /* 0x0001e80000100a00 */
[----:B0-----:R-:W4:Y:S01]  /*1b320*/  LDL.LU.64 R16, [R1+0x4d0] ;  /* 0x0004d00001107983 */ /* 0x001f220000300a00 */
[----:B------:R-:W4:Y:S02]  /*1b330*/  LDL.LU.64 R18, [R1+0x4d8] ;  /* 0x0004d80001127983 */ /* 0x000f240000300a00 */
[----:B------:R-:W-:Y:S02]  /*1b340*/  STL.64 [R1+0x3530], R4 ;  /* 0x0035300401007387 */ /* 0x000fe40000100a00 */
[----:B------:R-:W-:Y:S02]  /*1b350*/  IMAD.MOV.U32 R9, RZ, RZ, R7 ;  /* 0x000000ffff097224 */ /* 0x000fe400078e0007 */
[----:B--2---:R-:W-:-:S02]  /*1b360*/  IMAD.MOV.U32 R2, RZ, RZ, R20 ;  /* 0x000000ffff027224 */ /* 0x004fc400078e0014 */
[----:B------:R-:W-:Y:S02]  /*1b370*/  IMAD.MOV.U32 R0, RZ, RZ, R21 ;  /* 0x000000ffff007224 */ /* 0x000fe400078e0015 */
[----:B---3--:R-:W-:Y:S01]  /*1b380*/  IMAD.MOV.U32 R8, RZ, RZ, R10 ;  /* 0x000000ffff087224 */ /* 0x008fe200078e000a */
[----:B----4-:R-:W-:Y:S07]  /*1b390*/  HMMA.16816.F32.BF16 R16, R24, R20, R16 ;  /* 0x000000141810723c */ /* 0x010fee0000041810 */
[----:B------:R-:W-:-:S02]  /*1b3a0*/  IMAD.MOV.U32 R20, RZ, RZ, R28 ;  /* 0x000000ffff147224 */ /* 0x000fc400078e001c */
[----:B------:R-:W-:Y:S11]  /*1b3b0*/  IMAD.MOV.U32 R21, RZ, RZ, R15 ;  /* 0x000000ffff157224 */ /* 0x000ff600078e000f */
[----:B------:R-:W-:Y:S03]  /*1b3c0*/  @!UPT UIADD3 URZ, URZ, URZ, URZ ;  /* 0x0000003f3f3ff290 */ /* 0x000fe6000fffe03f */
[----:B------:R0:W-:Y:S01]  /*1b3d0*/  STL.64 [R1+0x4d0], R16 ;  /* 0x0004d01001007387 */ /* 0x0001e20000100a00 */
[----:B------:R-:W-:Y:S02]  /*1b3e0*/  STL.64 [R1+0x4d8], R18 ;  /* 0x0004d81201007387 */ /* 0x000fe40000100a00 */
[----:B0-----:R-:W-:Y:S02]  /*1b3f0*/  IMAD.MOV.U32 R16, RZ, RZ, R6 ;  /* 0x000000ffff107224 */ /* 0x001fe400078e0006 */
[----:B------:R-:W-:Y:S01]  /*1b400*/  IMAD.MOV.U32 R17, RZ, RZ, R29 ;  /* 0x000000ffff117224 */ /* 0x000fe200078e001d */
[----:B------:R-:W2:Y:S01]  /*1b410*/  LDL.LU R6, [R1+0x360c] ;  /* 0x00360c0001067983 */ /* 0x000ea20000300800 */
[----:B------:R-:W3:Y:S03]  /*1b420*/  LDL.LU R29, [R1+0x3608] ;  /* 0x00360800011d7983 */ /* 0x000ee60000300800 */
[----:B------:R-:W-:Y:S01]  /*1b430*/  STL.64 [R1+0x35c8], R16 ;  /* 0x0035c81001007387 */ /* 0x000fe20000100a00 */
[----:B------:R0:W-:Y:S02]  /*1b440*/  STL.64 [R1+0x35d0], R20 ;  /* 0x0035d01401007387 */ /* 0x0001e40000100a00 */
[----:B0-----:R-:W-:-:S02]  /*1b450*/  IMAD.MOV.U32 R20, RZ, RZ, R14 ;  /* 0x000000ffff147224 */ /* 0x001fc400078e000e */
[----:B------:R-:W-:-:S05]  /*1b460*/  IMAD.MOV.U32 R21, RZ, RZ, R11 ;  /* 0x000000ffff157224 */ /* 0x000fca00078e000b */
[----:B------:R0:W-:Y:S01]  /*1b470*/  STL.64 [R1+0x35e8], R20 ;  /* 0x0035e81401007387 */ /* 0x0001e20000100a00 */
[----:B------:R-:W-:Y:S03]  /*1b480*/  STL.64 [R1+0x35f0], R8 ;  /* 0x0035f00801007387 */ /* 0x000fe60000100a00 */
[----:B0-----:R-:W4:Y:S01]  /*1b490*/  LDL.LU.64 R20, [R1+0x4b0] ;  /* 0x0004b00001147983 */ /* 0x001f220000300a00 */
[----:B------:R-:W2:Y:S03]  /*1b4a0*/  LDL.LU.64 R22, [R1+0x4b8] ;  /* 0x0004b80001167983 */ /* 0x000ea60000300a00 */
[----:B--2---:R-:W-:Y:S01]  /*1b4b0*/  STL.64 [R1+0x3600], R22 ;  /* 0x0036001601007387 */ /* 0x004fe20000100a00 */
[----:B----4-:R0:W-:Y:S03]  /*1b4c0*/  STL.64 [R1+0x35f8], R20 ;  /* 0x0035f81401007387 */ /* 0x0101e60000100a00 */
[----:B0-----:R-:W2:Y:S01]  /*1b4d0*/  LDL.LU.64 R20, [R1+0x4c0] ;  /* 0x0004c00001147983 */ /* 0x001ea20000300a00 */
[----:B------:R-:W2:Y:S02]  /*1b4e0*/  LDL.LU.64 R22, [R1+0x4c8] ;  /* 0x0004c80001167983 */ /* 0x000ea40000300a00 */
[----:B------:R-:W4:Y:S02]  /*1b4f0*/  LDL.LU.64 R16, [R1+0x490] ;  /* 0x0004900001107983 */ /* 0x000f240000300a00 */
[----:B------:R-:W2:Y:S02]  /*1b500*/  LDL.LU.64 R18, [R1+0x498] ;  /* 0x0004980001127983 */ /* 0x000ea40000300a00 */
[----:B------:R-:W-:Y:S01]  /*1b510*/  IMAD.MOV.U32 R8, RZ, RZ, R6 ;  /* 0x000000ffff087224 */ /* 0x000fe200078e0006 */
[----:B--2---:R-:W-:Y:S01]  /*1b520*/  STL.64 [R1+0x35e0], R18 ;  /* 0x0035e01201007387 */ /* 0x004fe20000100a00 */
[----:B----4-:R0:W-:Y:S03]  /*1b530*/  STL.64 [R1+0x35d8], R16 ;  /* 0x0035d81001007387 */ /* 0x0101e60000100a00 */
[----:B0-----:R-:W2:Y:S01]  /*1b540*/  LDL.LU.64 R16, [R1+0x4a0] ;  /* 0x0004a00001107983 */ /* 0x001ea20000300a00 */
[----:B------:R-:W2:Y:S02]  /*1b550*/  LDL.LU.64 R18, [R1+0x4a8] ;  /* 0x0004a80001127983 */ /* 0x000ea40000300a00 */
        /* <DEDUP_REMOVED lines=18> */
[----:B------:R-:W-:-:S07]  /*1b680*/  IMAD.MOV.U32 R9, RZ, RZ, R3 ;  /* 0x000000ffff097224 */ /* 0x000fce00078e0003 */
[C---:B------:R-:W-:Y:S01]  /*1b690*/  HMMA.16816.F32.BF16 R8, R24.reuse, R8, R20 ;  /* 0x000000081808723c */ /* 0x040fe20000041814 */
[----:B----4-:R-:W-:Y:S01]  /*1b6a0*/  STL.64 [R1+0x35a8], R6 ;  /* 0x0035a80601007387 */ /* 0x010fe20000100a00 */
[----:B--2---:R0:W-:Y:S03]  /*1b6b0*/  STL.64 [R1+0x35a0], R4 ;  /* 0x0035a00401007387 */ /* 0x0041e60000100a00 */
[----:B0-----:R-:W2:Y:S01]  /*1b6c0*/  LDL.LU.64 R4, [R1+0x470] ;  /* 0x0004700001047983 */ /* 0x001ea20000300a00 */
[----:B------:R-:W4:Y:S03]  /*1b6d0*/  LDL.LU.64 R6, [R1+0x478] ;  /* 0x0004780001067983 */ /* 0x000f260000300a00 */
[----:B----4-:R-:W-:Y:S01]  /*1b6e0*/  STL.64 [R1+0x35c0], R6 ;  /* 0x0035c00601007387 */ /* 0x010fe20000100a00 */
[----:B--2---:R0:W-:Y:S03]  /*1b6f0*/  STL.64 [R1+0x35b8], R4 ;  /* 0x0035b80401007387 */ /* 0x0041e60000100a00 */
[----:B0-----:R-:W2:Y:S01]  /*1b700*/  LDL.LU.64 R4, [R1+0x480] ;  /* 0x0004800001047983 */ /* 0x001ea20000300a00 */
[----:B------:R-:W2:Y:S02]  /*1b710*/  LDL.LU.64 R6, [R1+0x488] ;  /* 0x0004880001067983 */ /* 0x000ea40000300a00 */
[----:B------:R-:W4:Y:S02]  /*1b720*/  LDL.LU.64 R12, [R1+0x410] ;  /* 0x00041000010c7983 */ /* 0x000f240000300a00 */
[----:B------:R-:W4:Y:S01]  /*1b730*/  LDL.LU.64 R14, [R1+0x418] ;  /* 0x00041800010e7983 */ /* 0x000f220000300a00 */
[----:B------:R-:W2:Y:S01]  /*1b740*/  LDL.LU.64 R22, [R1+0x3600] ;  /* 0x0036000001167983 */ /* 0x000ea20000300a00 */
[----:B------:R-:W2:Y:S03]  /*1b750*/  LDL.LU.64 R20, [R1+0x35f8] ;  /* 0x0035f80001147983 */ /* 0x000ea60000300a00 */
[----:B------:R0:W-:Y:S02]  /*1b760*/  STL.64 [R1+0x4c0], R8 ;  /* 0x0004c00801007387 */ /* 0x0001e40000100a00 */
[----:B------:R2:W-:Y:S01]  /*1b770*/  STL.64 [R1+0x4c8], R10 ;  /* 0x0004c80a01007387 */ /* 0x0005e20000100a00 */
        /* <DEDUP_REMOVED lines=67> */
[----:B------:R-:W-:Y:S01]  /*1bbb0*/  STL.64 [R1+0x420], R16 ;  /* 0x0004201001007387 */ /* 0x000fe20000100a00 */
[----:B------:R0:W-:Y:S03]  /*1bbc0*/  STL.64 [R1+0x428], R18 ;  /* 0x0004281201007387 */ /* 0x0001e60000100a00 */
[----:B0-----:R-:W2:Y:S01]  /*1bbd0*/  LDL.LU.64 R18, [R1+0x3528] ;  /* 0x0035280001127983 */ /* 0x001ea20000300a00 */
[----:B------:R-:W4:Y:S02]  /*1bbe0*/  LDL.LU.64 R16, [R1+0x3520] ;  /* 0x0035200001107983 */ /* 0x000f240000300a00 */
[C---:B----4-:R-:W-:Y:S11]  /*1bbf0*/  HMMA.16816.F32.BF16 R12, R24.reuse, R16, R12 ;  /* 0x00000010180c723c */ /* 0x050ff6000004180c */
[----:B------:R-:W-:Y:S11]  /*1bc00*/  @!UPT UIADD3 URZ, URZ, URZ, URZ ;  /* 0x0000003f3f3ff290 */ /* 0x000ff6000fffe03f */
[----:B------:R-:W-:Y:S01]  /*1bc10*/  @!UPT UIADD3 URZ, URZ, URZ, URZ ;  /* 0x0000003f3f3ff290 */ /* 0x000fe2000fffe03f */
[----:B------:R0:W-:Y:S01]  /*1bc20*/  STL.64 [R1+0x410], R12 ;  /* 0x0004100c01007387 */ /* 0x0001e20000100a00 */
[----:B------:R-:W-:Y:S03]  /*1bc30*/  STL.64 [R1+0x418], R14 ;  /* 0x0004180e01007387 */ /* 0x000fe60000100a00 */
[----:B0-----:R-:W3:Y:S01]  /*1bc40*/  LDL.LU.64 R12, [R1+0x3518] ;  /* 0x00351800010c7983 */ /* 0x001ee20000300a00 */
[----:B--2---:R-:W-:Y:S02]  /*1bc50*/  STL.64 [R1+0x3480], R18 ;  /* 0x0034801201007387 */ /* 0x004fe40000100a00 */
[----:B------:R0:W-:Y:S02]  /*1bc60*/  STL.64 [R1+0x3478], R16 ;  /* 0x0034781001007387 */ /* 0x0001e40000100a00 */
[----:B0-----:R-:W2:Y:S01]  /*1bc70*/  LDL.LU.64 R16, [R1+0x3f0] ;  /* 0x0003f00001107983 */ /* 0x001ea20000300a00 */
[----:B------:R-:W2:Y:S01]  /*1bc80*/  LDL.LU.64 R18, [R1+0x3f8] ;  /* 0x0003f80001127983 */ /* 0x000ea20000300a00 */
[C---:B---3--:R-:W-:Y:S11]  /*1bc90*/  HMMA.16816.F32.BF16 R8, R24.reuse, R12, R8 ;  /* 0x0000000c1808723c */ /* 0x048ff60000041808 */
[----:B------:R-:W-:Y:S11]  /*1bca0*/  @!UPT UIADD3 URZ, URZ, URZ, URZ ;  /* 0x0000003f3f3ff290 */ /* 0x000ff6000fffe03f */
[----:B------:R-:W-:Y:S01]  /*1bcb0*/  @!UPT UIADD3 URZ, URZ, URZ, URZ ;  /* 0x0000003f3f3ff290 */ /* 0x000fe2000fffe03f */
[----:B------:R0:W-:Y:S01]  /*1bcc0*/  STL.64 [R1+0x400], R8 ;  /* 0x0004000801007387 */ /* 0x0001e20000100a00 */
[----:B------:R-:W-:Y:S03]  /*1bcd0*/  STL.64 [R1+0x408], R10 ;  /* 0x0004080a01007387 */ /* 0x000fe60000100a00 */
[----:B0-----:R-:W2:Y:S01]  /*1bce0*/  LDL.LU.64 R8, [R1+0x3510] ;  /* 0x0035100001087983 */ /* 0x001ea20000300a00 */
[----:B------:R-:W-:Y:S02]  /*1bcf0*/  STL [R1+0x3470], R12 ;  /* 0x0034700c01007387 */ /* 0x000fe40000100800 */
[----:B------:R2:W-:Y:S02]  /*1bd00*/  STL [R1+0x346c], R13 ;  /* 0x00346c0d01007387 */ /* 0x0005e40000100800 */
[C---:B--2---:R-:W-:Y:S01]  /*1bd10*/  HMMA.16816.F32.BF16 R12, R24.reuse, R8, R16 ;  /* 0x00000008180c723c */ /* 0x044fe20000041810 */
[----:B------:R-:W-:Y:S01]  /*1bd20*/  STL [R1+0x3468], R8 ;  /* 0x0034680801007387 */ /* 0x000fe20000100800 */
[----:B------:R0:W-:Y:S06]  /*1bd30*/  STL [R1+0x3464], R9 ;  /* 0x0034640901007387 */ /* 0x0001ec0000100800 */
[----:B0-----:R-:W-:Y:S01]  /*1bd40*/  HMMA.16816.F32.BF16 R8, R24, R4, R20 ;  /* 0x000000041808723c */ /* 0x001fe20000041814 */
[----:B------:R-:W0:Y:S04]  /*1bd50*/  LDSM.16.MT88.4 R20, [R29+0x300] ;  /* 0x000300001d14783b */ /* 0x000e280000004200 */
[----:B------:R-:W1:Y:S10]  /*1bd60*/  LDSM.16.MT88.4 R24, [R29+0x380] ;  /* 0x000380001d18783b */ /* 0x000e740000004200 */
[----:B------:R-:W-:Y:S01]  /*1bd70*/  STL.64 [R1+0x3f0], R12 ;  /* 0x0003f00c01007387 */ /* 0x000fe20000100a00 */
[----:B------:R-:W-:Y:S02]  /*1bd80*/  STL.64 [R1+0x3f8], R14 ;  /* 0x0003f80e01007387 */ /* 0x000fe40000100a00 */
[----:B------:R2:W-:Y:S02]  /*1bd90*/  STL.64 [R1+0x34f0], R4 ;  /* 0x0034f00401007387 */ /* 0x0005e40000100a00 */
[----:B--2---:R-:W2:Y:S03]  /*1bda0*/  LDL.LU.64 R4, [R1+0xa80] ;  /* 0x000a800001047983 */ /* 0x004ea60000300a00 */
[----:B------:R3:W-:Y:S02]  /*1bdb0*/  STL.64 [R1+0xe0], R8 ;  /* 0x0000e00801007387 */ /* 0x0007e40000100a00 */
[----:B------:R4:W-:Y:S02]  /*1bdc0*/  STL.64 [R1+0xe8], R10 ;  /* 0x0000e80a01007387 */ /* 0x0009e40000100a00 */
[----:B------:R-:W2:Y:S02]  /*1bdd0*/  LDL.LU.64 R6, [R1+0xa88] ;  /* 0x000a880001067983 */ /* 0x000ea40000300a00 */
[----:B--2---:R-:W-:Y:S01]  /*1bde0*/  STL.64 [R1+0x3500], R6 ;  /* 0x0035000601007387 */ /* 0x004fe20000100a00 */
[----:B------:R-:W-:Y:S02]  /*1bdf0*/  STL.64 [R1+0x34f8], R4 ;  /* 0x0034f80401007387 */ /* 0x000fe40000100a00 */
[----:B---3--:R-:W2:Y:S02]  /*1be00*/  LDL.LU.64 R8, [R1+0xa70] ;  /* 0x000a700001087983 */ /* 0x008ea40000300a00 */
[----:B----4-:R-:W3:Y:S02]  /*1be10*/  LDL.LU.64 R10, [R1+0xa78] ;  /* 0x000a7800010a7983 */ /* 0x010ee40000300a00 */
[----:B---3--:R-:W-:Y:S01]  /*1be20*/  STL.64 [R1+0x34e8], R10 ;  /* 0x0034e80a01007387 */ /* 0x008fe20000100a00 */
[----:B--2---:R2:W-:Y:S03]  /*1be30*/  STL.64 [R1+0x34e0], R8 ;  /* 0x0034e00801007387 */ /* 0x0045e60000100a00 */
[----:B--2---:R-:W2:Y:S01]  /*1be40*/  LDL.64 R8, [R1+0xb0] ;  /* 0x0000b00001087983 */ /* 0x004ea20000100a00 */
[----:B------:R-:W-:-:S02]  /*1be50*/  IMAD.MOV.U32 R4, RZ, RZ, R2 ;  /* 0x000000ffff047224 */ /* 0x000fc400078e0002 */
[----:B------:R-:W-:Y:S01]  /*1be60*/  IMAD.MOV.U32 R5, RZ, RZ, R0 ;  /* 0x000000ffff057224 */ /* 0x000fe200078e0000 */
[----:B--2---:R2:W-:Y:S04]  /*1be70*/  STL.64 [R1+0x3508], R8 ;  /* 0x0035080801007387 */ /* 0x0045e80000100a00 */
[----:B--2---:R-:W0:Y:S01]  /*1be80*/  LDL.LU.64 R8, [R1+0xa90] ;  /* 0x000a900001087983 */ /* 0x004e220000300a00 */
[----:B------:R-:W0:Y:S02]  /*1be90*/  LDL.LU.64 R10, [R1+0xa98] ;  /* 0x000a9800010a7983 */ /* 0x000e240000300a00 */
[----:B------:R-:W2:Y:S02]  /*1bea0*/  LDL.LU.64 R12, [R1+0xa60] ;  /* 0x000a6000010c7983 */ /* 0x000ea40000300a00 */
[----:B------:R-:W2:Y:S01]  /*1beb0*/  LDL.LU.64 R14, [R1+0xa68] ;  /* 0x000a6800010e7983 */ /* 0x000ea20000300a00 */
[----:B------:R-:W3:Y:S01]  /*1bec0*/  LDL.64 R16, [R1+0x60] ;  /* 0x0000600001107983 */ /* 0x000ee20000100a00 */
[C---:B0-----:R-:W-:Y:S03]  /*1bed0*/  HMMA.16816.F32.BF16 R4, R20.reuse, R4, R8 ;  /* 0x000000041404723c */ /* 0x041fe60000041808 */
[----:B---3--:R0:W-:Y:S04]  /*1bee0*/  STL.64 [R1+0x34c8], R16 ;  /* 0x0034c81001007387 */ /* 0x0081e80000100a00 */
[----:B0-----:R-:W2:Y:S01]  /*1bef0*/  LDL.64 R16, [R1+0x90] ;  /* 0x0000900001107983 */ /* 0x001ea20000100a00 */
[----:B-1----:R-:W-:Y:S02]  /*1bf00*/  STL [R1+0x3430], R26 ;  /* 0x0034301a01007387 */ /* 0x002fe40000100800 */
[----:B------:R-:W-:Y:S02]  /*1bf10*/  STL [R1+0x342c], R27 ;  /* 0x00342c1b01007387 */ /* 0x000fe40000100800 */
[----:B------:R0:W-:Y:S02]  /*1bf20*/  STL.64 [R1+0x34c0], R24 ;  /* 0x0034c01801007387 */ /* 0x0001e40000100a00 */
[----:B0-----:R-:W3:Y:S01]  /*1bf30*/  LDL.64 R24, [R1+0xa0] ;  /* 0x0000a00001187983 */ /* 0x001ee20000100a00 */
[----:B------:R-:W-:Y:S02]  /*1bf40*/  STL [R1+0x2c3c], R29 ;  /* 0x002c3c1d01007387 */ /* 0x000fe40000100800 */
[----:B------:R-:W4:Y:S06]  /*1bf50*/  LDL.LU.64 R8, [R1+0x3508] ;  /* 0x0035080001087983 */ /* 0x000f2c0000300a00 */
[----:B------:R-:W-:Y:S01]  /*1bf60*/  STL.64 [R1+0xa90], R4 ;  /* 0x000a900401007387 */ /* 0x000fe20000100a00 */
[----:B------:R0:W-:Y:S04]  /*1bf70*/  STL.64 [R1+0xa98], R6 ;  /* 0x000a980601007387 */ /* 0x0001e80000100a00 */
[----:B0-----:R-:W4:Y:S01]  /*1bf80*/  LDL.LU.64 R6, [R1+0x3500] ;  /* 0x0035000001067983 */ /* 0x001f220000300a00 */
[----:B------:R-:W4:Y:S02]  /*1bf90*/  LDL.LU.64 R4, [R1+0x34f8] ;  /* 0x0034f80001047983 */ /* 0x000f240000300a00 */
[C---:B----4-:R-:W-:Y:S01]  /*1bfa0*/  HMMA.16816.F32.BF16 R4, R20.reuse, R8, R4 ;  /* 0x000000081404723c */ /* 0x050fe20000041804 */
[----:B------:R-:W-:Y:S11]  /*1bfb0*/  IMAD.MOV.U32 R0, RZ, RZ, R9 ;  /* 0x000000ffff007224 */ /* 0x000ff600078e0009 */
[----:B------:R-:W-:Y:S11]  /*1bfc0*/  @!UPT UIADD3 URZ, URZ, URZ, URZ ;  /* 0x0000003f3f3ff290 */ /* 0x000ff6000fffe03f */
[----:B------:R0:W-:Y:S01]  /*1bfd0*/  STL.64 [R1+0xa80], R4 ;  /* 0x000a800401007387 */ /* 0x0001e20000100a00 */
[----:B------:R1:W-:Y:S03]  /*1bfe0*/  STL.64 [R1+0xa88], R6 ;  /* 0x000a880601007387 */ /* 0x0003e60000100a00 */
[----:B0-----:R-:W4:Y:S01]  /*1bff0*/  LDL.LU.64 R4, [R1+0x34f0] ;  /* 0x0034f00001047983 */ /* 0x001f220000300a00 */
[----:B-1----:R-:W-:Y:S02]  /*1c000*/  IMAD.MOV.U32 R6, RZ, RZ, R8 ;  /* 0x000000ffff067224 */ /* 0x002fe400078e0008 */
[----:B------:R-:W2:Y:S02]  /*1c010*/  LDL.LU.64 R10, [R1+0x34e8] ;  /* 0x0034e800010a7983 */ /* 0x000ea40000300a00 */
[----:B------:R-:W2:Y:S01]  /*1c020*/  LDL.LU.64 R8, [R1+0x34e0] ;  /* 0x0034e00001087983 */ /* 0x000ea20000300a00 */
[----:B------:R-:W-:Y:S01]  /*1c030*/  STL [R1+0x3448], R0 ;  /* 0x0034480001007387 */ /* 0x000fe20000100800 */
[----:B------:R-:W-:Y:S02]  /*1c040*/  STL [R1+0x3428], R6 ;  /* 0x0034280601007387 */ /* 0x000fe40000100800 */
[----:B---3--:R-:W-:Y:S01]  /*1c050*/  IMAD.MOV.U32 R7, RZ, RZ, R25 ;  /* 0x000000ffff077224 */ /* 0x008fe200078e0019 */
[C---:B--2---:R-:W-:Y:S11]  /*1c060*/  HMMA.16816.F32.BF16 R8, R20.reuse, R24, R8 ;  /* 0x000000181408723c */ /* 0x044ff60000041808 */
[----:B------:R-:W-:Y:S11]  /*1c070*/  @!UPT UIADD3 URZ, URZ, URZ, URZ ;  /* 0x0000003f3f3ff290 */ /* 0x000ff6000fffe03f */
[----:B------:R-:W-:Y:S01]  /*1c080*/  @!UPT UIADD3 URZ, URZ, URZ, URZ ;  /* 0x0000003f3f3ff290 */ /* 0x000fe2000fffe03f */
[----:B------:R-:W-:Y:S01]  /*1c090*/  STL.64 [R1+0xa70], R8 ;  /* 0x000a700801007387 */ /* 0x000fe20000100a00 */
[----:B------:R0:W-:Y:S02]  /*1c0a0*/  STL.64 [R1+0xa78], R10 ;  /* 0x000a780a01007387 */ /* 0x0001e40000100a00 */
[----:B0-----:R-:W-:Y:S02]  /*1c0b0*/  IMAD.MOV.U32 R10, RZ, RZ, R24 ;  /* 0x000000ffff0a7224 */ /* 0x001fe400078e0018 */
[----:B------:R-:W-:Y:S01]  /*1c0c0*/  HMMA.16816.F32.BF16 R24, R20, R16, R12 ;  /* 0x000000101418723c */ /* 0x000fe2000004180c */
[----:B------:R-:W-:Y:S01]  /*1c0d0*/  STL [R1+0x34d8], R7 ;  /* 0x0034d80701007387 */ /* 0x000fe20000100800 */
[----:B----4-:R0:W-:Y:S02]  /*1c0e0*/  STL.64 [R1+0x34d0], R4 ;  /* 0x0034d00401007387 */ /* 0x0101e40000100a00 */
[----:B------:R-:W-:-:S03]  /*1c0f0*/  IMAD.MOV.U32 R11, RZ, RZ, R17 ;  /* 0x000000ffff0b7224 */ /* 0x000fc600078e0011 */
[----:B------:R-:W-:Y:S01]  /*1c100*/  IMAD.MOV.U32 R14, RZ, RZ, R16 ;  /* 0x000000ffff0e7224 */ /* 0x000fe200078e0010 */
[----:B0-----:R-:W2:Y:S01]  /*1c110*/  LDL.LU.64 R4, [R1+0xa50] ;  /* 0x000a500001047983 */ /* 0x001ea20000300a00 */
[----:B------:R-:W2:Y:S02]  /*1c120*/  LDL.LU.64 R6, [R1+0xa58] ;  /* 0x000a580001067983 */ /* 0x000ea40000300a00 */
[----:B------:R-:W-:Y:S11]  /*1c130*/  STL [R1+0x344c], R10 ;  /* 0x00344c0a01007387 */ /* 0x000ff60000100800 */
[----:B------:R-:W-:Y:S01]  /*1c140*/  @!UPT UIADD3 URZ, URZ, URZ, URZ ;  /* 0x0000003f3f3ff290 */ /* 0x000fe2000fffe03f */
[----:B------:R0:W-:Y:S01]  /*1c150*/  STL.64 [R1+0xa60], R24 ;  /* 0x000a601801007387 */ /* 0x0001e20000100a00 */
[----:B------:R1:W-:Y:S02]  /*1c160*/  STL.64 [R1+0xa68], R26 ;  /* 0x000a681a01007387 */ /* 0x0003e40000100a00 */
[----:B------:R-:W3:Y:S02]  /*1c170*/  LDL.LU.64 R16, [R1+0xa40] ;  /* 0x000a400001107983 */ /* 0x000ee40000300a00 */
[----:B------:R-:W3:Y:S01]  /*1c180*/  LDL.LU.64 R18, [R1+0xa48] ;  /* 0x000a480001127983 */ /* 0x000ee20000300a00 */
[----:B0-----:R-:W4:Y:S01]  /*1c190*/  LDL.LU.64 R24, [R1+0xa30] ;  /* 0x000a300001187983 */ /* 0x001f220000300a00 */
[----:B-1----:R-:W4:Y:S02]  /*1c1a0*/  LDL.LU.64 R26, [R1+0xa38] ;  /* 0x000a3800011a7983 */ /* 0x002f240000300a00 */
[----:B------:R-:W-:Y:S02]  /*1c1b0*/  STL [R1+0x3474], R11 ;  /* 0x0034740b01007387 */ /* 0x000fe40000100800 */
[----:B------:R-:W3:Y:S01]  /*1c1c0*/  LDL.64 R8, [R1+0x70] ;  /* 0x0000700001087983 */ /* 0x000ee20000100a00 */
[----:B------:R-:W-:Y:S01]  /*1c1d0*/  STL [R1+0x3460], R14 ;  /* 0x0034600e01007387 */ /* 0x000fe20000100800 */
[----:B------:R-:W2:Y:S02]  /*1c1e0*/  LDL.64 R12, [R1+0x80] ;  /* 0x00008000010c7983 */ /* 0x000ea40000100a00 */
[----:B--2---:R-:W-:Y:S01]  /*1c1f0*/  HMMA.16816.F32.BF16 R4, R20, R12, R4 ;  /* 0x0000000c1404723c */ /* 0x004fe20000041804 */
[----:B------:R-:W-:-:S02]  /*1c200*/  IMAD.MOV.U32 R15, RZ, RZ, R13 ;  /* 0x000000ffff0f7224 */ /* 0x000fc400078e000d */
[----:B------:R-:W-:Y:S11]  /*1c210*/  IMAD.MOV.U32 R28, RZ, RZ, R12 ;  /* 0x000000ffff1c7224 */ /* 0x000ff600078e000c */
[----:B------:R-:W-:Y:S09]  /*1c220*/  @!UPT UIADD3 URZ, URZ, URZ, URZ ;  /* 0x0000003f3f3ff290 */ /* 0x000ff2000fffe03f */
[----:B------:R-:W-:Y:S01]  /*1c230*/  STL.64 [R1+0xa50], R4 ;  /* 0x000a500401007387 */ /* 0x000fe20000100a00 */
[----:B------:R0:W-:Y:S03]  /*1c240*/  STL.64 [R1+0xa58], R6 ;  /* 0x000a580601007387 */ /* 0x0001e60000100a00 */
[----:B0-----:R-:W2:Y:S01]  /*1c250*/  LDL.LU R7, [R1+0x34d8] ;  /* 0x0034d80001077983 */ /* 0x001ea20000300800 */
[----:B------:R-:W2:Y:S02]  /*1c260*/  LDL.LU.64 R4, [R1+0x34d0] ;  /* 0x0034d00001047983 */ /* 0x000ea40000300a00 */
[----:B------:R-:W-:Y:S02]  /*1c270*/  STL [R1+0x34a0], R15 ;  /* 0x0034a00f01007387 */ /* 0x000fe40000100800 */
[----:B------:R-:W2:Y:S01]  /*1c280*/  LDL.64 R12, [R1+0x30] ;  /* 0x00003000010c7983 */ /* 0x000ea20000100a00 */
[----:B---3--:R-:W-:Y:S01]  /*1c290*/  HMMA.16816.F32.BF16 R16, R20, R8, R16 ;  /* 0x000000081410723c */ /* 0x008fe20000041810 */
[----:B--2---:R0:W-:Y:S04]  /*1c2a0*/  STL.64 [R1+0x34b0], R12 ;  /* 0x0034b00c01007387 */ /* 0x0041e80000100a00 */
[----:B0-----:R-:W2:Y:S04]  /*1c2b0*/  LDL.64 R12, [R1+0x40] ;  /* 0x00004000010c7983 */ /* 0x001ea80000100a00 */
[----:B--2---:R0:W-:Y:S04]  /*1c2c0*/  STL.64 [R1+0x34b8], R12 ;  /* 0x0034b80c01007387 */ /* 0x0041e80000100a00 */
[----:B0-----:R-:W2:Y:S10]  /*1c2d0*/  LDL.64 R12, [R1+0x50] ;  /* 0x00005000010c7983 */ /* 0x001eb40000100a00 */
[----:B------:R0:W-:Y:S02]  /*1c2e0*/  STL.64 [R1+0xa40], R16 ;  /* 0x000a401001007387 */ /* 0x0001e40000100a00 */
[----:B------:R-:W-:Y:S01]  /*1c2f0*/  STL.64 [R1+0xa48], R18 ;  /* 0x000a481201007387 */ /* 0x000fe20000100a00 */
[----:B0-----:R-:W4:Y:S01]  /*1c300*/  LDL.LU.64 R16, [R1+0x34c8] ;  /* 0x0034c80001107983 */ /* 0x001f220000300a00 */
[----:B------:R-:W-:-:S02]  /*1c310*/  IMAD.MOV.U32 R3, RZ, RZ, R8 ;  /* 0x000000ffff037224 */ /* 0x000fc400078e0008 */
[----:B------:R-:W-:Y:S02]  /*1c320*/  IMAD.MOV.U32 R2, RZ, RZ, R9 ;  /* 0x000000ffff027224 */ /* 0x000fe400078e0009 */
[C---:B----4-:R-:W-:Y:S01]  /*1c330*/  HMMA.16816.F32.BF16 R8, R20.reuse, R16, R24 ;  /* 0x000000101408723c */ /* 0x050fe20000041818 */
[----:B------:R-:W-:Y:S02]  /*1c340*/  IMAD.MOV.U32 R6, RZ, RZ, R16 ;  /* 0x000000ffff067224 */ /* 0x000fe400078e0010 */
[----:B------:R-:W-:Y:S11]  /*1c350*/  IMAD.MOV.U32 R29, RZ, RZ, R17 ;  /* 0x000000ffff1d7224 */ /* 0x000ff600078e0011 */
[----:B------:R-:W-:Y:S09]  /*1c360*/  @!UPT UIADD3 URZ, URZ, URZ, URZ ;  /* 0x0000003f3f3ff290 */ /* 0x000ff2000fffe03f */
[----:B------:R0:W-:Y:S01]  /*1c370*/  STL.64 [R1+0xa30], R8 ;  /* 0x000a300801007387 */ /* 0x0001e20000100a00 */
[----:B------:R1:W-:Y:S02]  /*1c380*/  STL.64 [R1+0xa38], R10 ;  /* 0x000a380a01007387 */ /* 0x0003e40000100a00 */
[----:B------:R-:W2:Y:S02]  /*1c390*/  LDL.LU.64 R24, [R1+0xa20] ;  /* 0x000a200001187983 */ /* 0x000ea40000300a00 */
[----:B------:R-:W2:Y:S01]  /*1c3a0*/  LDL.LU.64 R26, [R1+0xa28] ;  /* 0x000a2800011a7983 */ /* 0x000ea20000300a00 */
[----:B0-----:R-:W3:Y:S01]  /*1c3b0*/  LDL.LU.64 R8, [R1+0xa10] ;  /* 0x000a100001087983 */ /* 0x001ee20000300a00 */
[----:B-1----:R-:W3:Y:S02]  /*1c3c0*/  LDL.LU.64 R10, [R1+0xa18] ;  /* 0x000a1800010a7983 */ /* 0x002ee40000300a00 */
[----:B------:R-:W4:Y:S02]  /*1c3d0*/  LDL.LU.64 R16, [R1+0x9e0] ;  /* 0x0009e00001107983 */ /* 0x000f240000300a00 */
[----:B------:R-:W2:Y:S02]  /*1c3e0*/  LDL.LU.64 R18, [R1+0x9e8] ;  /* 0x0009e80001127983 */ /* 0x000ea40000300a00 */
[----:B--2---:R-:W-:Y:S01]  /*1c3f0*/  STL.64 [R1+0x3490], R18 ;  /* 0x0034901201007387 */ /* 0x004fe20000100a00 */
[----:B----4-:R0:W-:Y:S03]  /*1c400*/  STL.64 [R1+0x3488], R16 ;  /* 0x0034881001007387 */ /* 0x0101e60000100a00 */
[----:B0-----:R-:W2:Y:S01]  /*1c410*/  LDL.64 R16, [R1+0x20] ;  /* 0x0000200001107983 */ /* 0x001ea20000100a00 */
[----:B------:R-:W-:Y:S03]  /*1c420*/  HMMA.16816.F32.BF16 R24, R20, R12, R24 ;  /* 0x0000000c1418723c */ /* 0x000fe60000041818 */
[----:B--2---:R0:W-:Y:S04]  /*1c430*/  STL.64 [R1+0x34a8], R16 ;  /* 0x0034a81001007387 */ /* 0x0041e80000100a00 */
[----:B0-----:R-:W2:Y:S01]  /*1c440*/  LDL.LU.64 R16, [R1+0xa00] ;  /* 0x000a000001107983 */ /* 0x001ea20000300a00 */
[----:B------:R-:W2:Y:S02]  /*1c450*/  LDL.LU.64 R18, [R1+0xa08] ;  /* 0x000a080001127983 */ /* 0x000ea40000300a00 */
[----:B------:R-:W-:Y:S02]  /*1c460*/  STL.64 [R1+0x3458], R6 ;  /* 0x0034580601007387 */ /* 0x000fe40000100a00 */
[----:B------:R0:W-:Y:S02]  /*1c470*/  STL.64 [R1+0x3450], R4 ;  /* 0x0034500401007387 */ /* 0x0001e40000100a00 */
[----:B0-----:R-:W4:Y:S04]  /*1c480*/  LDL.64 R4, [R1+0x10] ;  /* 0x0000100001047983 */ /* 0x001f280000100a00 */
[----:B----4-:R0:W-:Y:S04]  /*1c490*/  STL.64 [R1+0x3498], R4 ;  /* 0x0034980401007387 */ /* 0x0101e80000100a00 */
[----:B0-----:R-:W4:Y:S01]  /*1c4a0*/  LDL.LU.64 R4, [R1+0x9f0] ;  /* 0x0009f00001047983 */ /* 0x001f220000300a00 */
[----:B------:R-:W4:Y:S02]  /*1c4b0*/  LDL.LU.64 R6, [R1+0x9f8] ;  /* 0x0009f80001067983 */ /* 0x000f240000300a00 */
[----:B------:R0:W-:Y:S02]  /*1c4c0*/  STL.64 [R1+0xa20], R24 ;  /* 0x000a201801007387 */ /* 0x0001e40000100a00 */
[----:B------:R1:W-:Y:S01]  /*1c4d0*/  STL.64 [R1+0xa28], R26 ;  /* 0x000a281a01007387 */ /* 0x0003e20000100a00 */
[----:B0-----:R-:W2:Y:S01]  /*1c4e0*/  LDL.LU.64 R24, [R1+0x34c0] ;  /* 0x0034c00001187983 */ /* 0x001ea20000300a00 */
[----:B-1----:R-:W-:-:S02]  /*1c4f0*/  IMAD.MOV.U32 R26, RZ, RZ, R12 ;  /* 0x000000ffff1a7224 */ /* 0x002fc400078e000c */
[----:B------:R-:W-:Y:S02]  /*1c500*/  IMAD.MOV.U32 R27, RZ, RZ, R13 ;  /* 0x000000ffff1b7224 */ /* 0x000fe400078e000d */
[----:B------:R-:W3:Y:S03]  /*1c510*/  LDL.LU.64 R12, [R1+0x34b8] ;  /* 0x0034b800010c7983 */ /* 0x000ee60000300a00 */
[----:B------:R-:W-:Y:S01]  /*1c520*/  STL.64 [R1+0x3440], R26 ;  /* 0x0034401a01007387 */ /* 0x000fe20000100a00 */
[----:B---3--:R-:W-:Y:S01]  /*1c530*/  HMMA.16816.F32.BF16 R8, R20, R12, R8 ;  /* 0x0000000c1408723c */ /* 0x008fe20000041808 */
[----:B--2---:R0:W-:Y:S01]  /*1c540*/  STL.64 [R1+0x3438], R24 ;  /* 0x0034381801007387 */ /* 0x0041e20000100a00 */
[----:B------:R-:W-:-:S03]  /*1c550*/  IMAD.MOV.U32 R0, RZ, RZ, R13 ;  /* 0x000000ffff007224 */ /* 0x000fc600078e000d */
[----:B0-----:R-:W2:Y:S01]  /*1c560*/  LDL.LU.64 R24, [R1+0x9d0] ;  /* 0x0009d00001187983 */ /* 0x001ea20000300a00 */
[----:B------:R-:W2:Y:S11]  /*1c570*/  LDL.LU.64 R26, [R1+0x9d8] ;  /* 0x0009d800011a7983 */ /* 0x000eb60000300a00 */
[----:B------:R-:W-:Y:S06]  /*1c580*/  @!UPT UIADD3 URZ, URZ, URZ, URZ ;  /* 0x0000003f3f3ff290 */ /* 0x000fec000fffe03f */
[----:B------:R-:W-:Y:S01]  /*1c590*/  STL.64 [R1+0xa10], R8 ;  /* 0x000a100801007387 */ /* 0x000fe20000100a00 */
[----:B------:R0:W-:Y:S02]  /*1c5a0*/  STL.64 [R1+0xa18], R10 ;  /* 0x000a180a01007387 */ /* 0x0001e40000100a00 */
[----:B0-----:R-:W-:Y:S02]  /*1c5b0*/  IMAD.MOV.U32 R10, RZ, RZ, R12 ;  /* 0x000000ffff0a7224 */ /* 0x001fe400078e000c */
[----:B------:R-:W3:Y:S02]  /*1c5c0*/  LDL.LU.64 R12, [R1+0x34b0] ;  /* 0x0034b000010c7983 */ /* 0x000ee40000300a00 */
[C---:B---3--:R-:W-:Y:S11]  /*1c5d0*/  HMMA.16816.F32.BF16 R16, R20.reuse, R12, R16 ;  /* 0x0000000c1410723c */ /* 0x048ff60000041810 */
[----:B------:R-:W-:Y:S11]  /*1c5e0*/  @!UPT UIADD3 URZ, URZ, URZ, URZ ;  /* 0x0000003f3f3ff290 */ /* 0x000ff6000fffe03f */
[----:B------:R-:W-:Y:S01]  /*1c5f0*/  @!UPT UIADD3 URZ, URZ, URZ, URZ ;  /* 0x0000003f3f3ff290 */ /* 0x000fe2000fffe03f */
[----:B------:R0:W-:Y:S01]  /*1c600*/  STL.64 [R1+0xa00], R16 ;  /* 0x000a001001007387 */ /* 0x0001e20000100a00 */
[----:B------:R-:W-:Y:S03]  /*1c610*/  STL.64 [R1+0xa08], R18 ;  /* 0x000a081201007387 */ /* 0x000fe60000100a00 */
[----:B0-----:R-:W4:Y:S01]  /*1c620*/  LDL.LU.64 R16, [R1+0x34a8] ;  /* 0x0034a80001107983 */ /* 0x001f220000300a00 */
[----:B------:R-:W3:Y:S02]  /*1c630*/  LDL.LU R15, [R1+0x34a0] ;  /* 0x0034a000010f7983 */ /* 0x000ee40000300800 */
[----:B------:R-:W-:Y:S01]  /*1c640*/  IMAD.MOV.U32 R14, RZ, RZ, R13 ;  /* 0x000000ffff0e7224 */ /* 0x000fe200078e000d */
[C---:B----4-:R-:W-:Y:S01]  /*1c650*/  HMMA.16816.F32.BF16 R4, R20.reuse, R16, R4 ;  /* 0x000000101404723c */ /* 0x050fe20000041804 */
[----:B------:R-:W-:Y:S02]  /*1c660*/  IMAD.MOV.U32 R13, RZ, RZ, R16 ;  /* 0x000000ffff0d7224 */ /* 0x000fe400078e0010 */
[----:B------:R-:W-:Y:S11]  /*1c670*/  IMAD.MOV.U32 R8, RZ, RZ, R17 ;  /* 0x000000ffff087224 */ /* 0x000ff600078e0011 */
[----:B------:R-:W-:Y:S09]  /*1c680*/  @!UPT UIADD3 URZ, URZ, URZ, URZ ;  /* 0x0000003f3f3ff290 */ /* 0x000ff2000fffe03f */
[----:B------:R0:W-:Y:S01]  /*1c690*/  STL.64 [R1+0x9f0], R4 ;  /* 0x0009f00401007387 */ /* 0x0001e20000100a00 */
[----:B------:R-:W-:Y:S03]  /*1c6a0*/  STL.64 [R1+0x9f8], R6 ;  /* 0x0009f80601007387 */ /* 0x000fe60000100a00 */
[----:B0-----:R-:W4:Y:S01]  /*1c6b0*/  LDL.LU.64 R4, [R1+0x3498] ;  /* 0x0034980001047983 */ /* 0x001f220000300a00 */
[----:B------:R-:W4:Y:S02]  /*1c6c0*/  LDL.LU.64 R18, [R1+0x3490] ;  /* 0x0034900001127983 */ /* 0x000f240000300a00 */
[----:B------:R-:W4:Y:S02]  /*1c6d0*/  LDL.LU.64 R16, [R1+0x3488] ;  /* 0x0034880001107983 */ /* 0x000f240000300a00 */
[----:B----4-:R-:W-:Y:S11]  /*1c6e0*/  HMMA.16816.F32.BF16 R16, R20, R4, R16 ;  /* 0x000000041410723c */ /* 0x010ff60000041810 */
[----:B------:R-:W-:Y:S11]  /*1c6f0*/  @!UPT UIADD3 URZ, URZ, URZ, URZ ;  /* 0x0000003f3f3ff290 */ /* 0x000ff6000fffe03f */
[----:B------:R-:W-:Y:S01]  /*1c700*/  @!UPT UIADD3 URZ, URZ, URZ, URZ ;  /* 0x0000003f3f3ff290 */ /* 0x000fe2000fffe03f */
[----:B------:R-:W-:Y:S01]  /*1c710*/  STL.64 [R1+0x9e0], R16 ;  /* 0x0009e01001007387 */ /* 0x000fe20000100a00 */
[----:B------:R0:W-:Y:S03]  /*1c720*/  STL.64 [R1+0x9e8], R18 ;  /* 0x0009e81201007387 */ /* 0x0001e60000100a00 */
[----:B0-----:R-:W4:Y:S01]  /*1c730*/  LDL.LU.64 R18, [R1+0x3480] ;  /* 0x0034800001127983 */ /* 0x001f220000300a00 */
[----:B------:R-:W2:Y:S02]  /*1c740*/  LDL.LU.64 R16, [R1+0x3478] ;  /* 0x0034780001107983 */ /* 0x000ea40000300a00 */
[----:B------:R-:W-:Y:S02]  /*1c750*/  IMAD.MOV.U32 R9, RZ, RZ, R12 ;  /* 0x000000ffff097224 */ /* 0x000fe400078e000c */
[----:B------:R-:W-:Y:S02]  /*1c760*/  IMAD.MOV.U32 R11, RZ, RZ, R4 ;  /* 0x000000ffff0b7224 */ /* 0x000fe400078e0004 */
[----:B------:R-:W-:-:S02]  /*1c770*/  IMAD.MOV.U32 R12, RZ, RZ, R5 ;  /* 0x000000ffff0c7224 */ /* 0x000fc400078e0005 */
[----:B------:R-:W3:Y:S01]  /*1c780*/  LDL.LU.64 R4, [R1+0x9c0] ;  /* 0x0009c00001047983 */ /* 0x000ee20000300a00 */
[----:B------:R-:W3:Y:S01]  /*1c790*/  LDL.LU.64 R6, [R1+0x9c8] ;  /* 0x0009c80001067983 */ /* 0x000ee20000300a00 */
[----:B--2---:R-:W-:Y:S11]  /*1c7a0*/  HMMA.16816.F32.BF16 R24, R20, R16, R24 ;  /* 0x000000101418723c */ /* 0x004ff60000041818 */
[----:B------:R-:W-:Y:S11]  /*1c7b0*/  @!UPT UIADD3 URZ, URZ, URZ, URZ ;  /* 0x0000003f3f3ff290 */ /* 0x000ff6000fffe03f */
[----:B------:R-:W-:Y:S01]  /*1c7c0*/  @!UPT UIADD3 URZ, URZ, URZ, URZ ;  /* 0x0000003f3f3ff290 */ /* 0x000fe2000fffe03f */
[----:B------:R0:W-:Y:S01]  /*1c7d0*/  STL.64 [R1+0x9d0], R24 ;  /* 0x0009d01801007387 */ /* 0x0001e20000100a00 */
[----:B------:R1:W-:Y:S03]  /*1c7e0*/  STL.64 [R1+0x9d8], R26 ;  /* 0x0009d81a01007387 */ /* 0x0003e60000100a00 */
[----:B0-----:R-:W2:Y:S01]  /*1c7f0*/  LDL.LU.64 R24, [R1+0x2f0] ;  /* 0x0002f00001187983 */ /* 0x001ea20000300a00 */
[----:B-1----:R-:W2:Y:S02]  /*1c800*/  LDL.LU.64 R26, [R1+0x2f8] ;  /* 0x0002f800011a7983 */ /* 0x002ea40000300a00 */
[----:B----4-:R-:W-:Y:S02]  /*1c810*/  STL.64 [R1+0x3348], R18 ;  /* 0x0033481201007387 */ /* 0x010fe40000100a00 */
[----:B------:R0:W-:Y:S02]  /*1c820*/  STL.64 [R1+0x3340], R16 ;  /* 0x0033401001007387 */ /* 0x0001e40000100a00 */
[----:B0-----:R-:W-:-:S02]  /*1c830*/  IMAD.MOV.U32 R16, RZ, RZ, R11 ;  /* 0x000000ffff107224 */ /* 0x001fc400078e000b */
[----:B------:R-:W-:Y:S01]  /*1c840*/  IMAD.MOV.U32 R17, RZ, RZ, R12 ;  /* 0x000000ffff117224 */ /* 0x000fe200078e000c */
[----:B------:R-:W4:Y:S01]  /*1c850*/  LDL.LU R11, [R1+0x3474] ;  /* 0x00347400010b7983 */ /* 0x000f220000300800 */
[----:B------:R-:W3:Y:S03]  /*1c860*/  LDL.LU R12, [R1+0x3470] ;  /* 0x00347000010c7983 */ /* 0x000ee60000300800 */
[----:B------:R0:W-:Y:S02]  /*1c870*/  STL.64 [R1+0x3358], R16 ;  /* 0x0033581001007387 */ /* 0x0001e40000100a00 */
[----:B0-----:R-:W-:Y:S02]  /*1c880*/  IMAD.MOV.U32 R16, RZ, RZ, R13 ;  /* 0x000000ffff107224 */ /* 0x001fe400078e000d */
[----:B------:R-:W3:Y:S01]  /*1c890*/  LDL.LU R13, [R1+0x346c] ;  /* 0x00346c00010d7983 */ /* 0x000ee20000300800 */
[----:B------:R-:W-:-:S02]  /*1c8a0*/  IMAD.MOV.U32 R17, RZ, RZ, R8 ;  /* 0x000000ffff117224 */ /* 0x000fc400078e0008 */
[----:B------:R-:W2:Y:S03]  /*1c8b0*/  LDL.LU R8, [R1+0x3468] ;  /* 0x0034680001087983 */ /* 0x000ea60000300800 */
[----:B------:R0:W-:Y:S02]  /*1c8c0*/  STL.64 [R1+0x3370], R16 ;  /* 0x0033701001007387 */ /* 0x0001e40000100a00 */
[----:B0-----:R-:W-:Y:S02]  /*1c8d0*/  IMAD.MOV.U32 R16, RZ, RZ, R9 ;  /* 0x000000ffff107224 */ /* 0x001fe400078e0009 */
[----:B------:R-:W-:Y:S01]  /*1c8e0*/  IMAD.MOV.U32 R17, RZ, RZ, R14 ;  /* 0x000000ffff117224 */ /* 0x000fe200078e000e */
[----:B------:R-:W2:Y:S01]  /*1c8f0*/  LDL.LU R9, [R1+0x3464] ;  /* 0x0034640001097983 */ /* 0x000ea20000300800 */
[----:B------:R-:W2:Y:S03]  /*1c900*/  LDL.LU R14, [R1+0x3460] ;  /* 0x00346000010e7983 */ /* 0x000ea60000300800 */
[----:B------:R0:W-:Y:S04]  /*1c910*/  STL.64 [R1+0x3388], R16 ;  /* 0x0033881001007387 */ /* 0x0001e80000100a00 */
[----:B0-----:R-:W2:Y:S01]  /*1c920*/  LDL.LU.64 R16, [R1+0x9b0] ;  /* 0x0009b00001107983 */ /* 0x001ea20000300a00 */
[----:B------:R-:W2:Y:S01]  /*1c930*/  LDL.LU.64 R18, [R1+0x9b8] ;  /* 0x0009b80001127983 */ /* 0x000ea20000300a00 */
[C---:B---3--:R-:W-:Y:S11]  /*1c940*/  HMMA.16816.F32.BF16 R4, R20.reuse, R12, R4 ;  /* 0x0000000c1404723c */ /* 0x048ff60000041804 */
[----:B------:R-:W-:Y:S11]  /*1c950*/  @!UPT UIADD3 URZ, URZ, URZ, URZ ;  /* 0x0000003f3f3ff290 */ /* 0x000ff6000fffe03f */
[----:B------:R-:W-:Y:S01]  /*1c960*/  @!UPT UIADD3 URZ, URZ, URZ, URZ ;  /* 0x0000003f3f3ff290 */ /* 0x000fe2000fffe03f */
[----:B------:R-:W-:Y:S01]  /*1c970*/  STL.64 [R1+0x9c0], R4 ;  /* 0x0009c00401007387 */ /* 0x000fe20000100a00 */
[----:B------:R0:W-:Y:S03]  /*1c980*/  STL.64 [R1+0x9c8], R6 ;  /* 0x0009c80601007387 */ /* 0x0001e60000100a00 */
[----:B0-----:R-:W3:Y:S01]  /*1c990*/  LDL.LU.64 R6, [R1+0x3458] ;  /* 0x0034580001067983 */ /* 0x001ee20000300a00 */
[----:B------:R-:W3:Y:S01]  /*1c9a0*/  LDL.LU.64 R4, [R1+0x3450] ;  /* 0x0034500001047983 */ /* 0x000ee20000300a00 */
[C---:B--2---:R-:W-:Y:S01]  /*1c9b0*/  HMMA.16816.F32.BF16 R16, R20.reuse, R8, R16 ;  /* 0x000000081410723c */ /* 0x044fe20000041810 */
[----:B------:R-:W-:Y:S11]  /*1c9c0*/  STL.64 [R1+0x3338], R12 ;  /* 0x0033380c01007387 */ /* 0x000ff60000100a00 */
[----:B------:R-:W-:Y:S11]  /*1c9d0*/  @!UPT UIADD3 URZ, URZ, URZ, URZ ;  /* 0x0000003f3f3ff290 */ /* 0x000ff6000fffe03f */
[----:B------:R0:W-:Y:S01]  /*1c9e0*/  STL.64 [R1+0x9b0], R16 ;  /* 0x0009b01001007387 */ /* 0x0001e20000100a00 */
[----:B------:R-:W-:Y:S02]  /*1c9f0*/  STL.64 [R1+0x9b8], R18 ;  /* 0x0009b81201007387 */ /* 0x000fe40000100a00 */
[----:B0-----:R-:W-:Y:S02]  /*1ca00*/  IMAD.MOV.U32 R16, RZ, RZ, R10 ;  /* 0x000000ffff107224 */ /* 0x001fe400078e000a */
[----:B------:R-:W-:Y:S01]  /*1ca10*/  IMAD.MOV.U32 R17, RZ, RZ, R0 ;  /* 0x000000ffff117224 */ /* 0x000fe200078e0000 */
[----:B------:R-:W2:Y:S01]  /*1ca20*/  LDL.LU R10, [R1+0x344c] ;  /* 0x00344c00010a7983 */ /* 0x000ea20000300800 */
[----:B------:R-:W2:Y:S03]  /*1ca30*/  LDL.LU R0, [R1+0x3448] ;  /* 0x0034480001007983 */ /* 0x000ea60000300800 */
[----:B------:R0:W-:Y:S04]  /*1ca40*/  STL.64 [R1+0x33a0], R16 ;  /* 0x0033a01001007387 */ /* 0x0001e80000100a00 */
[----:B0-----:R-:W2:Y:S01]  /*1ca50*/  LDL.64 R16, [R1+0xc0] ;  /* 0x0000c00001107983 */ /* 0x001ea20000100a00 */
[----:B------:R-:W-:Y:S01]  /*1ca60*/  STL.64 [R1+0x3330], R8 ;  /* 0x0033300801007387 */ /* 0x000fe20000100a00 */
[----:B---3--:R-:W-:Y:S02]  /*1ca70*/  HMMA.16816.F32.BF16 R20, R20, R4, R24 ;  /* 0x000000041414723c */ /* 0x008fe40000041818 */
[----:B------:R-:W3:Y:S01]  /*1ca80*/  LDL.LU.64 R26, [R1+0x3440] ;  /* 0x00344000011a7983 */ /* 0x000ee20000300a00 */
[----:B------:R-:W2:Y:S11]  /*1ca90*/  LDL.LU.64 R24, [R1+0x3438] ;  /* 0x0034380001187983 */ /* 0x000eb60000300a00 */
[----:B------:R-:W-:Y:S09]  /*1caa0*/  @!UPT UIADD3 URZ, URZ, URZ, URZ ;  /* 0x0000003f3f3ff290 */ /* 0x000ff2000fffe03f */
[----:B------:R3:W-:Y:S01]  /*1cab0*/  STL.64 [R1+0x2f0], R20 ;  /* 0x0002f01401007387 */ /* 0x0007e20000100a00 */
[----:B------:R-:W-:Y:S02]  /*1cac0*/  STL.64 [R1+0x2f8], R22 ;  /* 0x0002f81601007387 */ /* 0x000fe40000100a00 */
[----:B---3--:R-:W-:Y:S02]  /*1cad0*/  IMAD.MOV.U32 R20, RZ, RZ, R26 ;  /* 0x000000ffff147224 */ /* 0x008fe400078e001a */
[----:B------:R-:W-:Y:S01]  /*1cae0*/  IMAD.MOV.U32 R21, RZ, RZ, R27 ;  /* 0x000000ffff157224 */ /* 0x000fe200078e001b */
[----:B------:R-:W3:Y:S01]  /*1caf0*/  LDL.LU R26, [R1+0x3430] ;  /* 0x00343000011a7983 */ /* 0x000ee20000300800 */
[----:B------:R-:W3:Y:S03]  /*1cb00*/  LDL.LU R27, [R1+0x342c] ;  /* 0x00342c00011b7983 */ /* 0x000ee60000300800 */
[----:B------:R0:W-:Y:S02]  /*1cb10*/  STL.64 [R1+0x33a8], R20 ;  /* 0x0033a81401007387 */ /* 0x0001e40000100a00 */
[----:B0-----:R-:W-:-:S02]  /*1cb20*/  IMAD.MOV.U32 R20, RZ, RZ, R6 ;  /* 0x000000ffff147224 */ /* 0x001fc400078e0006 */
[----:B------:R-:W-:Y:S01]  /*1cb30*/  IMAD.MOV.U32 R21, RZ, RZ, R29 ;  /* 0x000000ffff157224 */ /* 0x000fe200078e001d */
[----:B------:R-:W3:Y:S04]  /*1cb40*/  LDL.LU R6, [R1+0x3428] ;  /* 0x0034280001067983 */ /* 0x000ee80000300800 */
[----:B------:R0:W-:Y:S02]  /*1cb50*/  STL.64 [R1+0x33c0], R20 ;  /* 0x0033c01401007387 */ /* 0x0001e40000100a00 */
[----:B0-----:R-:W-:Y:S02]  /*1cb60*/  IMAD.MOV.U32 R20, RZ, RZ, R3 ;  /* 0x000000ffff147224 */ /* 0x001fe400078e0003 */
[----:B------:R-:W-:-:S05]  /*1cb70*/  IMAD.MOV.U32 R21, RZ, RZ, R2 ;  /* 0x000000ffff157224 */ /* 0x000fca00078e0002 */
[----:B------:R0:W-:Y:S04]  /*1cb80*/  STL.64 [R1+0x33d8], R20 ;  /* 0x0033d81401007387 */ /* 0x0001e80000100a00 */
[----:B0-----:R-:W3:Y:S01]  /*1cb90*/  LDL.LU.64 R20, [R1+0x2d0] ;  /* 0x0002d00001147983 */ /* 0x001ee20000300a00 */
[----:B------:R-:W3:Y:S02]  /*1cba0*/  LDL.LU.64 R22, [R1+0x2d8] ;  /* 0x0002d80001167983 */ /* 0x000ee40000300a00 */
[----:B------:R-:W-:Y:S02]  /*1cbb0*/  STL.64 [R1+0x3350], R4 ;  /* 0x0033500401007387 */ /* 0x000fe40000100a00 */
[----:B--2---:R-:W-:Y:S02]  /*1cbc0*/  IMAD.MOV.U32 R8, RZ, RZ, R10 ;  /* 0x000000ffff087224 */ /* 0x004fe400078e000a */
[----:B------:R-:W-:Y:S01]  /*1cbd0*/  IMAD.MOV.U32 R9, RZ, RZ, R7 ;  /* 0x000000ffff097224 */ /* 0x000fe200078e0007 */
[----:B---3--:R-:W-:Y:S11]  /*1cbe0*/  HMMA.16816.F32.BF16 R20, R24, R16, R20 ;  /* 0x000000101814723c */ /* 0x008ff60000041814 */
[----:B------:R-:W-:Y:S11]  /*1cbf0*/  @!UPT UIADD3 URZ, URZ, URZ, URZ ;  /* 0x0000003f3f3ff290 */ /* 0x000ff6000fffe03f */
[----:B------:R-:W-:Y:S01]  /*1cc00*/  @!UPT UIADD3 URZ, URZ, URZ, URZ ;  /* 0x0000003f3f3ff290 */ /* 0x000fe2000fffe03f */
[----:B------:R0:W-:Y:S01]  /*1cc10*/  STL.64 [R1+0x2d0], R20 ;  /* 0x0002d01401007387 */ /* 0x0001e20000100a00 */
[----:B------:R-:W-:Y:S02]  /*1cc20*/  STL.64 [R1+0x2d8], R22 ;  /* 0x0002d81601007387 */ /* 0x000fe40000100a00 */
[----:B0-----:R-:W-:Y:S02]  /*1cc30*/  IMAD.MOV.U32 R20, RZ, RZ, R28 ;  /* 0x000000ffff147224 */ /* 0x001fe400078e001c */
[----:B------:R-:W-:-:S05]  /*1cc40*/  IMAD.MOV.U32 R21, RZ, RZ, R15 ;  /* 0x000000ffff157224 */ /* 0x000fca00078e000f */
[----:B------:R0:W-:Y:S02]  /*1cc50*/  STL.64 [R1+0x33f0], R20 ;  /* 0x0033f01401007387 */ /* 0x0001e40000100a00 */
[----:B0-----:R-:W-:Y:S02]  /*1cc60*/  IMAD.MOV.U32 R20, RZ, RZ, R14 ;  /* 0x000000ffff147224 */ /* 0x001fe400078e000e */
[----:B----4-:R-:W-:-:S05]  /*1cc70*/  IMAD.MOV.U32 R21, RZ, RZ, R11 ;  /* 0x000000ffff157224 */ /* 0x010fca00078e000b */
[----:B------:R0:W-:Y:S01]  /*1cc80*/  STL.64 [R1+0x3408], R20 ;  /* 0x0034081401007387 */ /* 0x0001e20000100a00 */
[----:B------:R-:W-:Y:S03]  /*1cc90*/  STL.64 [R1+0x3410], R8 ;  /* 0x0034100801007387 */ /* 0x000fe60000100a00 */
[----:B0-----:R-:W2:Y:S01]  /*1cca0*/  LDL.LU.64 R20, [R1+0x2b0] ;  /* 0x0002b00001147983 */ /* 0x001ea20000300a00 */
[----:B------:R-:W3:Y:S02]  /*1ccb0*/  LDL.LU.64 R22, [R1+0x2b8] ;  /* 0x0002b80001167983 */ /* 0x000ee40000300a00 */
[----:B------:R-:W-:Y:S02]  /*1ccc0*/  IMAD.MOV.U32 R3, RZ, RZ, R16 ;  /* 0x000000ffff037224 */ /* 0x000fe400078e0010 */
[----:B------:R-:W-:Y:S01]  /*1ccd0*/  IMAD.MOV.U32 R2, RZ, RZ, R17 ;  /* 0x000000ffff027224 */ /* 0x000fe200078e0011 */
[----:B---3--:R-:W-:Y:S01]  /*1cce0*/  STL.64 [R1+0x3420], R22 ;  /* 0x0034201601007387 */ /* 0x008fe20000100a00 */
        /* <DEDUP_REMOVED lines=40> */
[----:B------:R-:W2:Y:S01]  /*1cf70*/  LDL R0, [R1+0x10d4] ;  /* 0x0010d40001007983 */ /* 0x000ea20000100800 */
[----:B------:R-:W2:Y:S02]  /*1cf80*/  LDL.LU.64 R22, [R1+0x3420] ;  /* 0x0034200001167983 */ /* 0x000ea40000300a00 */
[----:B------:R-:W2:Y:S02]  /*1cf90*/  LDL.LU.64 R20, [R1+0x3418] ;  /* 0x0034180001147983 */ /* 0x000ea40000300a00 */
[----:B------:R0:W-:Y:S01]  /*1cfa0*/  STL.64 [R1+0x2c0], R8 ;  /* 0x0002c00801007387 */ /* 0x0001e20000100a00 */
[----:B------:R2:W-:Y:S04]  /*1cfb0*/  STL.64 [R1+0x2c8], R10 ;  /* 0x0002c80a01007387 */ /* 0x0005e80000100a00 */
        /* <DEDUP_REMOVED lines=76> */
[----:B0-----:R-:W4:Y:S01]  /*1d480*/  LDL.LU.64 R12, [R1+0x3338] ;  /* 0x00333800010c7983 */ /* 0x001f220000300a00 */
[----:B--2---:R-:W-:Y:S02]  /*1d490*/  STL.64 [R1+0x32b0], R18 ;  /* 0x0032b01201007387 */ /* 0x004fe40000100a00 */
[----:B------:R0:W-:Y:S02]  /*1d4a0*/  STL.64 [R1+0x32a8], R16 ;  /* 0x0032a81001007387 */ /* 0x0001e40000100a00 */
[----:B0-----:R-:W2:Y:S01]  /*1d4b0*/  LDL.LU.64 R16, [R1+0x1f0] ;  /* 0x0001f00001107983 */ /* 0x001ea20000300a00 */
[----:B------:R-:W2:Y:S01]  /*1d4c0*/  LDL.LU.64 R18, [R1+0x1f8] ;  /* 0x0001f80001127983 */ /* 0x000ea20000300a00 */
[C---:B----4-:R-:W-:Y:S11]  /*1d4d0*/  HMMA.16816.F32.BF16 R8, R24.reuse, R12, R8 ;  /* 0x0000000c1808723c */ /* 0x050ff60000041808 */
[----:B------:R-:W-:Y:S11]  /*1d4e0*/  @!UPT UIADD3 URZ, URZ, URZ, URZ ;  /* 0x0000003f3f3ff290 */ /* 0x000ff6000fffe03f */
[----:B------:R-:W-:Y:S01]  /*1d4f0*/  @!UPT UIADD3 URZ, URZ, URZ, URZ ;  /* 0x0000003f3f3ff290 */ /* 0x000fe2000fffe03f */
[----:B------:R0:W-:Y:S01]  /*1d500*/  STL.64 [R1+0x200], R8 ;  /* 0x0002000801007387 */ /* 0x0001e20000100a00 */
[----:B------:R-:W-:Y:S03]  /*1d510*/  STL.64 [R1+0x208], R10 ;  /* 0x0002080a01007387 */ /* 0x000fe60000100a00 */
[----:B0-----:R-:W2:Y:S01]  /*1d520*/  LDL.LU.64 R8, [R1+0x3330] ;  /* 0x0033300001087983 */ /* 0x001ea20000300a00 */
[----:B------:R0:W-:Y:S03]  /*1d530*/  STL.64 [R1+0x3318], R12 ;  /* 0x0033180c01007387 */ /* 0x0001e60000100a00 */
[----:B0-----:R-:W4:Y:S01]  /*1d540*/  LDL.64 R12, [R1+0xb0] ;  /* 0x0000b000010c7983 */ /* 0x001f220000100a00 */
[C---:B--2---:R-:W-:Y:S03]  /*1d550*/  HMMA.16816.F32.BF16 R16, R24.reuse, R8, R16 ;  /* 0x000000081810723c */ /* 0x044fe60000041810 */
[----:B----4-:R-:W-:Y:S01]  /*1d560*/  STL.64 [R1+0x3320], R12 ;  /* 0x0033200c01007387 */ /* 0x010fe20000100a00 */
[----:B------:R-:W-:Y:S02]  /*1d570*/  STL [R1+0x3284], R8 ;  /* 0x0032840801007387 */ /* 0x000fe40000100800 */
[----:B------:R3:W-:Y:S02]  /*1d580*/  STL [R1+0x3280], R9 ;  /* 0x0032800901007387 */ /* 0x0007e40000100800 */
[----:B---3--:R-:W-:Y:S11]  /*1d590*/  HMMA.16816.F32.BF16 R8, R24, R4, R20 ;  /* 0x000000041808723c */ /* 0x008ff60000041814 */
[----:B------:R-:W-:Y:S04]  /*1d5a0*/  @!UPT UIADD3 URZ, URZ, URZ, URZ ;  /* 0x0000003f3f3ff290 */ /* 0x000fe8000fffe03f */
[----:B------:R-:W-:Y:S01]  /*1d5b0*/  STL.64 [R1+0x1f0], R16 ;  /* 0x0001f01001007387 */ /* 0x000fe20000100a00 */
[----:B------:R-:W-:Y:S02]  /*1d5c0*/  STL.64 [R1+0x1f8], R18 ;  /* 0x0001f81201007387 */ /* 0x000fe40000100a00 */
[----:B------:R0:W-:Y:S01]  /*1d5d0*/  STL.64 [R1+0x3328], R4 ;  /* 0x0033280401007387 */ /* 0x0001e20000100a00 */
[----:B------:R-:W1:Y:S04]  /*1d5e0*/  LDSM.16.MT88.4 R20, [R0] ;  /* 0x000000000014783b */ /* 0x000e680000004200 */
[----:B------:R-:W2:Y:S04]  /*1d5f0*/  LDSM.16.MT88.4 R24, [R0+0x80] ;  /* 0x000080000018783b */ /* 0x000ea80000004200 */
[----:B0-----:R-:W1:Y:S04]  /*1d600*/  LDL.LU.64 R4, [R1+0x1070] ;  /* 0x0010700001047983 */ /* 0x001e680000300a00 */
[----:B------:R0:W-:Y:S01]  /*1d610*/  STL.64 [R1+0xd0], R8 ;  /* 0x0000d00801007387 */ /* 0x0001e20000100a00 */
[----:B------:R3:W-:Y:S02]  /*1d620*/  STL.64 [R1+0xd8], R10 ;  /* 0x0000d80a01007387 */ /* 0x0007e40000100a00 */
[----:B------:R-:W1:Y:S01]  /*1d630*/  LDL.LU.64 R6, [R1+0x1078] ;  /* 0x0010780001067983 */ /* 0x000e620000300a00 */
[----:B0-----:R-:W4:Y:S01]  /*1d640*/  LDL.LU.64 R8, [R1+0x1050] ;  /* 0x0010500001087983 */ /* 0x001f220000300a00 */
[----:B---3--:R-:W4:Y:S02]  /*1d650*/  LDL.LU.64 R10, [R1+0x1058] ;  /* 0x00105800010a7983 */ /* 0x008f240000300a00 */
[----:B------:R-:W3:Y:S02]  /*1d660*/  LDL.64 R16, [R1+0x50] ;  /* 0x0000500001107983 */ /* 0x000ee40000100a00 */
[----:B------:R-:W-:-:S02]  /*1d670*/  IMAD.MOV.U32 R12, RZ, RZ, R3 ;  /* 0x000000ffff0c7224 */ /* 0x000fc400078e0003 */
[----:B------:R-:W-:-:S07]  /*1d680*/  IMAD.MOV.U32 R13, RZ, RZ, R2 ;  /* 0x000000ffff0d7224 */ /* 0x000fce00078e0002 */
[C---:B-1----:R-:W-:Y:S01]  /*1d690*/  HMMA.16816.F32.BF16 R12, R20.reuse, R12, R4 ;  /* 0x0000000c140c723c */ /* 0x042fe20000041804 */
[----:B---3--:R0:W-:Y:S04]  /*1d6a0*/  STL.64 [R1+0x32e0], R16 ;  /* 0x0032e01001007387 */ /* 0x0081e80000100a00 */
[----:B0-----:R-:W4:Y:S01]  /*1d6b0*/  LDL.64 R16, [R1+0xa0] ;  /* 0x0000a00001107983 */ /* 0x001f220000100a00 */
[----:B--2---:R-:W-:Y:S02]  /*1d6c0*/  STL [R1+0x3258], R24 ;  /* 0x0032581801007387 */ /* 0x004fe40000100800 */
[----:B------:R0:W-:Y:S02]  /*1d6d0*/  STL [R1+0x3254], R25 ;  /* 0x0032541901007387 */ /* 0x0001e40000100800 */
[----:B------:R-:W-:Y:S01]  /*1d6e0*/  STL [R1+0x3250], R26 ;  /* 0x0032501a01007387 */ /* 0x000fe20000100800 */
[----:B------:R1:W-:Y:S04]  /*1d6f0*/  STL [R1+0x324c], R27 ;  /* 0x00324c1b01007387 */ /* 0x0003e80000100800 */
[----:B0-----:R-:W2:Y:S01]  /*1d700*/  LDL.LU.64 R24, [R1+0x1060] ;  /* 0x0010600001187983 */ /* 0x001ea20000300a00 */
[----:B-1----:R-:W2:Y:S02]  /*1d710*/  LDL.LU.64 R26, [R1+0x1068] ;  /* 0x00106800011a7983 */ /* 0x002ea40000300a00 */
[----:B------:R-:W-:Y:S01]  /*1d720*/  STL [R1+0x3248], R0 ;  /* 0x0032480001007387 */ /* 0x000fe20000100800 */
[----:B------:R-:W3:Y:S04]  /*1d730*/  LDL.LU.64 R4, [R1+0x3328] ;  /* 0x0033280001047983 */ /* 0x000ee80000300a00 */
[----:B------:R0:W-:Y:S01]  /*1d740*/  STL.64 [R1+0x1070], R12 ;  /* 0x0010700c01007387 */ /* 0x0001e20000100a00 */
[----:B------:R1:W-:Y:S03]  /*1d750*/  STL.64 [R1+0x1078], R14 ;  /* 0x0010780e01007387 */ /* 0x0003e60000100a00 */
[----:B0-----:R-:W2:Y:S02]  /*1d760*/  LDL.LU.64 R12, [R1+0x3320] ;  /* 0x00332000010c7983 */ /* 0x001ea40000300a00 */
[----:B--2---:R-:W-:Y:S01]  /*1d770*/  HMMA.16816.F32.BF16 R24, R20, R12, R24 ;  /* 0x0000000c1418723c */ /* 0x004fe20000041818 */
[----:B------:R-:W-:-:S02]  /*1d780*/  IMAD.MOV.U32 R7, RZ, RZ, R12 ;  /* 0x000000ffff077224 */ /* 0x000fc400078e000c */
[----:B------:R-:W-:Y:S11]  /*1d790*/  IMAD.MOV.U32 R6, RZ, RZ, R13 ;  /* 0x000000ffff067224 */ /* 0x000ff600078e000d */
[----:B------:R-:W-:Y:S09]  /*1d7a0*/  @!UPT UIADD3 URZ, URZ, URZ, URZ ;  /* 0x0000003f3f3ff290 */ /* 0x000ff2000fffe03f */
[----:B------:R-:W-:Y:S01]  /*1d7b0*/  STL.64 [R1+0x1060], R24 ;  /* 0x0010601801007387 */ /* 0x000fe20000100a00 */
[----:B------:R-:W-:Y:S02]  /*1d7c0*/  STL.64 [R1+0x1068], R26 ;  /* 0x0010681a01007387 */ /* 0x000fe40000100a00 */
[----:B------:R-:W2:Y:S02]  /*1d7d0*/  LDL.LU.64 R12, [R1+0x1040] ;  /* 0x00104000010c7983 */ /* 0x000ea40000300a00 */
[----:B-1----:R-:W2:Y:S01]  /*1d7e0*/  LDL.LU.64 R14, [R1+0x1048] ;  /* 0x00104800010e7983 */ /* 0x002ea20000300a00 */
[----:B------:R-:W-:Y:S01]  /*1d7f0*/  STL [R1+0x325c], R7 ;  /* 0x00325c0701007387 */ /* 0x000fe20000100800 */
[----:B------:R-:W-:Y:S02]  /*1d800*/  STL [R1+0x32f0], R6 ;  /* 0x0032f00601007387 */ /* 0x000fe40000100800 */
[----:B---3--:R0:W-:Y:S02]  /*1d810*/  STL.64 [R1+0x32e8], R4 ;  /* 0x0032e80401007387 */ /* 0x0081e40000100a00 */
[----:B0-----:R-:W3:Y:S01]  /*1d820*/  LDL.64 R4, [R1+0x70] ;  /* 0x0000700001047983 */ /* 0x001ee20000100a00 */
[----:B----4-:R-:W-:Y:S03]  /*1d830*/  HMMA.16816.F32.BF16 R24, R20, R16, R8 ;  /* 0x000000101418723c */ /* 0x010fe60000041808 */
[----:B---3--:R0:W-:Y:S04]  /*1d840*/  STL.64 [R1+0x32f8], R4 ;  /* 0x0032f80401007387 */ /* 0x0081e80000100a00 */
[----:B0-----:R-:W3:Y:S04]  /*1d850*/  LDL.64 R4, [R1+0x80] ;  /* 0x0000800001047983 */ /* 0x001ee80000100a00 */
[----:B---3--:R0:W-:Y:S04]  /*1d860*/  STL.64 [R1+0x3310], R4 ;  /* 0x0033100401007387 */ /* 0x0081e80000100a00 */
[----:B0-----:R-:W2:Y:S08]  /*1d870*/  LDL.64 R4, [R1+0x90] ;  /* 0x0000900001047983 */ /* 0x001eb00000100a00 */
[----:B------:R0:W-:Y:S02]  /*1d880*/  STL.64 [R1+0x1050], R24 ;  /* 0x0010501801007387 */ /* 0x0001e40000100a00 */
[----:B------:R1:W-:Y:S01]  /*1d890*/  STL.64 [R1+0x1058], R26 ;  /* 0x0010581a01007387 */ /* 0x0003e20000100a00 */
[----:B0-----:R-:W3:Y:S01]  /*1d8a0*/  LDL.LU.64 R24, [R1+0xea0] ;  /* 0x000ea00001187983 */ /* 0x001ee20000300a00 */
[----:B-1----:R-:W4:Y:S02]  /*1d8b0*/  LDL.LU.64 R26, [R1+0xea8] ;  /* 0x000ea800011a7983 */ /* 0x002f240000300a00 */
[----:B------:R-:W-:-:S02]  /*1d8c0*/  IMAD.MOV.U32 R10, RZ, RZ, R17 ;  /* 0x000000ffff0a7224 */ /* 0x000fc400078e0011 */
[----:B------:R-:W-:Y:S01]  /*1d8d0*/  IMAD.MOV.U32 R11, RZ, RZ, R16 ;  /* 0x000000ffff0b7224 */ /* 0x000fe200078e0010 */
[----:B--2---:R-:W-:Y:S01]  /*1d8e0*/  HMMA.16816.F32.BF16 R12, R20, R4, R12 ;  /* 0x00000004140c723c */ /* 0x004fe2000004180c */
[----:B----4-:R-:W-:Y:S01]  /*1d8f0*/  STL.64 [R1+0x3308], R26 ;  /* 0x0033081a01007387 */ /* 0x010fe20000100a00 */
[----:B---3--:R0:W-:Y:S03]  /*1d900*/  STL.64 [R1+0x3300], R24 ;  /* 0x0033001801007387 */ /* 0x0081e60000100a00 */
[----:B0-----:R-:W2:Y:S01]  /*1d910*/  LDL.LU.64 R24, [R1+0xeb0] ;  /* 0x000eb00001187983 */ /* 0x001ea20000300a00 */
[----:B------:R-:W2:Y:S02]  /*1d920*/  LDL.LU.64 R26, [R1+0xeb8] ;  /* 0x000eb800011a7983 */ /* 0x000ea40000300a00 */
[----:B------:R-:W3:Y:S02]  /*1d930*/  LDL.LU.64 R16, [R1+0xe90] ;  /* 0x000e900001107983 */ /* 0x000ee40000300a00 */
[----:B------:R-:W3:Y:S01]  /*1d940*/  LDL.LU.64 R18, [R1+0xe98] ;  /* 0x000e980001127983 */ /* 0x000ee20000300a00 */
[----:B------:R-:W-:Y:S01]  /*1d950*/  STL [R1+0x3274], R10 ;  /* 0x0032740a01007387 */ /* 0x000fe20000100800 */
[----:B------:R0:W-:Y:S02]  /*1d960*/  STL [R1+0x3270], R11 ;  /* 0x0032700b01007387 */ /* 0x0001e40000100800 */
[----:B------:R-:W4:Y:S01]  /*1d970*/  LDL.LU.64 R8, [R1+0xe80] ;  /* 0x000e800001087983 */ /* 0x000f220000300a00 */
[----:B0-----:R-:W4:Y:S08]  /*1d980*/  LDL.LU.64 R10, [R1+0xe88] ;  /* 0x000e8800010a7983 */ /* 0x001f300000300a00 */
[----:B------:R0:W-:Y:S02]  /*1d990*/  STL.64 [R1+0x1040], R12 ;  /* 0x0010400c01007387 */ /* 0x0001e40000100a00 */
[----:B------:R1:W-:Y:S01]  /*1d9a0*/  STL.64 [R1+0x1048], R14 ;  /* 0x0010480e01007387 */ /* 0x0003e20000100a00 */
[----:B0-----:R-:W2:Y:S01]  /*1d9b0*/  LDL.LU.64 R12, [R1+0x3318] ;  /* 0x00331800010c7983 */ /* 0x001ea20000300a00 */
[----:B-1----:R-:W-:-:S02]  /*1d9c0*/  IMAD.MOV.U32 R15, RZ, RZ, R4 ;  /* 0x000000ffff0f7224 */ /* 0x002fc400078e0004 */
[----:B------:R-:W-:Y:S02]  /*1d9d0*/  IMAD.MOV.U32 R14, RZ, RZ, R5 ;  /* 0x000000ffff0e7224 */ /* 0x000fe400078e0005 */
[----:B------:R-:W2:Y:S03]  /*1d9e0*/  LDL.LU.64 R4, [R1+0x3310] ;  /* 0x0033100001047983 */ /* 0x000ea60000300a00 */
[----:B------:R-:W-:Y:S02]  /*1d9f0*/  STL [R1+0x327c], R14 ;  /* 0x00327c0e01007387 */ /* 0x000fe40000100800 */
[----:B------:R-:W-:Y:S01]  /*1da00*/  STL [R1+0x3278], R15 ;  /* 0x0032780f01007387 */ /* 0x000fe20000100800 */
[----:B--2---:R-:W-:Y:S01]  /*1da10*/  HMMA.16816.F32.BF16 R24, R20, R4, R24 ;  /* 0x000000041418723c */ /* 0x004fe20000041818 */
[----:B------:R0:W-:Y:S01]  /*1da20*/  STL.64 [R1+0x32d8], R12 ;  /* 0x0032d80c01007387 */ /* 0x0001e20000100a00 */
[----:B------:R-:W-:-:S02]  /*1da30*/  IMAD.MOV.U32 R29, RZ, RZ, R4 ;  /* 0x000000ffff1d7224 */ /* 0x000fc400078e0004 */
[----:B------:R-:W-:Y:S01]  /*1da40*/  IMAD.MOV.U32 R28, RZ, RZ, R5 ;  /* 0x000000ffff1c7224 */ /* 0x000fe200078e0005 */
[----:B0-----:R-:W3:Y:S11]  /*1da50*/  LDL.64 R12, [R1+0x60] ;  /* 0x00006000010c7983 */ /* 0x001ef60000100a00 */
[----:B------:R-:W-:Y:S07]  /*1da60*/  @!UPT UIADD3 URZ, URZ, URZ, URZ ;  /* 0x0000003f3f3ff290 */ /* 0x000fee000fffe03f */
[----:B------:R-:W-:Y:S01]  /*1da70*/  STL.64 [R1+0xeb0], R24 ;  /* 0x000eb01801007387 */ /* 0x000fe20000100a00 */
[----:B------:R0:W-:Y:S03]  /*1da80*/  STL.64 [R1+0xeb8], R26 ;  /* 0x000eb81a01007387 */ /* 0x0001e60000100a00 */
[----:B0-----:R-:W2:Y:S01]  /*1da90*/  LDL.LU.64 R26, [R1+0x3308] ;  /* 0x00330800011a7983 */ /* 0x001ea20000300a00 */
[----:B------:R-:W2:Y:S02]  /*1daa0*/  LDL.LU.64 R24, [R1+0x3300] ;  /* 0x0033000001187983 */ /* 0x000ea40000300a00 */
[----:B------:R-:W2:Y:S01]  /*1dab0*/  LDL.LU.64 R4, [R1+0x32f8] ;  /* 0x0032f80001047983 */ /* 0x000ea20000300a00 */
[C---:B---3--:R-:W-:Y:S08]  /*1dac0*/  HMMA.16816.F32.BF16 R16, R20.reuse, R12, R16 ;  /* 0x0000000c1410723c */ /* 0x048ff00000041810 */
[----:B--2---:R-:W-:Y:S01]  /*1dad0*/  HMMA.16816.F32.BF16 R24, R20, R4, R24 ;  /* 0x000000041418723c */ /* 0x004fe20000041818 */
[----:B------:R-:W-:Y:S11]  /*1dae0*/  IMAD.MOV.U32 R0, RZ, RZ, R5 ;  /* 0x000000ffff007224 */ /* 0x000ff600078e0005 */
[----:B------:R-:W-:Y:S11]  /*1daf0*/  @!UPT UIADD3 URZ, URZ, URZ, URZ ;  /* 0x0000003f3f3ff290 */ /* 0x000ff6000fffe03f */
[----:B------:R-:W-:Y:S01]  /*1db00*/  STL.64 [R1+0xea0], R24 ;  /* 0x000ea01801007387 */ /* 0x000fe20000100a00 */
[----:B------:R0:W-:Y:S02]  /*1db10*/  STL.64 [R1+0xea8], R26 ;  /* 0x000ea81a01007387 */ /* 0x0001e40000100a00 */
[----:B------:R-:W2:Y:S02]  /*1db20*/  LDL.LU R6, [R1+0x32f0] ;  /* 0x0032f00001067983 */ /* 0x000ea40000300800 */
[----:B0-----:R-:W-:Y:S02]  /*1db30*/  IMAD.MOV.U32 R27, RZ, RZ, R4 ;  /* 0x000000ffff1b7224 */ /* 0x001fe400078e0004 */
[----:B------:R-:W3:Y:S01]  /*1db40*/  LDL.LU.64 R4, [R1+0x32e8] ;  /* 0x0032e80001047983 */ /* 0x000ee20000300a00 */
[----:B------:R0:W-:Y:S02]  /*1db50*/  STL.64 [R1+0xe90], R16 ;  /* 0x000e901001007387 */ /* 0x0001e40000100a00 */
[----:B------:R-:W-:Y:S01]  /*1db60*/  STL.64 [R1+0xe98], R18 ;  /* 0x000e981201007387 */ /* 0x000fe20000100a00 */
[----:B0-----:R-:W4:Y:S01]  /*1db70*/  LDL.LU.64 R16, [R1+0x32e0] ;  /* 0x0032e00001107983 */ /* 0x001f220000300a00 */
[----:B------:R-:W-:-:S02]  /*1db80*/  IMAD.MOV.U32 R25, RZ, RZ, R12 ;  /* 0x000000ffff197224 */ /* 0x000fc400078e000c */
[----:B------:R-:W-:Y:S01]  /*1db90*/  IMAD.MOV.U32 R26, RZ, RZ, R13 ;  /* 0x000000ffff1a7224 */ /* 0x000fe200078e000d */
[C---:B----4-:R-:W-:Y:S01]  /*1dba0*/  HMMA.16816.F32.BF16 R8, R20.reuse, R16, R8 ;  /* 0x000000101408723c */ /* 0x050fe20000041808 */
[----:B------:R-:W-:Y:S02]  /*1dbb0*/  IMAD.MOV.U32 R7, RZ, RZ, R16 ;  /* 0x000000ffff077224 */ /* 0x000fe400078e0010 */
[----:B------:R-:W-:Y:S11]  /*1dbc0*/  IMAD.MOV.U32 R24, RZ, RZ, R17 ;  /* 0x000000ffff187224 */ /* 0x000ff600078e0011 */
[----:B------:R-:W-:Y:S09]  /*1dbd0*/  @!UPT UIADD3 URZ, URZ, URZ, URZ ;  /* 0x0000003f3f3ff290 */ /* 0x000ff2000fffe03f */
[----:B------:R0:W-:Y:S01]  /*1dbe0*/  STL.64 [R1+0xe80], R8 ;  /* 0x000e800801007387 */ /* 0x0001e20000100a00 */
[----:B------:R1:W-:Y:S03]  /*1dbf0*/  STL.64 [R1+0xe88], R10 ;  /* 0x000e880a01007387 */ /* 0x0003e60000100a00 */
[----:B0-----:R-:W4:Y:S01]  /*1dc00*/  LDL.LU.64 R8, [R1+0xe70] ;  /* 0x000e700001087983 */ /* 0x001f220000300a00 */
[----:B-1----:R-:W4:Y:S02]  /*1dc10*/  LDL.LU.64 R10, [R1+0xe78] ;  /* 0x000e7800010a7983 */ /* 0x002f240000300a00 */
[----:B------:R-:W2:Y:S02]  /*1dc20*/  LDL.LU.64 R12, [R1+0xe60] ;  /* 0x000e6000010c7983 */ /* 0x000ea40000300a00 */
[----:B------:R-:W2:Y:S01]  /*1dc30*/  LDL.LU.64 R14, [R1+0xe68] ;  /* 0x000e6800010e7983 */ /* 0x000ea20000300a00 */
[----:B------:R-:W2:Y:S01]  /*1dc40*/  LDL.LU.64 R16, [R1+0xe40] ;  /* 0x000e400001107983 */ /* 0x000ea20000300a00 */
[----:B------:R-:W2:Y:S03]  /*1dc50*/  LDL.LU.64 R18, [R1+0xe48] ;  /* 0x000e480001127983 */ /* 0x000ea60000300a00 */
[----:B--2---:R-:W-:Y:S01]  /*1dc60*/  STL.64 [R1+0x32c0], R18 ;  /* 0x0032c01201007387 */ /* 0x004fe20000100a00 */
[----:B------:R0:W-:Y:S03]  /*1dc70*/  STL.64 [R1+0x32b8], R16 ;  /* 0x0032b81001007387 */ /* 0x0001e60000100a00 */
[----:B0-----:R-:W2:Y:S04]  /*1dc80*/  LDL.64 R16, [R1+0x20] ;  /* 0x0000200001107983 */ /* 0x001ea80000100a00 */
[----:B--2---:R0:W-:Y:S04]  /*1dc90*/  STL.64 [R1+0x32d0], R16 ;  /* 0x0032d01001007387 */ /* 0x0041e80000100a00 */
[----:B0-----:R-:W2:Y:S01]  /*1dca0*/  LDL.64 R16, [R1+0x30] ;  /* 0x0000300001107983 */ /* 0x001ea20000100a00 */
[----:B------:R-:W-:Y:S02]  /*1dcb0*/  STL.64 [R1+0x3290], R26 ;  /* 0x0032901a01007387 */ /* 0x000fe40000100a00 */
[----:B------:R0:W-:Y:S02]  /*1dcc0*/  STL.64 [R1+0x3288], R24 ;  /* 0x0032881801007387 */ /* 0x0001e40000100a00 */
[----:B0-----:R-:W4:Y:S01]  /*1dcd0*/  LDL.64 R24, [R1+0x40] ;  /* 0x0000400001187983 */ /* 0x001f220000100a00 */
[----:B------:R-:W-:Y:S02]  /*1dce0*/  STL.64 [R1+0x3268], R6 ;  /* 0x0032680601007387 */ /* 0x000fe40000100a00 */
[----:B---3--:R0:W-:Y:S02]  /*1dcf0*/  STL.64 [R1+0x3260], R4 ;  /* 0x0032600401007387 */ /* 0x0081e40000100a00 */
[----:B0-----:R-:W3:Y:S01]  /*1dd00*/  LDL.64 R4, [R1+0x10] ;  /* 0x0000100001047983 */ /* 0x001ee20000100a00 */
[C---:B----4-:R-:W-:Y:S03]  /*1dd10*/  HMMA.16816.F32.BF16 R8, R20.reuse, R24, R8 ;  /* 0x000000181408723c */ /* 0x050fe60000041808 */
[----:B---3--:R0:W-:Y:S04]  /*1dd20*/  STL.64 [R1+0x32c8], R4 ;  /* 0x0032c80401007387 */ /* 0x0081e80000100a00 */
[----:B0-----:R-:W3:Y:S01]  /*1dd30*/  LDL.LU.64 R4, [R1+0xe50] ;  /* 0x000e500001047983 */ /* 0x001ee20000300a00 */
[----:B------:R-:W3:Y:S11]  /*1dd40*/  LDL.LU.64 R6, [R1+0xe58] ;  /* 0x000e580001067983 */ /* 0x000ef60000300a00 */
[----:B------:R-:W-:Y:S04]  /*1dd50*/  @!UPT UIADD3 URZ, URZ, URZ, URZ ;  /* 0x0000003f3f3ff290 */ /* 0x000fe8000fffe03f */
[----:B------:R-:W-:Y:S02]  /*1dd60*/  STL.64 [R1+0xe70], R8 ;  /* 0x000e700801007387 */ /* 0x000fe40000100a00 */
[----:B------:R0:W-:Y:S02]  /*1dd70*/  STL.64 [R1+0xe78], R10 ;  /* 0x000e780a01007387 */ /* 0x0001e40000100a00 */
[----:B0-----:R-:W-:Y:S02]  /*1dd80*/  IMAD.MOV.U32 R10, RZ, RZ, R24 ;  /* 0x000000ffff0a7224 */ /* 0x001fe400078e0018 */
[----:B------:R-:W-:Y:S02]  /*1dd90*/  IMAD.MOV.U32 R11, RZ, RZ, R25 ;  /* 0x000000ffff0b7224 */ /* 0x000fe400078e0019 */
[----:B------:R-:W4:Y:S01]  /*1dda0*/  LDL.LU.64 R24, [R1+0xe20] ;  /* 0x000e200001187983 */ /* 0x000f220000300a00 */
[----:B------:R-:W3:Y:S01]  /*1ddb0*/  LDL.LU.64 R26, [R1+0xe28] ;  /* 0x000e2800011a7983 */ /* 0x000ee20000300a00 */
[C---:B--2---:R-:W-:Y:S02]  /*1ddc0*/  HMMA.16816.F32.BF16 R12, R20.reuse, R16, R12 ;  /* 0x00000010140c723c */ /* 0x044fe4000004180c */
[----:B---3--:R-:W-:Y:S01]  /*1ddd0*/  STL.64 [R1+0x32a0], R26 ;  /* 0x0032a01a01007387 */ /* 0x008fe20000100a00 */
[----:B----4-:R0:W-:Y:S03]  /*1dde0*/  STL.64 [R1+0x3298], R24 ;  /* 0x0032981801007387 */ /* 0x0101e60000100a00 */
[----:B0-----:R-:W2:Y:S01]  /*1ddf0*/  LDL.LU.64 R24, [R1+0xe30] ;  /* 0x000e300001187983 */ /* 0x001ea20000300a00 */
[----:B------:R-:W2:Y:S11]  /*1de00*/  LDL.LU.64 R26, [R1+0xe38] ;  /* 0x000e3800011a7983 */ /* 0x000eb60000300a00 */
[----:B------:R-:W-:Y:S05]  /*1de10*/  @!UPT UIADD3 URZ, URZ, URZ, URZ ;  /* 0x0000003f3f3ff290 */ /* 0x000fea000fffe03f */
[----:B------:R0:W-:Y:S02]  /*1de20*/  STL.64 [R1+0xe60], R12 ;  /* 0x000e600c01007387 */ /* 0x0001e40000100a00 */
[----:B------:R1:W-:Y:S01]  /*1de30*/  STL.64 [R1+0xe68], R14 ;  /* 0x000e680e01007387 */ /* 0x0003e20000100a00 */
[----:B0-----:R-:W3:Y:S01]  /*1de40*/  LDL.LU.64 R12, [R1+0x32d8] ;  /* 0x0032d800010c7983 */ /* 0x001ee20000300a00 */
[----:B-1----:R-:W-:Y:S02]  /*1de50*/  IMAD.MOV.U32 R14, RZ, RZ, R16 ;  /* 0x000000ffff0e7224 */ /* 0x002fe400078e0010 */
[----:B------:R-:W-:Y:S02]  /*1de60*/  IMAD.MOV.U32 R15, RZ, RZ, R17 ;  /* 0x000000ffff0f7224 */ /* 0x000fe400078e0011 */
[----:B------:R-:W4:Y:S02]  /*1de70*/  LDL.LU.64 R16, [R1+0x32d0] ;  /* 0x0032d00001107983 */ /* 0x000f240000300a00 */
[----:B----4-:R-:W-:Y:S01]  /*1de80*/  HMMA.16816.F32.BF16 R4, R20, R16, R4 ;  /* 0x000000101404723c */ /* 0x010fe20000041804 */
[----:B------:R-:W-:-:S02]  /*1de90*/  IMAD.MOV.U32 R8, RZ, RZ, R16 ;  /* 0x000000ffff087224 */ /* 0x000fc400078e0010 */
[----:B------:R-:W-:Y:S11]  /*1dea0*/  IMAD.MOV.U32 R9, RZ, RZ, R17 ;  /* 0x000000ffff097224 */ /* 0x000ff600078e0011 */
[----:B------:R-:W-:Y:S09]  /*1deb0*/  @!UPT UIADD3 URZ, URZ, URZ, URZ ;  /* 0x0000003f3f3ff290 */ /* 0x000ff2000fffe03f */
[----:B------:R0:W-:Y:S01]  /*1dec0*/  STL.64 [R1+0xe50], R4 ;  /* 0x000e500401007387 */ /* 0x0001e20000100a00 */
[----:B------:R-:W-:Y:S03]  /*1ded0*/  STL.64 [R1+0xe58], R6 ;  /* 0x000e580601007387 */ /* 0x000fe60000100a00 */
[----:B0-----:R-:W4:Y:S01]  /*1dee0*/  LDL.LU.64 R4, [R1+0x32c8] ;  /* 0x0032c80001047983 */ /* 0x001f220000300a00 */
[----:B------:R-:W4:Y:S02]  /*1def0*/  LDL.LU.64 R18, [R1+0x32c0] ;  /* 0x0032c00001127983 */ /* 0x000f240000300a00 */
[----:B------:R-:W4:Y:S02]  /*1df00*/  LDL.LU.64 R16, [R1+0x32b8] ;  /* 0x0032b80001107983 */ /* 0x000f240000300a00 */
[C---:B----4-:R-:W-:Y:S11]  /*1df10*/  HMMA.16816.F32.BF16 R16, R20.reuse, R4, R16 ;  /* 0x000000041410723c */ /* 0x050ff60000041810 */
        /* <DEDUP_REMOVED lines=8> */
[----:B------:R-:W3:Y:S01]  /*1dfa0*/  LDL.LU.64 R4, [R1+0xe10] ;  /* 0x000e100001047983 */ /* 0x000ee20000300a00 */
[----:B------:R-:W3:Y:S01]  /*1dfb0*/  LDL.LU.64 R6, [R1+0xe18] ;  /* 0x000e180001067983 */ /* 0x000ee20000300a00 */
[C---:B--2---:R-:W-:Y:S11]  /*1dfc0*/  HMMA.16816.F32.BF16 R24, R20.reuse, R16, R24 ;  /* 0x000000101418723c */ /* 0x044ff60000041818 */
[----:B------:R-:W-:Y:S11]  /*1dfd0*/  @!UPT UIADD3 URZ, URZ, URZ, URZ ;  /* 0x0000003f3f3ff290 */ /* 0x000ff6000fffe03f */
[----:B------:R-:W-:Y:S01]  /*1dfe0*/  @!UPT UIADD3 URZ, URZ, URZ, URZ ;  /* 0x0000003f3f3ff290 */ /* 0x000fe2000fffe03f */
[----:B------:R-:W-:Y:S01]  /*1dff0*/  STL.64 [R1+0xe30], R24 ;  /* 0x000e301801007387 */ /* 0x000fe20000100a00 */
[----:B------:R0:W-:Y:S03]  /*1e000*/  STL.64 [R1+0xe38], R26 ;  /* 0x000e381a01007387 */ /* 0x0001e60000100a00 */
[----:B0-----:R-:W3:Y:S01]  /*1e010*/  LDL.LU.64 R26, [R1+0x32a0] ;  /* 0x0032a000011a7983 */ /* 0x001ee20000300a00 */
[----:B------:R-:W3:Y:S02]  /*1e020*/  LDL.LU.64 R24, [R1+0x3298] ;  /* 0x0032980001187983 */ /* 0x000ee40000300a00 */
[----:B----4-:R-:W-:Y:S02]  /*1e030*/  STL.64 [R1+0x3148], R18 ;  /* 0x0031481201007387 */ /* 0x010fe40000100a00 */
[----:B------:R0:W-:Y:S02]  /*1e040*/  STL.64 [R1+0x3140], R16 ;  /* 0x0031401001007387 */ /* 0x0001e40000100a00 */
[----:B0-----:R-:W2:Y:S01]  /*1e050*/  LDL.LU.64 R16, [R1+0x860] ;  /* 0x0008600001107983 */ /* 0x001ea20000300a00 */
[----:B------:R-:W2:Y:S01]  /*1e060*/  LDL.LU.64 R18, [R1+0x868] ;  /* 0x0008680001127983 */ /* 0x000ea20000300a00 */
[----:B---3--:R-:W-:Y:S11]  /*1e070*/  HMMA.16816.F32.BF16 R24, R20, R12, R24 ;  /* 0x0000000c1418723c */ /* 0x008ff60000041818 */
[----:B------:R-:W-:Y:S11]  /*1e080*/  @!UPT UIADD3 URZ, URZ, URZ, URZ ;  /* 0x0000003f3f3ff290 */ /* 0x000ff6000fffe03f */
[----:B------:R-:W-:Y:S01]  /*1e090*/  @!UPT UIADD3 URZ, URZ, URZ, URZ ;  /* 0x0000003f3f3ff290 */ /* 0x000fe2000fffe03f */
[----:B------:R-:W-:Y:S01]  /*1e0a0*/  STL.64 [R1+0xe20], R24 ;  /* 0x000e201801007387 */ /* 0x000fe20000100a00 */
[----:B------:R0:W-:Y:S03]  /*1e0b0*/  STL.64 [R1+0xe28], R26 ;  /* 0x000e281a01007387 */ /* 0x0001e60000100a00 */
[----:B0-----:R-:W3:Y:S01]  /*1e0c0*/  LDL.LU.64 R26, [R1+0x3290] ;  /* 0x00329000011a7983 */ /* 0x001ee20000300a00 */
[----:B------:R-:W4:Y:S02]  /*1e0d0*/  LDL.LU.64 R24, [R1+0x3288] ;  /* 0x0032880001187983 */ /* 0x000f240000300a00 */
        /* <DEDUP_REMOVED lines=8> */
[----:B------:R-:W3:Y:S01]  /*1e160*/  LDL.LU R14, [R1+0x327c] ;  /* 0x00327c00010e7983 */ /* 0x000ee20000300800 */
[----:B------:R-:W3:Y:S03]  /*1e170*/  LDL.LU R15, [R1+0x3278] ;  /* 0x00327800010f7983 */ /* 0x000ee60000300800 */
[----:B------:R0:W-:Y:S02]  /*1e180*/  STL.64 [R1+0x3180], R12 ;  /* 0x0031800c01007387 */ /* 0x0001e40000100a00 */
[----:B0-----:R-:W-:Y:S02]  /*1e190*/  IMAD.MOV.U32 R12, RZ, RZ, R10 ;  /* 0x000000ffff0c7224 */ /* 0x001fe400078e000a */
[----:B------:R-:W-:Y:S01]  /*1e1a0*/  IMAD.MOV.U32 R13, RZ, RZ, R11 ;  /* 0x000000ffff0d7224 */ /* 0x000fe200078e000b */
[----:B------:R-:W3:Y:S01]  /*1e1b0*/  LDL.LU R10, [R1+0x3274] ;  /* 0x00327400010a7983 */ /* 0x000ee20000300800 */
[----:B------:R-:W3:Y:S03]  /*1e1c0*/  LDL.LU R11, [R1+0x3270] ;  /* 0x00327000010b7983 */ /* 0x000ee60000300800 */
[----:B------:R-:W-:Y:S01]  /*1e1d0*/  STL.64 [R1+0x3198], R12 ;  /* 0x0031980c01007387 */ /* 0x000fe20000100a00 */
[----:B--2---:R-:W-:Y:S11]  /*1e1e0*/  HMMA.16816.F32.BF16 R4, R20, R8, R4 ;  /* 0x000000081404723c */ /* 0x004ff60000041804 */
[----:B------:R-:W-:Y:S11]  /*1e1f0*/  @!UPT UIADD3 URZ, URZ, URZ, URZ ;  /* 0x0000003f3f3ff290 */ /* 0x000ff6000fffe03f */
[----:B------:R-:W-:Y:S01]  /*1e200*/  @!UPT UIADD3 URZ, URZ, URZ, URZ ;  /* 0x0000003f3f3ff290 */ /* 0x000fe2000fffe03f */
[----:B------:R-:W-:Y:S01]  /*1e210*/  STL.64 [R1+0xe10], R4 ;  /* 0x000e100401007387 */ /* 0x000fe20000100a00 */
[----:B------:R0:W-:Y:S03]  /*1e220*/  STL.64 [R1+0xe18], R6 ;  /* 0x000e180601007387 */ /* 0x0001e60000100a00 */
[----:B0-----:R-:W2:Y:S01]  /*1e230*/  LDL.LU.64 R6, [R1+0x3268] ;  /* 0x0032680001067983 */ /* 0x001ea20000300a00 */
[----:B------:R-:W2:Y:S02]  /*1e240*/  LDL.LU.64 R4, [R1+0x3260] ;  /* 0x0032600001047983 */ /* 0x000ea40000300a00 */
[----:B------:R0:W-:Y:S02]  /*1e250*/  STL.64 [R1+0x3138], R8 ;  /* 0x0031380801007387 */ /* 0x0001e40000100a00 */
[----:B----4-:R-:W-:Y:S02]  /*1e260*/  IMAD.MOV.U32 R13, RZ, RZ, R24 ;  /* 0x000000ffff0d7224 */ /* 0x010fe400078e0018 */
[----:B0-----:R-:W-:-:S02]  /*1e270*/  IMAD.MOV.U32 R8, RZ, RZ, R25 ;  /* 0x000000ffff087224 */ /* 0x001fc400078e0019 */
[----:B---3--:R-:W-:Y:S02]  /*1e280*/  IMAD.MOV.U32 R9, RZ, RZ, R26 ;  /* 0x000000ffff097224 */ /* 0x008fe400078e001a */
[----:B--2---:R-:W-:Y:S02]  /*1e290*/  IMAD.MOV.U32 R12, RZ, RZ, R7 ;  /* 0x000000ffff0c7224 */ /* 0x004fe400078e0007 */
[----:B------:R-:W2:Y:S01]  /*1e2a0*/  LDL.LU R7, [R1+0x325c] ;  /* 0x00325c0001077983 */ /* 0x000ea20000300800 */
[----:B------:R-:W-:Y:S11]  /*1e2b0*/  HMMA.16816.F32.BF16 R16, R20, R4, R16 ;  /* 0x000000041410723c */ /* 0x000ff60000041810 */
[----:B------:R-:W-:Y:S11]  /*1e2c0*/  @!UPT UIADD3 URZ, URZ, URZ, URZ ;  /* 0x0000003f3f3ff290 */ /* 0x000ff6000fffe03f */
[----:B------:R-:W-:Y:S01]  /*1e2d0*/  @!UPT UIADD3 URZ, URZ, URZ, URZ ;  /* 0x0000003f3f3ff290 */ /* 0x000fe2000fffe03f */
[----:B------:R-:W-:Y:S01]  /*1e2e0*/  STL.64 [R1+0x860], R16 ;  /* 0x0008601001007387 */ /* 0x000fe20000100a00 */
[----:B------:R-:W-:Y:S02]  /*1e2f0*/  STL.64 [R1+0x868], R18 ;  /* 0x0008681201007387 */ /* 0x000fe40000100a00 */
[----:B------:R-:W3:Y:S02]  /*1e300*/  LDL.LU R24, [R1+0x3258] ;  /* 0x0032580001187983 */ /* 0x000ee40000300800 */
[----:B------:R-:W-:Y:S01]  /*1e310*/  STL.64 [R1+0x31b0], R12 ;  /* 0x0031b00c01007387 */ /* 0x000fe20000100a00 */
[----:B------:R-:W3:Y:S01]  /*1e320*/  LDL.LU R25, [R1+0x3254] ;  /* 0x0032540001197983 */ /* 0x000ee20000300800 */
[----:B------:R-:W3:Y:S02]  /*1e330*/  LDL.LU R26, [R1+0x3250] ;  /* 0x00325000011a7983 */ /* 0x000ee40000300800 */
[----:B------:R0:W-:Y:S02]  /*1e340*/  STL.64 [R1+0x31b8], R8 ;  /* 0x0031b80801007387 */ /* 0x0001e40000100a00 */
[----:B0-----:R-:W-:-:S02]  /*1e350*/  IMAD.MOV.U32 R8, RZ, RZ, R27 ;  /* 0x000000ffff087224 */ /* 0x001fc400078e001b */
[----:B------:R-:W-:Y:S01]  /*1e360*/  IMAD.MOV.U32 R9, RZ, RZ, R0 ;  /* 0x000000ffff097224 */ /* 0x000fe200078e0000 */
[----:B------:R-:W3:Y:S01]  /*1e370*/  LDL.LU R27, [R1+0x324c] ;  /* 0x00324c00011b7983 */ /* 0x000ee20000300800 */
[----:B------:R-:W4:Y:S03]  /*1e380*/  LDL.LU R0, [R1+0x3248] ;  /* 0x0032480001007983 */ /* 0x000f260000300800 */
[----:B------:R0:W-:Y:S02]  /*1e390*/  STL.64 [R1+0x31d0], R8 ;  /* 0x0031d00801007387 */ /* 0x0001e40000100a00 */
[----:B0-----:R-:W-:Y:S02]  /*1e3a0*/  IMAD.MOV.U32 R8, RZ, RZ, R29 ;  /* 0x000000ffff087224 */ /* 0x001fe400078e001d */
[----:B------:R-:W-:-:S05]  /*1e3b0*/  IMAD.MOV.U32 R9, RZ, RZ, R28 ;  /* 0x000000ffff097224 */ /* 0x000fca00078e001c */
        /* <DEDUP_REMOVED lines=8> */
[----:B--2---:R-:W-:-:S05]  /*1e440*/  IMAD.MOV.U32 R8, RZ, RZ, R7 ;  /* 0x000000ffff087224 */ /* 0x004fca00078e0007 */
[----:B------:R0:W-:Y:S04]  /*1e450*/  STL.64 [R1+0x3230], R8 ;  /* 0x0032300801007387 */ /* 0x0001e80000100a00 */
[----:B0-----:R-:W3:Y:S01]  /*1e460*/  LDL.64 R8, [R1+0xc0] ;  /* 0x0000c00001087983 */ /* 0x001ee20000100a00 */
[----:B------:R-:W2:Y:S02]  /*1e470*/  LDL.LU.64 R12, [R1+0x780] ;  /* 0x00078000010c7983 */ /* 0x000ea40000300a00 */
[----:B------:R-:W2:Y:S02]  /*1e480*/  LDL.LU.64 R14, [R1+0x788] ;  /* 0x00078800010e7983 */ /* 0x000ea40000300a00 */
[----:B--2---:R-:W-:Y:S01]  /*1e490*/  STL.64 [R1+0x31c8], R14 ;  /* 0x0031c80e01007387 */ /* 0x004fe20000100a00 */
[----:B------:R0:W-:Y:S03]  /*1e4a0*/  STL.64 [R1+0x31c0], R12 ;  /* 0x0031c00c01007387 */ /* 0x0001e60000100a00 */
[----:B0-----:R-:W2:Y:S01]  /*1e4b0*/  LDL.LU.64 R12, [R1+0x790] ;  /* 0x00079000010c7983 */ /* 0x001ea20000300a00 */
[----:B------:R-:W2:Y:S03]  /*1e4c0*/  LDL.LU.64 R14, [R1+0x798] ;  /* 0x00079800010e7983 */ /* 0x000ea60000300a00 */
        /* <DEDUP_REMOVED lines=18> */
[----:B0-----:R-:W3:Y:S01]  /*1e5f0*/  LDL.LU.64 R12, [R1+0xff0] ;  /* 0x000ff000010c7983 */ /* 0x001ee20000300a00 */
[----:B------:R-:W3:Y:S02]  /*1e600*/  LDL.LU.64 R14, [R1+0xff8] ;  /* 0x000ff800010e7983 */ /* 0x000ee40000300a00 */
        /* <DEDUP_REMOVED lines=9> */
[----:B------:R-:W2:Y:S01]  /*1e6a0*/  LDL.LU.64 R18, [R1+0x758] ;  /* 0x0007580001127983 */ /* 0x000ea20000300a00 */
[----:B---3--:R-:W-:Y:S02]  /*1e6b0*/  HMMA.16816.F32.BF16 R12, R24, R8, R12 ;  /* 0x00000008180c723c */ /* 0x008fe4000004180c */
[----:B--2---:R-:W-:Y:S01]  /*1e6c0*/  STL.64 [R1+0x3190], R18 ;  /* 0x0031901201007387 */ /* 0x004fe20000100a00 */
[----:B------:R0:W-:Y:S03]  /*1e6d0*/  STL.64 [R1+0x3188], R16 ;  /* 0x0031881001007387 */ /* 0x0001e60000100a00 */
[----:B0-----:R-:W2:Y:S01]  /*1e6e0*/  LDL.LU.64 R16, [R1+0x760] ;  /* 0x0007600001107983 */ /* 0x001ea20000300a00 */
[----:B------:R-:W3:Y:S03]  /*1e6f0*/  LDL.LU.64 R18, [R1+0x768] ;  /* 0x0007680001127983 */ /* 0x000ee60000300a00 */
[----:B---3--:R-:W-:Y:S01]  /*1e700*/  STL.64 [R1+0x31a8], R18 ;  /* 0x0031a81201007387 */ /* 0x008fe20000100a00 */
[----:B--2---:R0:W-:Y:S03]  /*1e710*/  STL.64 [R1+0x31a0], R16 ;  /* 0x0031a01001007387 */ /* 0x0041e60000100a00 */
[----:B0-----:R-:W2:Y:S01]  /*1e720*/  LDL.LU.64 R16, [R1+0x770] ;  /* 0x0007700001107983 */ /* 0x001ea20000300a00 */
[----:B------:R-:W2:Y:S02]  /*1e730*/  LDL.LU.64 R18, [R1+0x778] ;  /* 0x0007780001127983 */ /* 0x000ea40000300a00 */
[----:B------:R-:W3:Y:S02]  /*1e740*/  LDL.LU.64 R20, [R1+0x720] ;  /* 0x0007200001147983 */ /* 0x000ee40000300a00 */
[----:B------:R-:W3:Y:S01]  /*1e750*/  LDL.LU.64 R22, [R1+0x728] ;  /* 0x0007280001167983 */ /* 0x000ee20000300a00 */
[----:B------:R0:W-:Y:S03]  /*1e760*/  STL.64 [R1+0x3130], R4 ;  /* 0x0031300401007387 */ /* 0x0001e60000100a00 */
[----:B------:R-:W-:Y:S02]  /*1e770*/  STL.64 [R1+0xff0], R12 ;  /* 0x000ff00c01007387 */ /* 0x000fe40000100a00 */
[----:B------:R1:W-:Y:S02]  /*1e780*/  STL.64 [R1+0xff8], R14 ;  /* 0x000ff80e01007387 */ /* 0x0003e40000100a00 */
[----:B0-----:R-:W-:-:S02]  /*1e790*/  IMAD.MOV.U32 R4, RZ, RZ, R3 ;  /* 0x000000ffff047224 */ /* 0x001fc400078e0003 */
[----:B------:R-:W-:Y:S01]  /*1e7a0*/  IMAD.MOV.U32 R5, RZ, RZ, R2 ;  /* 0x000000ffff057224 */ /* 0x000fe200078e0002 */
[----:B-1----:R-:W2:Y:S01]  /*1e7b0*/  LDL.LU.64 R14, [R1+0x3240] ;  /* 0x00324000010e7983 */ /* 0x002ea20000300a00 */
[----:B------:R-:W2:Y:S02]  /*1e7c0*/  LDL.LU.64 R12, [R1+0x3238] ;  /* 0x00323800010c7983 */ /* 0x000ea40000300a00 */
[----:B------:R-:W-:Y:S02]  /*1e7d0*/  IMAD.MOV.U32 R3, RZ, RZ, R8 ;  /* 0x000000ffff037224 */ /* 0x000fe400078e0008 */
[----:B------:R-:W-:Y:S02]  /*1e7e0*/  IMAD.MOV.U32 R2, RZ, RZ, R9 ;  /* 0x000000ffff027224 */ /* 0x000fe400078e0009 */
[----:B------:R-:W2:Y:S02]  /*1e7f0*/  LDL.LU.64 R8, [R1+0x3230] ;  /* 0x0032300001087983 */ /* 0x000ea40000300a00 */
        /* <DEDUP_REMOVED lines=69> */
[----:B0-----:R-:W3:Y:S01]  /*1ec50*/  LDL.LU.64 R12, [R1+0x3150] ;  /* 0x00315000010c7983 */ /* 0x001ee20000300a00 */
[C---:B--2---:R-:W-:Y:S03]  /*1ec60*/  HMMA.16816.F32.BF16 R4, R24.reuse, R4, R16 ;  /* 0x000000041804723c */ /* 0x044fe60000041810 */
[----:B------:R-:W2:Y:S01]  /*1ec70*/  LDL.LU.64 R18, [R1+0x3148] ;  /* 0x0031480001127983 */ /* 0x000ea20000300a00 */
[----:B------:R-:W3:Y:S11]  /*1ec80*/  LDL.LU.64 R16, [R1+0x3140] ;  /* 0x0031400001107983 */ /* 0x000ef60000300a00 */
[----:B------:R-:W-:Y:S08]  /*1ec90*/  @!UPT UIADD3 URZ, URZ, URZ, URZ ;  /* 0x0000003f3f3ff290 */ /* 0x000ff0000fffe03f */
[----:B------:R0:W-:Y:S01]  /*1eca0*/  STL.64 [R1+0x730], R4 ;  /* 0x0007300401007387 */ /* 0x0001e20000100a00 */
[----:B------:R1:W-:Y:S03]  /*1ecb0*/  STL.64 [R1+0x738], R6 ;  /* 0x0007380601007387 */ /* 0x0003e60000100a00 */
[----:B0-----:R-:W2:Y:S01]  /*1ecc0*/  LDL.LU.64 R4, [R1+0x700] ;  /* 0x0007000001047983 */ /* 0x001ea20000300a00 */
[----:B-1----:R-:W2:Y:S01]  /*1ecd0*/  LDL.LU.64 R6, [R1+0x708] ;  /* 0x0007080001067983 */ /* 0x002ea20000300a00 */
[C---:B---3--:R-:W-:Y:S11]  /*1ece0*/  HMMA.16816.F32.BF16 R20, R24.reuse, R16, R20 ;  /* 0x000000101814723c */ /* 0x048ff60000041814 */
[----:B------:R-:W-:Y:S11]  /*1ecf0*/  @!UPT UIADD3 URZ, URZ, URZ, URZ ;  /* 0x0000003f3f3ff290 */ /* 0x000ff6000fffe03f */
[----:B------:R-:W-:Y:S01]  /*1ed00*/  @!UPT UIADD3 URZ, URZ, URZ, URZ ;  /* 0x0000003f3f3ff290 */ /* 0x000fe2000fffe03f */
[----:B------:R0:W-:Y:S01]  /*1ed10*/  STL.64 [R1+0x720], R20 ;  /* 0x0007201401007387 */ /* 0x0001e20000100a00 */
[----:B------:R1:W-:Y:S03]  /*1ed20*/  STL.64 [R1+0x728], R22 ;  /* 0x0007281601007387 */ /* 0x0003e60000100a00 */
[----:B0-----:R-:W3:Y:S01]  /*1ed30*/  LDL.LU.64 R20, [R1+0x110] ;  /* 0x0001100001147983 */ /* 0x001ee20000300a00 */
[----:B-1----:R-:W3:Y:S02]  /*1ed40*/  LDL.LU.64 R22, [R1+0x118] ;  /* 0x0001180001167983 */ /* 0x002ee40000300a00 */
[----:B--2---:R-:W-:Y:S02]  /*1ed50*/  STL.64 [R1+0x3088], R18 ;  /* 0x0030881201007387 */ /* 0x004fe40000100a00 */
[----:B------:R0:W-:Y:S02]  /*1ed60*/  STL.64 [R1+0x3080], R16 ;  /* 0x0030801001007387 */ /* 0x0001e40000100a00 */
[----:B0-----:R-:W2:Y:S01]  /*1ed70*/  LDL.64 R16, [R1+0xb0] ;  /* 0x0000b00001107983 */ /* 0x001ea20000100a00 */
[C---:B------:R-:W-:Y:S03]  /*1ed80*/  HMMA.16816.F32.BF16 R8, R24.reuse, R12, R8 ;  /* 0x0000000c1808723c */ /* 0x040fe60000041808 */
[----:B--2---:R-:W-:Y:S11]  /*1ed90*/  STL.64 [R1+0x3118], R16 ;  /* 0x0031181001007387 */ /* 0x004ff60000100a00 */
[----:B------:R-:W-:Y:S09]  /*1eda0*/  @!UPT UIADD3 URZ, URZ, URZ, URZ ;  /* 0x0000003f3f3ff290 */ /* 0x000ff2000fffe03f */
[----:B------:R0:W-:Y:S02]  /*1edb0*/  STL.64 [R1+0x710], R8 ;  /* 0x0007100801007387 */ /* 0x0001e40000100a00 */
[----:B------:R-:W-:Y:S01]  /*1edc0*/  STL.64 [R1+0x718], R10 ;  /* 0x0007180a01007387 */ /* 0x000fe20000100a00 */
[----:B0-----:R-:W2:Y:S01]  /*1edd0*/  LDL.LU.64 R8, [R1+0x3138] ;  /* 0x0031380001087983 */ /* 0x001ea20000300a00 */
[----:B------:R0:W-:Y:S03]  /*1ede0*/  STL.64 [R1+0x3100], R12 ;  /* 0x0031000c01007387 */ /* 0x0001e60000100a00 */
[----:B0-----:R-:W2:Y:S04]  /*1edf0*/  LDL.64 R12, [R1+0xa0] ;  /* 0x0000a000010c7983 */ /* 0x001ea80000100a00 */
[----:B--2---:R0:W-:Y:S04]  /*1ee00*/  STL.64 [R1+0x3110], R12 ;  /* 0x0031100c01007387 */ /* 0x0041e80000100a00 */
[----:B0-----:R-:W2:Y:S01]  /*1ee10*/  LDL.LU.64 R12, [R1+0xd50] ;  /* 0x000d5000010c7983 */ /* 0x001ea20000300a00 */
[----:B------:R-:W2:Y:S01]  /*1ee20*/  LDL.LU.64 R14, [R1+0xd58] ;  /* 0x000d5800010e7983 */ /* 0x000ea20000300a00 */
[----:B------:R-:W-:Y:S02]  /*1ee30*/  HMMA.16816.F32.BF16 R4, R24, R8, R4 ;  /* 0x000000081804723c */ /* 0x000fe40000041804 */
[----:B--2---:R-:W-:Y:S01]  /*1ee40*/  STL.64 [R1+0x3128], R14 ;  /* 0x0031280e01007387 */ /* 0x004fe20000100a00 */
[----:B------:R0:W-:Y:S03]  /*1ee50*/  STL.64 [R1+0x3120], R12 ;  /* 0x0031200c01007387 */ /* 0x0001e60000100a00 */
[----:B0-----:R-:W2:Y:S01]  /*1ee60*/  LDL.LU.64 R12, [R1+0xf70] ;  /* 0x000f7000010c7983 */ /* 0x001ea20000300a00 */
[----:B------:R-:W2:Y:S11]  /*1ee70*/  LDL.LU.64 R14, [R1+0xf78] ;  /* 0x000f7800010e7983 */ /* 0x000eb60000300a00 */
[----:B------:R-:W-:Y:S05]  /*1ee80*/  @!UPT UIADD3 URZ, URZ, URZ, URZ ;  /* 0x0000003f3f3ff290 */ /* 0x000fea000fffe03f */
[----:B------:R0:W-:Y:S02]  /*1ee90*/  STL.64 [R1+0x700], R4 ;  /* 0x0007000401007387 */ /* 0x0001e40000100a00 */
[----:B------:R-:W-:Y:S01]  /*1eea0*/  STL.64 [R1+0x708], R6 ;  /* 0x0007080601007387 */ /* 0x000fe20000100a00 */
[----:B0-----:R-:W3:Y:S01]  /*1eeb0*/  LDL.LU.64 R4, [R1+0x3130] ;  /* 0x0031300001047983 */ /* 0x001ee20000300a00 */
[----:B------:R-:W-:Y:S02]  /*1eec0*/  STL [R1+0x306c], R9 ;  /* 0x00306c0901007387 */ /* 0x000fe40000100800 */
[----:B------:R0:W-:Y:S02]  /*1eed0*/  STL [R1+0x3108], R8 ;  /* 0x0031080801007387 */ /* 0x0001e40000100800 */
[----:B0-----:R-:W2:Y:S01]  /*1eee0*/  LDL.LU.64 R8, [R1+0xd40] ;  /* 0x000d400001087983 */ /* 0x001ea20000300a00 */
[----:B------:R-:W2:Y:S02]  /*1eef0*/  LDL.LU.64 R10, [R1+0xd48] ;  /* 0x000d4800010a7983 */ /* 0x000ea40000300a00 */
[----:B------:R-:W-:-:S02]  /*1ef00*/  IMAD.MOV.U32 R16, RZ, RZ, R3 ;  /* 0x000000ffff107224 */ /* 0x000fc400078e0003 */
[----:B------:R-:W-:Y:S01]  /*1ef10*/  IMAD.MOV.U32 R17, RZ, RZ, R2 ;  /* 0x000000ffff117224 */ /* 0x000fe200078e0002 */
[----:B---3--:R-:W-:Y:S01]  /*1ef20*/  HMMA.16816.F32.BF16 R20, R24, R4, R20 ;  /* 0x000000041814723c */ /* 0x008fe20000041814 */
[----:B----4-:R-:W0:Y:S11]  /*1ef30*/  LDSM.16.MT88.4 R24, [R0+0x180] ;  /* 0x000180000018783b */ /* 0x010e360000004200 */
[----:B------:R-:W-:Y:S11]  /*1ef40*/  @!UPT UIADD3 URZ, URZ, URZ, URZ ;  /* 0x0000003f3f3ff290 */ /* 0x000ff6000fffe03f */
[----:B------:R-:W-:Y:S01]  /*1ef50*/  STL.64 [R1+0x110], R20 ;  /* 0x0001101401007387 */ /* 0x000fe20000100a00 */
[----:B------:R-:W-:Y:S02]  /*1ef60*/  STL.64 [R1+0x118], R22 ;  /* 0x0001181601007387 */ /* 0x000fe40000100a00 */
[----:B------:R-:W2:Y:S01]  /*1ef70*/  LDSM.16.MT88.4 R20, [R0+0x100] ;  /* 0x000100000014783b */ /* 0x000ea20000004200 */
[----:B0-----:R-:W-:Y:S03]  /*1ef80*/  STL [R1+0x3020], R24 ;  /* 0x0030201801007387 */ /* 0x001fe60000100800 */
[----:B------:R0:W-:Y:S02]  /*1ef90*/  STL [R1+0x301c], R25 ;  /* 0x00301c1901007387 */ /* 0x0001e40000100800 */
[----:B------:R-:W-:Y:S02]  /*1efa0*/  STL [R1+0x3018], R26 ;  /* 0x0030181a01007387 */ /* 0x000fe40000100800 */
[----:B------:R-:W-:Y:S01]  /*1efb0*/  STL [R1+0x3014], R27 ;  /* 0x0030141b01007387 */ /* 0x000fe20000100800 */
[----:B0-----:R-:W3:Y:S01]  /*1efc0*/  LDL.64 R24, [R1+0x90] ;  /* 0x0000900001187983 */ /* 0x001ee20000100a00 */
[C---:B--2---:R-:W-:Y:S03]  /*1efd0*/  HMMA.16816.F32.BF16 R16, R20.reuse, R16, R12 ;  /* 0x000000101410723c */ /* 0x044fe6000004180c */
[----:B------:R-:W-:Y:S01]  /*1efe0*/  STL [R1+0x3010], R0 ;  /* 0x0030100001007387 */ /* 0x000fe20000100800 */
[----:B------:R-:W2:Y:S02]  /*1eff0*/  LDL.LU.64 R14, [R1+0x3128] ;  /* 0x00312800010e7983 */ /* 0x000ea40000300a00 */
[----:B------:R-:W2:Y:S11]  /*1f000*/  LDL.LU.64 R12, [R1+0x3120] ;  /* 0x00312000010c7983 */ /* 0x000eb60000300a00 */
[----:B------:R-:W-:Y:S06]  /*1f010*/  @!UPT UIADD3 URZ, URZ, URZ, URZ ;  /* 0x0000003f3f3ff290 */ /* 0x000fec000fffe03f */
        /* <DEDUP_REMOVED lines=10> */
[----:B------:R-:W4:Y:S01]  /*1f0c0*/  LDL.64 R16, [R1+0x70] ;  /* 0x0000700001107983 */ /* 0x000f220000100a00 */
[----:B--2---:R-:W-:Y:S02]  /*1f0d0*/  HMMA.16816.F32.BF16 R8, R20, R12, R8 ;  /* 0x0000000c1408723c */ /* 0x004fe40000041808 */
[----:B----4-:R0:W-:Y:S04]  /*1f0e0*/  STL.64 [R1+0x30e8], R16 ;  /* 0x0030e81001007387 */ /* 0x0101e80000100a00 */
[----:B0-----:R-:W2:Y:S01]  /*1f0f0*/  LDL.64 R16, [R1+0x80] ;  /* 0x0000800001107983 */ /* 0x001ea20000100a00 */
[----:B------:R-:W-:Y:S02]  /*1f100*/  STL [R1+0x3028], R6 ;  /* 0x0030280601007387 */ /* 0x000fe40000100800 */
[----:B------:R-:W-:Y:S02]  /*1f110*/  STL [R1+0x3024], R7 ;  /* 0x0030240701007387 */ /* 0x000fe40000100800 */
[----:B------:R0:W-:Y:S02]  /*1f120*/  STL.64 [R1+0x30b8], R4 ;  /* 0x0030b80401007387 */ /* 0x0001e40000100a00 */
[----:B0-----:R-:W3:Y:S01]  /*1f130*/  LDL.LU.64 R4, [R1+0xd30] ;  /* 0x000d300001047983 */ /* 0x001ee20000300a00 */
[----:B------:R-:W3:Y:S09]  /*1f140*/  LDL.LU.64 R6, [R1+0xd38] ;  /* 0x000d380001067983 */ /* 0x000ef20000300a00 */
[----:B------:R0:W-:Y:S02]  /*1f150*/  STL.64 [R1+0xd40], R8 ;  /* 0x000d400801007387 */ /* 0x0001e40000100a00 */
[----:B------:R1:W-:Y:S01]  /*1f160*/  STL.64 [R1+0xd48], R10 ;  /* 0x000d480a01007387 */ /* 0x0003e20000100a00 */
[----:B0-----:R-:W4:Y:S01]  /*1f170*/  LDL.LU R8, [R1+0x3108] ;  /* 0x0031080001087983 */ /* 0x001f220000300800 */
[----:B-1----:R-:W-:-:S02]  /*1f180*/  IMAD.MOV.U32 R10, RZ, RZ, R13 ;  /* 0x000000ffff0a7224 */ /* 0x002fc400078e000d */
[----:B------:R-:W-:Y:S02]  /*1f190*/  IMAD.MOV.U32 R11, RZ, RZ, R12 ;  /* 0x000000ffff0b7224 */ /* 0x000fe400078e000c */
[----:B------:R-:W2:Y:S01]  /*1f1a0*/  LDL.LU.64 R12, [R1+0x3100] ;  /* 0x00310000010c7983 */ /* 0x000ea20000300a00 */
[----:B------:R-:W-:Y:S02]  /*1f1b0*/  STL [R1+0x3030], R10 ;  /* 0x0030300a01007387 */ /* 0x000fe40000100800 */
[----:B------:R-:W-:Y:S01]  /*1f1c0*/  STL [R1+0x302c], R11 ;  /* 0x00302c0b01007387 */ /* 0x000fe20000100800 */
[----:B----4-:R0:W-:Y:S04]  /*1f1d0*/  STL [R1+0x30b0], R8 ;  /* 0x0030b00801007387 */ /* 0x0101e80000100800 */
[----:B0-----:R-:W4:Y:S04]  /*1f1e0*/  LDL.64 R8, [R1+0x40] ;  /* 0x0000400001087983 */ /* 0x001f280000100a00 */
[----:B----4-:R0:W-:Y:S04]  /*1f1f0*/  STL.64 [R1+0x30c0], R8 ;  /* 0x0030c00801007387 */ /* 0x0101e80000100a00 */
[----:B0-----:R-:W4:Y:S01]  /*1f200*/  LDL.64 R8, [R1+0x50] ;  /* 0x0000500001087983 */ /* 0x001f220000100a00 */
[----:B---3--:R-:W-:Y:S03]  /*1f210*/  HMMA.16816.F32.BF16 R4, R20, R24, R4 ;  /* 0x000000181404723c */ /* 0x008fe60000041804 */
[----:B----4-:R0:W-:Y:S04]  /*1f220*/  STL.64 [R1+0x30d8], R8 ;  /* 0x0030d80801007387 */ /* 0x0101e80000100a00 */
[----:B0-----:R-:W3:Y:S04]  /*1f230*/  LDL.64 R8, [R1+0x60] ;  /* 0x0000600001087983 */ /* 0x001ee80000100a00 */
[----:B---3--:R0:W-:Y:S11]  /*1f240*/  STL.64 [R1+0x30e0], R8 ;  /* 0x0030e00801007387 */ /* 0x0081f60000100a00 */
[----:B------:R-:W-:Y:S01]  /*1f250*/  @!UPT UIADD3 URZ, URZ, URZ, URZ ;  /* 0x0000003f3f3ff290 */ /* 0x000fe2000fffe03f */
[----:B------:R-:W-:Y:S02]  /*1f260*/  STL.64 [R1+0xd30], R4 ;  /* 0x000d300401007387 */ /* 0x000fe40000100a00 */
[----:B------:R-:W-:Y:S01]  /*1f270*/  STL.64 [R1+0xd38], R6 ;  /* 0x000d380601007387 */ /* 0x000fe20000100a00 */
[----:B0-----:R-:W3:Y:S01]  /*1f280*/  LDL.LU.64 R8, [R1+0xd10] ;  /* 0x000d100001087983 */ /* 0x001ee20000300a00 */
[----:B------:R-:W4:Y:S02]  /*1f290*/  LDL.LU.64 R10, [R1+0xd18] ;  /* 0x000d1800010a7983 */ /* 0x000f240000300a00 */
[----:B------:R-:W-:Y:S02]  /*1f2a0*/  IMAD.MOV.U32 R15, RZ, RZ, R24 ;  /* 0x000000ffff0f7224 */ /* 0x000fe400078e0018 */
[----:B------:R-:W-:Y:S01]  /*1f2b0*/  IMAD.MOV.U32 R14, RZ, RZ, R25 ;  /* 0x000000ffff0e7224 */ /* 0x000fe200078e0019 */
[----:B----4-:R-:W-:Y:S01]  /*1f2c0*/  STL.64 [R1+0x30f8], R10 ;  /* 0x0030f80a01007387 */ /* 0x010fe20000100a00 */
[----:B---3--:R0:W-:Y:S03]  /*1f2d0*/  STL.64 [R1+0x30f0], R8 ;  /* 0x0030f00801007387 */ /* 0x0081e60000100a00 */
[----:B0-----:R-:W3:Y:S01]  /*1f2e0*/  LDL.LU.64 R8, [R1+0xd20] ;  /* 0x000d200001087983 */ /* 0x001ee20000300a00 */
[----:B------:R-:W3:Y:S02]  /*1f2f0*/  LDL.LU.64 R10, [R1+0xd28] ;  /* 0x000d2800010a7983 */ /* 0x000ee40000300a00 */
[----:B------:R-:W4:Y:S02]  /*1f300*/  LDL.LU.64 R24, [R1+0xd00] ;  /* 0x000d000001187983 */ /* 0x000f240000300a00 */
[----:B------:R-:W4:Y:S01]  /*1f310*/  LDL.LU.64 R26, [R1+0xd08] ;  /* 0x000d0800011a7983 */ /* 0x000f220000300a00 */
[----:B------:R-:W4:Y:S01]  /*1f320*/  LDL.LU.64 R4, [R1+0xce0] ;  /* 0x000ce00001047983 */ /* 0x000f220000300a00 */
[----:B------:R-:W4:Y:S02]  /*1f330*/  LDL.LU.64 R6, [R1+0xce8] ;  /* 0x000ce80001067983 */ /* 0x000f240000300a00 */
[----:B--2---:R-:W-:-:S02]  /*1f340*/  IMAD.MOV.U32 R3, RZ, RZ, R16 ;  /* 0x000000ffff037224 */ /* 0x004fc400078e0010 */
[----:B------:R-:W-:Y:S01]  /*1f350*/  IMAD.MOV.U32 R2, RZ, RZ, R17 ;  /* 0x000000ffff027224 */ /* 0x000fe200078e0011 */
[C---:B---3--:R-:W-:Y:S01]  /*1f360*/  HMMA.16816.F32.BF16 R8, R20.reuse, R16, R8 ;  /* 0x000000101408723c */ /* 0x048fe20000041808 */
[----:B----4-:R-:W-:Y:S01]  /*1f370*/  STL.64 [R1+0x30d0], R6 ;  /* 0x0030d00601007387 */ /* 0x010fe20000100a00 */
[----:B------:R0:W-:Y:S03]  /*1f380*/  STL.64 [R1+0x30c8], R4 ;  /* 0x0030c80401007387 */ /* 0x0001e60000100a00 */
[----:B0-----:R-:W2:Y:S01]  /*1f390*/  LDL.LU.64 R4, [R1+0xcf0] ;  /* 0x000cf00001047983 */ /* 0x001ea20000300a00 */
[----:B------:R-:W2:Y:S02]  /*1f3a0*/  LDL.LU.64 R6, [R1+0xcf8] ;  /* 0x000cf80001067983 */ /* 0x000ea40000300a00 */
[----:B------:R-:W-:Y:S02]  /*1f3b0*/  STL [R1+0x3068], R14 ;  /* 0x0030680e01007387 */ /* 0x000fe40000100800 */
[----:B------:R-:W-:Y:S01]  /*1f3c0*/  STL [R1+0x3034], R15 ;  /* 0x0030340f01007387 */ /* 0x000fe20000100800 */
[----:B------:R0:W-:Y:S04]  /*1f3d0*/  STL.64 [R1+0x30a8], R12 ;  /* 0x0030a80c01007387 */ /* 0x0001e80000100a00 */
[----:B0-----:R-:W3:Y:S08]  /*1f3e0*/  LDL.64 R12, [R1+0x30] ;  /* 0x00003000010c7983 */ /* 0x001ef00000100a00 */
[----:B------:R-:W-:Y:S02]  /*1f3f0*/  STL.64 [R1+0xd20], R8 ;  /* 0x000d200801007387 */ /* 0x000fe40000100a00 */
[----:B------:R0:W-:Y:S02]  /*1f400*/  STL.64 [R1+0xd28], R10 ;  /* 0x000d280a01007387 */ /* 0x0001e40000100a00 */
[----:B0-----:R-:W4:Y:S01]  /*1f410*/  LDL.LU.64 R10, [R1+0x30f8] ;  /* 0x0030f800010a7983 */ /* 0x001f220000300a00 */
[----:B------:R-:W4:Y:S02]  /*1f420*/  LDL.LU.64 R8, [R1+0x30f0] ;  /* 0x0030f00001087983 */ /* 0x000f240000300a00 */
[----:B------:R-:W4:Y:S02]  /*1f430*/  LDL.LU.64 R16, [R1+0x30e8] ;  /* 0x0030e80001107983 */ /* 0x000f240000300a00 */
[C---:B----4-:R-:W-:Y:S01]  /*1f440*/  HMMA.16816.F32.BF16 R8, R20.reuse, R16, R8 ;  /* 0x000000101408723c */ /* 0x050fe20000041808 */
[----:B------:R-:W-:Y:S11]  /*1f450*/  IMAD.MOV.U32 R29, RZ, RZ, R16 ;  /* 0x000000ffff1d7224 */ /* 0x000ff600078e0010 */
[----:B------:R-:W-:Y:S11]  /*1f460*/  @!UPT UIADD3 URZ, URZ, URZ, URZ ;  /* 0x0000003f3f3ff290 */ /* 0x000ff6000fffe03f */
[----:B------:R0:W-:Y:S01]  /*1f470*/  STL.64 [R1+0xd10], R8 ;  /* 0x000d100801007387 */ /* 0x0001e20000100a00 */
[----:B------:R-:W-:Y:S03]  /*1f480*/  STL.64 [R1+0xd18], R10 ;  /* 0x000d180a01007387 */ /* 0x000fe60000100a00 */
[----:B0-----:R-:W4:Y:S01]  /*1f490*/  LDL.LU.64 R8, [R1+0x30e0] ;  /* 0x0030e00001087983 */ /* 0x001f220000300a00 */
[----:B------:R-:W-:Y:S02]  /*1f4a0*/  IMAD.MOV.U32 R28, RZ, RZ, R17 ;  /* 0x000000ffff1c7224 */ /* 0x000fe400078e0011 */
[----:B------:R-:W2:Y:S01]  /*1f4b0*/  LDL.64 R16, [R1+0x10] ;  /* 0x0000100001107983 */ /* 0x000ea20000100a00 */
[----:B----4-:R-:W-:Y:S01]  /*1f4c0*/  HMMA.16816.F32.BF16 R24, R20, R8, R24 ;  /* 0x000000081418723c */ /* 0x010fe20000041818 */
[----:B--2---:R0:W-:Y:S01]  /*1f4d0*/  STL.64 [R1+0x30a0], R16 ;  /* 0x0030a01001007387 */ /* 0x0041e20000100a00 */
[----:B------:R-:W-:-:S03]  /*1f4e0*/  IMAD.MOV.U32 R0, RZ, RZ, R9 ;  /* 0x000000ffff007224 */ /* 0x000fc600078e0009 */
[----:B0-----:R-:W2:Y:S11]  /*1f4f0*/  LDL.64 R16, [R1+0x20] ;  /* 0x0000200001107983 */ /* 0x001eb60000100a00 */
[----:B------:R-:W-:Y:S07]  /*1f500*/  @!UPT UIADD3 URZ, URZ, URZ, URZ ;  /* 0x0000003f3f3ff290 */ /* 0x000fee000fffe03f */
[----:B------:R-:W-:Y:S01]  /*1f510*/  STL.64 [R1+0xd00], R24 ;  /* 0x000d001801007387 */ /* 0x000fe20000100a00 */
[----:B------:R0:W-:Y:S02]  /*1f520*/  STL.64 [R1+0xd08], R26 ;  /* 0x000d081a01007387 */ /* 0x0001e40000100a00 */
[----:B0-----:R-:W-:Y:S02]  /*1f530*/  IMAD.MOV.U32 R27, RZ, RZ, R8 ;  /* 0x000000ffff1b7224 */ /* 0x001fe400078e0008 */
[----:B------:R-:W4:Y:S02]  /*1f540*/  LDL.LU.64 R8, [R1+0x30d8] ;  /* 0x0030d80001087983 */ /* 0x000f240000300a00 */
[C---:B----4-:R-:W-:Y:S01]  /*1f550*/  HMMA.16816.F32.BF16 R4, R20.reuse, R8, R4 ;  /* 0x000000081404723c */ /* 0x050fe20000041804 */
[----:B------:R-:W-:Y:S02]  /*1f560*/  IMAD.MOV.U32 R25, RZ, RZ, R8 ;  /* 0x000000ffff197224 */ /* 0x000fe400078e0008 */
[----:B------:R-:W-:Y:S11]  /*1f570*/  IMAD.MOV.U32 R26, RZ, RZ, R9 ;  /* 0x000000ffff1a7224 */ /* 0x000ff600078e0009 */
[----:B------:R-:W-:Y:S09]  /*1f580*/  @!UPT UIADD3 URZ, URZ, URZ, URZ ;  /* 0x0000003f3f3ff290 */ /* 0x000ff2000fffe03f */
[----:B------:R-:W-:Y:S01]  /*1f590*/  STL.64 [R1+0xcf0], R4 ;  /* 0x000cf00401007387 */ /* 0x000fe20000100a00 */
[----:B------:R0:W-:Y:S03]  /*1f5a0*/  STL.64 [R1+0xcf8], R6 ;  /* 0x000cf80601007387 */ /* 0x0001e60000100a00 */
[----:B0-----:R-:W4:Y:S01]  /*1f5b0*/  LDL.LU.64 R6, [R1+0x30d0] ;  /* 0x0030d00001067983 */ /* 0x001f220000300a00 */
[----:B------:R-:W4:Y:S02]  /*1f5c0*/  LDL.LU.64 R4, [R1+0x30c8] ;  /* 0x0030c80001047983 */ /* 0x000f240000300a00 */
[----:B------:R-:W4:Y:S02]  /*1f5d0*/  LDL.LU.64 R8, [R1+0x30c0] ;  /* 0x0030c00001087983 */ /* 0x000f240000300a00 */
[----:B----4-:R-:W-:Y:S01]  /*1f5e0*/  HMMA.16816.F32.BF16 R4, R20, R8, R4 ;  /* 0x000000081404723c */ /* 0x010fe20000041804 */
[----:B------:R-:W-:Y:S11]  /*1f5f0*/  IMAD.MOV.U32 R24, RZ, RZ, R9 ;  /* 0x000000ffff187224 */ /* 0x000ff600078e0009 */
[----:B------:R-:W-:Y:S11]  /*1f600*/  @!UPT UIADD3 URZ, URZ, URZ, URZ ;  /* 0x0000003f3f3ff290 */ /* 0x000ff6000fffe03f */
[----:B------:R0:W-:Y:S01]  /*1f610*/  STL.64 [R1+0xce0], R4 ;  /* 0x000ce00401007387 */ /* 0x0001e20000100a00 */
[----:B------:R1:W-:Y:S03]  /*1f620*/  STL.64 [R1+0xce8], R6 ;  /* 0x000ce80601007387 */ /* 0x0003e60000100a00 */
[----:B0-----:R-:W4:Y:S01]  /*1f630*/  LDL.LU.64 R4, [R1+0x30b8] ;  /* 0x0030b80001047983 */ /* 0x001f220000300a00 */
[----:B-1----:R-:W-:Y:S02]  /*1f640*/  IMAD.MOV.U32 R7, RZ, RZ, R8 ;  /* 0x000000ffff077224 */ /* 0x002fe400078e0008 */
[----:B------:R-:W2:Y:S02]  /*1f650*/  LDL.LU R8, [R1+0x30b0] ;  /* 0x0030b00001087983 */ /* 0x000ea40000300800 */
[----:B------:R-:W-:Y:S01]  /*1f660*/  STL.64 [R1+0x3040], R26 ;  /* 0x0030401a01007387 */ /* 0x000fe20000100a00 */
[----:B------:R0:W-:Y:S04]  /*1f670*/  STL.64 [R1+0x3038], R24 ;  /* 0x0030381801007387 */ /* 0x0001e80000100a00 */
[----:B0-----:R-:W2:Y:S01]  /*1f680*/  LDL.LU.64 R24, [R1+0xcd0] ;  /* 0x000cd00001187983 */ /* 0x001ea20000300a00 */
[----:B------:R-:W2:Y:S02]  /*1f690*/  LDL.LU.64 R26, [R1+0xcd8] ;  /* 0x000cd800011a7983 */ /* 0x000ea40000300a00 */
        /* <DEDUP_REMOVED lines=10> */
[----:B----4-:R0:W-:Y:S03]  /*1f740*/  STL.64 [R1+0x3048], R4 ;  /* 0x0030480401007387 */ /* 0x0101e60000100a00 */
        /* <DEDUP_REMOVED lines=10> */
[----:B------:R-:W3:Y:S02]  /*1f7f0*/  LDL.LU.64 R6, [R1+0xca8] ;  /* 0x000ca80001067983 */ /* 0x000ee40000300a00 */
[----:B------:R-:W-:Y:S01]  /*1f800*/  IMAD.MOV.U32 R10, RZ, RZ, R17 ;  /* 0x000000ffff0a7224 */ /* 0x000fe200078e0011 */
[----:B---3--:R-:W-:Y:S01]  /*1f810*/  STL.64 [R1+0x3098], R6 ;  /* 0x0030980601007387 */ /* 0x008fe20000100a00 */
[----:B--2---:R0:W-:Y:S03]  /*1f820*/  STL.64 [R1+0x3090], R4 ;  /* 0x0030900401007387 */ /* 0x0041e60000100a00 */
[----:B0-----:R-:W2:Y:S01]  /*1f830*/  LDL.LU.64 R4, [R1+0xcb0] ;  /* 0x000cb00001047983 */ /* 0x001ea20000300a00 */
[----:B------:R-:W2:Y:S02]  /*1f840*/  LDL.LU.64 R6, [R1+0xcb8] ;  /* 0x000cb80001067983 */ /* 0x000ea40000300a00 */
[----:B------:R-:W3:Y:S02]  /*1f850*/  LDL.LU.64 R24, [R1+0x6e0] ;  /* 0x0006e00001187983 */ /* 0x000ee40000300a00 */
[----:B------:R-:W3:Y:S04]  /*1f860*/  LDL.LU.64 R26, [R1+0x6e8] ;  /* 0x0006e800011a7983 */ /* 0x000ee80000300a00 */
[----:B------:R0:W-:Y:S01]  /*1f870*/  STL.64 [R1+0xcc0], R12 ;  /* 0x000cc00c01007387 */ /* 0x0001e20000100a00 */
[----:B------:R1:W-:Y:S03]  /*1f880*/  STL.64 [R1+0xcc8], R14 ;  /* 0x000cc80e01007387 */ /* 0x0003e60000100a00 */
[----:B0-----:R-:W4:Y:S01]  /*1f890*/  LDL.LU.64 R12, [R1+0x30a8] ;  /* 0x0030a800010c7983 */ /* 0x001f220000300a00 */
[----:B-1----:R-:W-:-:S02]  /*1f8a0*/  IMAD.MOV.U32 R15, RZ, RZ, R16 ;  /* 0x000000ffff0f7224 */ /* 0x002fc400078e0010 */
        /* <DEDUP_REMOVED lines=16> */
[----:B0-----:R-:W4:Y:S01]  /*1f9b0*/  LDL.LU.64 R6, [R1+0x3078] ;  /* 0x0030780001067983 */ /* 0x001f220000300a00 */
[----:B------:R-:W4:Y:S02]  /*1f9c0*/  LDL.LU.64 R4, [R1+0x3070] ;  /* 0x0030700001047983 */ /* 0x000f240000300a00 */
[----:B------:R-:W-:Y:S02]  /*1f9d0*/  STL.64 [R1+0x2f30], R18 ;  /* 0x002f301201007387 */ /* 0x000fe40000100a00 */
[----:B------:R0:W-:Y:S02]  /*1f9e0*/  STL.64 [R1+0x2f28], R16 ;  /* 0x002f281001007387 */ /* 0x0001e40000100a00 */
[----:B0-----:R-:W-:-:S02]  /*1f9f0*/  IMAD.MOV.U32 R16, RZ, RZ, R9 ;  /* 0x000000ffff107224 */ /* 0x001fc400078e0009 */
[----:B------:R-:W-:Y:S01]  /*1fa00*/  IMAD.MOV.U32 R17, RZ, RZ, R14 ;  /* 0x000000ffff117224 */ /* 0x000fe200078e000e */
[----:B------:R-:W2:Y:S01]  /*1fa10*/  LDL.LU R9, [R1+0x306c] ;  /* 0x00306c0001097983 */ /* 0x000ea20000300800 */
[----:B------:R-:W2:Y:S03]  /*1fa20*/  LDL.LU R14, [R1+0x3068] ;  /* 0x00306800010e7983 */ /* 0x000ea60000300800 */
[----:B------:R0:W-:Y:S04]  /*1fa30*/  STL.64 [R1+0x2f40], R16 ;  /* 0x002f401001007387 */ /* 0x0001e80000100a00 */
[----:B0-----:R-:W2:Y:S01]  /*1fa40*/  LDL.64 R16, [R1+0xc0] ;  /* 0x0000c00001107983 */ /* 0x001ea20000100a00 */
[C---:B----4-:R-:W-:Y:S11]  /*1fa50*/  HMMA.16816.F32.BF16 R4, R20.reuse, R12, R4 ;  /* 0x0000000c1404723c */ /* 0x050ff60000041804 */
[----:B------:R-:W-:Y:S11]  /*1fa60*/  @!UPT UIADD3 URZ, URZ, URZ, URZ ;  /* 0x0000003f3f3ff290 */ /* 0x000ff6000fffe03f */
[----:B------:R-:W-:Y:S01]  /*1fa70*/  @!UPT UIADD3 URZ, URZ, URZ, URZ ;  /* 0x0000003f3f3ff290 */ /* 0x000fe2000fffe03f */
[----:B------:R-:W-:Y:S01]  /*1fa80*/  STL.64 [R1+0xc90], R4 ;  /* 0x000c900401007387 */ /* 0x000fe20000100a00 */
[----:B------:R0:W-:Y:S03]  /*1fa90*/  STL.64 [R1+0xc98], R6 ;  /* 0x000c980601007387 */ /* 0x0001e60000100a00 */
[----:B0-----:R-:W2:Y:S01]  /*1faa0*/  LDL.LU.64 R6, [R1+0x3060] ;  /* 0x0030600001067983 */ /* 0x001ea20000300a00 */
        /* <DEDUP_REMOVED lines=8> */
[----:B------:R-:W3:Y:S02]  /*1fb30*/  LDL.LU.64 R4, [R1+0x3048] ;  /* 0x0030480001047983 */ /* 0x000ee40000300a00 */
[----:B------:R-:W-:Y:S01]  /*1fb40*/  STL.64 [R1+0x2f18], R8 ;  /* 0x002f180801007387 */ /* 0x000fe20000100a00 */
[----:B---3--:R-:W-:Y:S01]  /*1fb50*/  HMMA.16816.F32.BF16 R20, R20, R4, R24 ;  /* 0x000000041414723c */ /* 0x008fe20000041818 */
[----:B------:R-:W3:Y:S01]  /*1fb60*/  LDL.LU.64 R26, [R1+0x3040] ;  /* 0x00304000011a7983 */ /* 0x000ee20000300a00 */
[----:B------:R-:W4:Y:S11]  /*1fb70*/  LDL.LU.64 R24, [R1+0x3038] ;  /* 0x0030380001187983 */ /* 0x000f360000300a00 */
[----:B------:R-:W-:Y:S10]  /*1fb80*/  @!UPT UIADD3 URZ, URZ, URZ, URZ ;  /* 0x0000003f3f3ff290 */ /* 0x000ff4000fffe03f */
[----:B------:R0:W-:Y:S01]  /*1fb90*/  STL.64 [R1+0x6e0], R20 ;  /* 0x0006e01401007387 */ /* 0x0001e20000100a00 */
[----:B------:R-:W-:Y:S02]  /*1fba0*/  STL.64 [R1+0x6e8], R22 ;  /* 0x0006e81601007387 */ /* 0x000fe40000100a00 */
[----:B0-----:R-:W-:Y:S02]  /*1fbb0*/  IMAD.MOV.U32 R20, RZ, RZ, R15 ;  /* 0x000000ffff147224 */ /* 0x001fe400078e000f */
[----:B------:R-:W-:Y:S01]  /*1fbc0*/  IMAD.MOV.U32 R21, RZ, RZ, R10 ;  /* 0x000000ffff157224 */ /* 0x000fe200078e000a */
[----:B------:R-:W3:Y:S01]  /*1fbd0*/  LDL.LU R15, [R1+0x3034] ;  /* 0x00303400010f7983 */ /* 0x000ee20000300800 */
[----:B------:R-:W3:Y:S03]  /*1fbe0*/  LDL.LU R10, [R1+0x3030] ;  /* 0x00303000010a7983 */ /* 0x000ee60000300800 */
[----:B------:R0:W-:Y:S02]  /*1fbf0*/  STL.64 [R1+0x2f48], R20 ;  /* 0x002f481401007387 */ /* 0x0001e40000100a00 */
[----:B0-----:R-:W-:-:S02]  /*1fc00*/  IMAD.MOV.U32 R20, RZ, RZ, R11 ;  /* 0x000000ffff147224 */ /* 0x001fc400078e000b */
[----:B--2---:R-:W-:Y:S01]  /*1fc10*/  IMAD.MOV.U32 R21, RZ, RZ, R6 ;  /* 0x000000ffff157224 */ /* 0x004fe200078e0006 */
[----:B------:R-:W2:Y:S01]  /*1fc20*/  LDL.LU R11, [R1+0x302c] ;  /* 0x00302c00010b7983 */ /* 0x000ea20000300800 */
[----:B------:R-:W2:Y:S03]  /*1fc30*/  LDL.LU R6, [R1+0x3028] ;  /* 0x0030280001067983 */ /* 0x000ea60000300800 */
[----:B------:R0:W-:Y:S02]  /*1fc40*/  STL.64 [R1+0x2f60], R20 ;  /* 0x002f601401007387 */ /* 0x0001e40000100a00 */
[----:B0-----:R-:W-:Y:S02]  /*1fc50*/  IMAD.MOV.U32 R20, RZ, RZ, R7 ;  /* 0x000000ffff147224 */ /* 0x001fe400078e0007 */
[----:B------:R-:W2:Y:S01]  /*1fc60*/  LDL.LU R7, [R1+0x3024] ;  /* 0x0030240001077983 */ /* 0x000ea20000300800 */
[----:B----4-:R-:W-:-:S03]  /*1fc70*/  IMAD.MOV.U32 R21, RZ, RZ, R24 ;  /* 0x000000ffff157224 */ /* 0x010fc600078e0018 */
[----:B------:R-:W4:Y:S02]  /*1fc80*/  LDL.LU R24, [R1+0x3020] ;  /* 0x0030200001187983 */ /* 0x000f240000300800 */
[----:B------:R0:W-:Y:S02]  /*1fc90*/  STL.64 [R1+0x2f78], R20 ;  /* 0x002f781401007387 */ /* 0x0001e40000100a00 */
[----:B0-----:R-:W-:Y:S02]  /*1fca0*/  IMAD.MOV.U32 R20, RZ, RZ, R25 ;  /* 0x000000ffff147224 */ /* 0x001fe400078e0019 */
[----:B---3--:R-:W-:Y:S01]  /*1fcb0*/  IMAD.MOV.U32 R21, RZ, RZ, R26 ;  /* 0x000000ffff157224 */ /* 0x008fe200078e001a */
[----:B------:R-:W4:Y:S01]  /*1fcc0*/  LDL.LU R25, [R1+0x301c] ;  /* 0x00301c0001197983 */ /* 0x000f220000300800 */
[----:B------:R-:W4:Y:S03]  /*1fcd0*/  LDL.LU R26, [R1+0x3018] ;  /* 0x00301800011a7983 */ /* 0x000f260000300800 */
[----:B------:R0:W-:Y:S02]  /*1fce0*/  STL.64 [R1+0x2f90], R20 ;  /* 0x002f901401007387 */ /* 0x0001e40000100a00 */
[----:B0-----:R-:W-:-:S02]  /*1fcf0*/  IMAD.MOV.U32 R20, RZ, RZ, R27 ;  /* 0x000000ffff147224 */ /* 0x001fc400078e001b */
[----:B------:R-:W-:Y:S01]  /*1fd00*/  IMAD.MOV.U32 R21, RZ, RZ, R0 ;  /* 0x000000ffff157224 */ /* 0x000fe200078e0000 */
[----:B------:R-:W4:Y:S01]  /*1fd10*/  LDL.LU R27, [R1+0x3014] ;  /* 0x00301400011b7983 */ /* 0x000f220000300800 */
[----:B------:R-:W3:Y:S03]  /*1fd20*/  LDL.LU R0, [R1+0x3010] ;  /* 0x0030100001007983 */ /* 0x000ee60000300800 */
        /* <DEDUP_REMOVED lines=18> */
[----:B--2---:R-:W-:Y:S02]  /*1fe50*/  IMAD.MOV.U32 R8, RZ, RZ, R11 ;  /* 0x000000ffff087224 */ /* 0x004fe400078e000b */
[----:B------:R-:W-:-:S05]  /*1fe60*/  IMAD.MOV.U32 R9, RZ, RZ, R10 ;  /* 0x000000ffff097224 */ /* 0x000fca00078e000a */
[----:B------:R-:W-:Y:S01]  /*1fe70*/  STL.64 [R1+0x2ff8], R8 ;  /* 0x002ff80801007387 */ /* 0x000fe20000100a00 */
[----:B------:R-:W2:Y:S02]  /*1fe80*/  LDL.LU.64 R20, [R1+0x5a0] ;  /* 0x0005a00001147983 */ /* 0x000ea40000300a00 */
[----:B------:R-:W4:Y:S02]  /*1fe90*/  LDL.LU.64 R22, [R1+0x5a8] ;  /* 0x0005a80001167983 */ /* 0x000f240000300a00 */
        /* <DEDUP_REMOVED lines=9> */
[----:B------:R-:W-:Y:S01]  /*1ff30*/  IMAD.MOV.U32 R2, RZ, RZ, R17 ;  /* 0x000000ffff027224 */ /* 0x000fe200078e0011 */
[----:B----4-:R-:W-:Y:S01]  /*1ff40*/  STL.64 [R1+0x3008], R22 ;  /* 0x0030081601007387 */ /* 0x010fe20000100a00 */
[----:B--2---:R0:W-:Y:S03]  /*1ff50*/  STL.64 [R1+0x3000], R20 ;  /* 0x0030001401007387 */ /* 0x0041e60000100a00 */
        /* <DEDUP_REMOVED lines=30> */
[----:B------:R-:W2:Y:S02]  /*20140*/  LDL.LU.64 R14, [R1+0x528] ;  /* 0x00052800010e7983 */ /* 0x000ea40000300a00 */
[----:B------:R-:W2:Y:S02]  /*20150*/  LDL.LU.64 R22, [R1+0x3008] ;  /* 0x0030080001167983 */ /* 0x000ea40000300a00 */
[----:B------:R-:W2:Y:S01]  /*20160*/  LDL.LU.64 R20, [R1+0x3000] ;  /* 0x0030000001147983 */ /* 0x000ea20000300a00 */
        /* <DEDUP_REMOVED lines=60> */
[----:B------:R-:W4:Y:S11]  /*20530*/  LDL.LU.64 R16, [R1+0x2f40] ;  /* 0x002f400001107983 */ /* 0x000f360000300a00 */
[----:B------:R-:W-:Y:S10]  /*20540*/  @!UPT UIADD3 URZ, URZ, URZ, URZ ;  /* 0x0000003f3f3ff290 */ /* 0x000ff4000fffe03f */
[----:B------:R0:W-:Y:S01]  /*20550*/  STL.64 [R1+0x540], R20 ;  /* 0x0005401401007387 */ /* 0x0001e20000100a00 */
[----:B------:R1:W-:Y:S03]  /*20560*/  STL.64 [R1+0x548], R22 ;  /* 0x0005481601007387 */ /* 0x0003e60000100a00 */
[----:B0-----:R-:W2:Y:S01]  /*20570*/  LDL.LU.64 R20, [R1+0xf0] ;  /* 0x0000f00001147983 */ /* 0x001ea20000300a00 */
[----:B-1----:R-:W2:Y:S01]  /*20580*/  LDL.LU.64 R22, [R1+0xf8] ;  /* 0x0000f80001167983 */ /* 0x002ea20000300a00 */
[C---:B----4-:R-:W-:Y:S02]  /*20590*/  HMMA.16816.F32.BF16 R16, R24.reuse, R16, R4 ;  /* 0x000000101810723c */ /* 0x050fe40000041804 */
[----:B------:R-:W2:Y:S11]  /*205a0*/  LDL.LU.64 R4, [R1+0x2f38] ;  /* 0x002f380001047983 */ /* 0x000eb60000300a00 */
[----:B------:R-:W-:Y:S10]  /*205b0*/  @!UPT UIADD3 URZ, URZ, URZ, URZ ;  /* 0x0000003f3f3ff290 */ /* 0x000ff4000fffe03f */
[----:B------:R-:W-:Y:S01]  /*205c0*/  STL.64 [R1+0x530], R16 ;  /* 0x0005301001007387 */ /* 0x000fe20000100a00 */
[----:B------:R0:W-:Y:S03]  /*205d0*/  STL.64 [R1+0x538], R18 ;  /* 0x0005381201007387 */ /* 0x0001e60000100a00 */
[----:B0-----:R-:W4:Y:S01]  /*205e0*/  LDL.LU.64 R18, [R1+0x2f30] ;  /* 0x002f300001127983 */ /* 0x001f220000300a00 */
[----:B------:R-:W2:Y:S02]  /*205f0*/  LDL.LU.64 R16, [R1+0x2f28] ;  /* 0x002f280001107983 */ /* 0x000ea40000300a00 */
[C---:B--2---:R-:W-:Y:S11]  /*20600*/  HMMA.16816.F32.BF16 R12, R24.reuse, R16, R12 ;  /* 0x00000010180c723c */ /* 0x044ff6000004180c */
[----:B------:R-:W-:Y:S11]  /*20610*/  @!UPT UIADD3 URZ, URZ, URZ, URZ ;  /* 0x0000003f3f3ff290 */ /* 0x000ff6000fffe03f */
[----:B------:R-:W-:Y:S01]  /*20620*/  @!UPT UIADD3 URZ, URZ, URZ, URZ ;  /* 0x0000003f3f3ff290 */ /* 0x000fe2000fffe03f */
[----:B------:R0:W-:Y:S01]  /*20630*/  STL.64 [R1+0x520], R12 ;  /* 0x0005200c01007387 */ /* 0x0001e20000100a00 */
[----:B------:R-:W-:Y:S03]  /*20640*/  STL.64 [R1+0x528], R14 ;  /* 0x0005280e01007387 */ /* 0x000fe60000100a00 */
[----:B0-----:R-:W3:Y:S01]  /*20650*/  LDL.LU.64 R12, [R1+0x2f20] ;  /* 0x002f2000010c7983 */ /* 0x001ee20000300a00 */
[----:B----4-:R-:W-:Y:S02]  /*20660*/  STL.64 [R1+0x2e88], R18 ;  /* 0x002e881201007387 */ /* 0x010fe40000100a00 */
        /* <DEDUP_REMOVED lines=8> */
[----:B------:R-:W-:Y:S02]  /*206f0*/  STL [R1+0x2e5c], R12 ;  /* 0x002e5c0c01007387 */ /* 0x000fe40000100800 */
[----:B------:R0:W-:Y:S02]  /*20700*/  STL [R1+0x2e58], R13 ;  /* 0x002e580d01007387 */ /* 0x0001e40000100800 */
[----:B0-----:R-:W2:Y:S01]  /*20710*/  LDL.LU.64 R12, [R1+0x500] ;  /* 0x00050000010c7983 */ /* 0x001ea20000300a00 */
[----:B------:R-:W2:Y:S02]  /*20720*/  LDL.LU.64 R14, [R1+0x508] ;  /* 0x00050800010e7983 */ /* 0x000ea40000300a00 */
[C---:B--2---:R-:W-:Y:S01]  /*20730*/  HMMA.16816.F32.BF16 R12, R24.reuse, R8, R12 ;  /* 0x00000008180c723c */ /* 0x044fe2000004180c */
[----:B------:R-:W-:Y:S01]  /*20740*/  STL [R1+0x2e54], R8 ;  /* 0x002e540801007387 */ /* 0x000fe20000100800 */
[----:B------:R0:W-:Y:S11]  /*20750*/  STL [R1+0x2e50], R9 ;  /* 0x002e500901007387 */ /* 0x0001f60000100800 */
[----:B------:R-:W-:Y:S10]  /*20760*/  @!UPT UIADD3 URZ, URZ, URZ, URZ ;  /* 0x0000003f3f3ff290 */ /* 0x000ff4000fffe03f */
[----:B------:R-:W-:Y:S01]  /*20770*/  STL.64 [R1+0x500], R12 ;  /* 0x0005000c01007387 */ /* 0x000fe20000100a00 */
[----:B------:R1:W-:Y:S02]  /*20780*/  STL.64 [R1+0x508], R14 ;  /* 0x0005080e01007387 */ /* 0x0003e40000100a00 */
[----:B0-----:R-:W2:Y:S01]  /*20790*/  LDL.64 R8, [R1+0xa0] ;  /* 0x0000a00001087983 */ /* 0x001ea20000100a00 */
[----:B-1----:R-:W-:Y:S01]  /*207a0*/  HMMA.16816.F32.BF16 R12, R24, R4, R20 ;  /* 0x00000004180c723c */ /* 0x002fe20000041814 */
[----:B------:R-:W0:Y:S04]  /*207b0*/  LDSM.16.MT88.4 R20, [R0+0x200] ;  /* 0x000200000014783b */ /* 0x000e280000004200 */
[----:B------:R-:W1:Y:S04]  /*207c0*/  LDSM.16.MT88.4 R24, [R0+0x280] ;  /* 0x000280000018783b */ /* 0x000e680000004200 */
[----:B--2---:R2:W-:Y:S04]  /*207d0*/  STL.64 [R1+0x2f10], R8 ;  /* 0x002f100801007387 */ /* 0x0045e80000100a00 */
[----:B--2---:R-:W0:Y:S01]  /*207e0*/  LDL.LU.64 R8, [R1+0xb80] ;  /* 0x000b800001087983 */ /* 0x004e220000300a00 */
[----:B------:R-:W0:Y:S09]  /*207f0*/  LDL.LU.64 R10, [R1+0xb88] ;  /* 0x000b8800010a7983 */ /* 0x000e320000300a00 */
[----:B------:R2:W-:Y:S02]  /*20800*/  STL.64 [R1+0xf0], R12 ;  /* 0x0000f00c01007387 */ /* 0x0005e40000100a00 */
[----:B------:R-:W-:Y:S01]  /*20810*/  STL.64 [R1+0xf8], R14 ;  /* 0x0000f80e01007387 */ /* 0x000fe20000100a00 */
[----:B--2---:R-:W2:Y:S01]  /*20820*/  LDL.64 R12, [R1+0x80] ;  /* 0x00008000010c7983 */ /* 0x004ea20000100a00 */
[----:B------:R-:W-:-:S02]  /*20830*/  IMAD.MOV.U32 R16, RZ, RZ, R3 ;  /* 0x000000ffff107224 */ /* 0x000fc400078e0003 */
[----:B------:R-:W-:-:S07]  /*20840*/  IMAD.MOV.U32 R17, RZ, RZ, R2 ;  /* 0x000000ffff117224 */ /* 0x000fce00078e0002 */
[C---:B0-----:R-:W-:Y:S01]  /*20850*/  HMMA.16816.F32.BF16 R16, R20.reuse, R16, R8 ;  /* 0x000000101410723c */ /* 0x041fe20000041808 */
[----:B--2---:R0:W-:Y:S04]  /*20860*/  STL.64 [R1+0x2f00], R12 ;  /* 0x002f000c01007387 */ /* 0x0041e80000100a00 */
[----:B0-----:R-:W2:Y:S01]  /*20870*/  LDL.64 R12, [R1+0x90] ;  /* 0x00009000010c7983 */ /* 0x001ea20000100a00 */
[----:B------:R-:W-:Y:S02]  /*20880*/  STL [R1+0x2e48], R4 ;  /* 0x002e480401007387 */ /* 0x000fe40000100800 */
[----:B------:R0:W-:Y:S02]  /*20890*/  STL [R1+0x2e44], R5 ;  /* 0x002e440501007387 */ /* 0x0001e40000100800 */
[----:B0-----:R-:W3:Y:S01]  /*208a0*/  LDL.LU.64 R4, [R1+0xb60] ;  /* 0x000b600001047983 */ /* 0x001ee20000300a00 */
[----:B------:R-:W3:Y:S02]  /*208b0*/  LDL.LU.64 R6, [R1+0xb68] ;  /* 0x000b680001067983 */ /* 0x000ee40000300a00 */
[----:B-1----:R-:W-:Y:S02]  /*208c0*/  STL [R1+0x2e64], R24 ;  /* 0x002e641801007387 */ /* 0x002fe40000100800 */
[----:B------:R0:W-:Y:S01]  /*208d0*/  STL [R1+0x2e60], R25 ;  /* 0x002e601901007387 */ /* 0x0001e20000100800 */
[----:B------:R-:W-:Y:S01]  /*208e0*/  STL [R1+0x2e40], R26 ;  /* 0x002e401a01007387 */ /* 0x000fe20000100800 */
[----:B------:R1:W-:Y:S03]  /*208f0*/  STL [R1+0x2e3c], R27 ;  /* 0x002e3c1b01007387 */ /* 0x0003e60000100800 */
[----:B0-----:R-:W4:Y:S01]  /*20900*/  LDL.LU.64 R24, [R1+0xb70] ;  /* 0x000b700001187983 */ /* 0x001f220000300a00 */
[----:B-1----:R-:W4:Y:S02]  /*20910*/  LDL.LU.64 R26, [R1+0xb78] ;  /* 0x000b7800011a7983 */ /* 0x002f240000300a00 */
[----:B------:R-:W-:Y:S02]  /*20920*/  STL [R1+0x2e38], R0 ;  /* 0x002e380001007387 */ /* 0x000fe40000100800 */
[----:B------:R-:W3:Y:S01]  /*20930*/  LDL.LU.64 R8, [R1+0x2f10] ;  /* 0x002f100001087983 */ /* 0x000ee20000300a00 */
[----:B------:R0:W-:Y:S01]  /*20940*/  STL.64 [R1+0xb80], R16 ;  /* 0x000b801001007387 */ /* 0x0001e20000100a00 */
[----:B------:R-:W-:Y:S03]  /*20950*/  STL.64 [R1+0xb88], R18 ;  /* 0x000b881201007387 */ /* 0x000fe60000100a00 */
[----:B0-----:R-:W4:Y:S02]  /*20960*/  LDL.LU.64 R16, [R1+0x2f08] ;  /* 0x002f080001107983 */ /* 0x001f240000300a00 */
[----:B----4-:R-:W-:Y:S01]  /*20970*/  HMMA.16816.F32.BF16 R24, R20, R16, R24 ;  /* 0x000000101418723c */ /* 0x010fe20000041818 */
[----:B------:R-:W-:-:S02]  /*20980*/  IMAD.MOV.U32 R3, RZ, RZ, R16 ;  /* 0x000000ffff037224 */ /* 0x000fc400078e0010 */
[----:B------:R-:W-:Y:S11]  /*20990*/  IMAD.MOV.U32 R2, RZ, RZ, R17 ;  /* 0x000000ffff027224 */ /* 0x000ff600078e0011 */
[----:B------:R-:W-:Y:S09]  /*209a0*/  @!UPT UIADD3 URZ, URZ, URZ, URZ ;  /* 0x0000003f3f3ff290 */ /* 0x000ff2000fffe03f */
[----:B------:R-:W-:Y:S01]  /*209b0*/  STL.64 [R1+0xb70], R24 ;  /* 0x000b701801007387 */ /* 0x000fe20000100a00 */
[----:B------:R-:W-:Y:S02]  /*209c0*/  STL.64 [R1+0xb78], R26 ;  /* 0x000b781a01007387 */ /* 0x000fe40000100a00 */
[----:B------:R-:W4:Y:S02]  /*209d0*/  LDL.64 R16, [R1+0x10] ;  /* 0x0000100001107983 */ /* 0x000f240000100a00 */
[----:B----4-:R0:W-:Y:S04]  /*209e0*/  STL.64 [R1+0x2ea0], R16 ;  /* 0x002ea01001007387 */ /* 0x0101e80000100a00 */
[----:B0-----:R-:W4:Y:S04]  /*209f0*/  LDL.64 R16, [R1+0x20] ;  /* 0x0000200001107983 */ /* 0x001f280000100a00 */
[----:B----4-:R0:W-:Y:S04]  /*20a00*/  STL.64 [R1+0x2eb0], R16 ;  /* 0x002eb01001007387 */ /* 0x0101e80000100a00 */
[----:B0-----:R-:W4:Y:S04]  /*20a10*/  LDL.64 R16, [R1+0x30] ;  /* 0x0000300001107983 */ /* 0x001f280000100a00 */
[----:B----4-:R3:W-:Y:S02]  /*20a20*/  STL.64 [R1+0x2ec8], R16 ;  /* 0x002ec81001007387 */ /* 0x0107e40000100a00 */
[----:B---3--:R-:W-:Y:S02]  /*20a30*/  HMMA.16816.F32.BF16 R16, R20, R8, R4 ;  /* 0x000000081410723c */ /* 0x008fe40000041804 */
[----:B------:R-:W-:Y:S05]  /*20a40*/  STL [R1+0x2e68], R3 ;  /* 0x002e680301007387 */ /* 0x000fea0000100800 */
[----:B------:R-:W-:-:S02]  /*20a50*/  IMAD.MOV.U32 R7, RZ, RZ, R8 ;  /* 0x000000ffff077224 */ /* 0x000fc400078e0008 */
[----:B------:R-:W-:Y:S11]  /*20a60*/  IMAD.MOV.U32 R6, RZ, RZ, R9 ;  /* 0x000000ffff067224 */ /* 0x000ff600078e0009 */
[----:B------:R-:W-:Y:S03]  /*20a70*/  @!UPT UIADD3 URZ, URZ, URZ, URZ ;  /* 0x0000003f3f3ff290 */ /* 0x000fe6000fffe03f */
[----:B------:R-:W-:Y:S01]  /*20a80*/  STL.64 [R1+0xb60], R16 ;  /* 0x000b601001007387 */ /* 0x000fe20000100a00 */
[----:B------:R-:W-:Y:S02]  /*20a90*/  STL.64 [R1+0xb68], R18 ;  /* 0x000b681201007387 */ /* 0x000fe40000100a00 */
[----:B------:R-:W2:Y:S02]  /*20aa0*/  LDL.LU.64 R8, [R1+0xb50] ;  /* 0x000b500001087983 */ /* 0x000ea40000300a00 */
[----:B------:R-:W2:Y:S01]  /*20ab0*/  LDL.LU.64 R10, [R1+0xb58] ;  /* 0x000b5800010a7983 */ /* 0x000ea20000300a00 */
[----:B------:R-:W3:Y:S01]  /*20ac0*/  LDL.LU.64 R24, [R1+0xb20] ;  /* 0x000b200001187983 */ /* 0x000ee20000300a00 */
[----:B------:R-:W4:Y:S03]  /*20ad0*/  LDL.LU.64 R26, [R1+0xb28] ;  /* 0x000b2800011a7983 */ /* 0x000f260000300a00 */
[----:B----4-:R-:W-:Y:S01]  /*20ae0*/  STL.64 [R1+0x2ee8], R26 ;  /* 0x002ee81a01007387 */ /* 0x010fe20000100a00 */
[----:B---3--:R0:W-:Y:S03]  /*20af0*/  STL.64 [R1+0x2ee0], R24 ;  /* 0x002ee01801007387 */ /* 0x0081e60000100a00 */
[----:B0-----:R-:W3:Y:S01]  /*20b00*/  LDL.64 R24, [R1+0x70] ;  /* 0x0000700001187983 */ /* 0x001ee20000100a00 */
[----:B--2---:R-:W-:Y:S03]  /*20b10*/  HMMA.16816.F32.BF16 R8, R20, R12, R8 ;  /* 0x0000000c1408723c */ /* 0x004fe60000041808 */
[----:B---3--:R0:W-:Y:S04]  /*20b20*/  STL.64 [R1+0x2ef8], R24 ;  /* 0x002ef81801007387 */ /* 0x0081e80000100a00 */
[----:B0-----:R-:W2:Y:S01]  /*20b30*/  LDL.LU.64 R24, [R1+0xb40] ;  /* 0x000b400001187983 */ /* 0x001ea20000300a00 */
[----:B------:R-:W2:Y:S02]  /*20b40*/  LDL.LU.64 R26, [R1+0xb48] ;  /* 0x000b4800011a7983 */ /* 0x000ea40000300a00 */
[----:B------:R-:W-:Y:S02]  /*20b50*/  STL.64 [R1+0x2ed8], R6 ;  /* 0x002ed80601007387 */ /* 0x000fe40000100a00 */
[----:B------:R-:W3:Y:S02]  /*20b60*/  LDL.64 R4, [R1+0x60] ;  /* 0x0000600001047983 */ /* 0x000ee40000100a00 */
[----:B---3--:R0:W-:Y:S04]  /*20b70*/  STL.64 [R1+0x2ef0], R4 ;  /* 0x002ef00401007387 */ /* 0x0081e80000100a00 */
[----:B0-----:R-:W3:Y:S01]  /*20b80*/  LDL.LU.64 R4, [R1+0xb30] ;  /* 0x000b300001047983 */ /* 0x001ee20000300a00 */
[----:B------:R-:W3:Y:S02]  /*20b90*/  LDL.LU.64 R6, [R1+0xb38] ;  /* 0x000b380001067983 */ /* 0x000ee40000300a00 */
[----:B------:R-:W4:Y:S02]  /*20ba0*/  LDL.64 R16, [R1+0x40] ;  /* 0x0000400001107983 */ /* 0x000f240000100a00 */
[----:B------:R-:W-:Y:S01]  /*20bb0*/  STL.64 [R1+0xb50], R8 ;  /* 0x000b500801007387 */ /* 0x000fe20000100a00 */
[----:B------:R0:W-:Y:S02]  /*20bc0*/  STL.64 [R1+0xb58], R10 ;  /* 0x000b580a01007387 */ /* 0x0001e40000100a00 */
[----:B0-----:R-:W-:-:S02]  /*20bd0*/  IMAD.MOV.U32 R11, RZ, RZ, R12 ;  /* 0x000000ffff0b7224 */ /* 0x001fc400078e000c */
[----:B------:R-:W-:Y:S02]  /*20be0*/  IMAD.MOV.U32 R10, RZ, RZ, R13 ;  /* 0x000000ffff0a7224 */ /* 0x000fe400078e000d */
[----:B------:R-:W2:Y:S03]  /*20bf0*/  LDL.LU.64 R12, [R1+0x2f00] ;  /* 0x002f0000010c7983 */ /* 0x000ea60000300a00 */
[----:B------:R-:W-:Y:S02]  /*20c00*/  STL.64 [R1+0x2ed0], R10 ;  /* 0x002ed00a01007387 */ /* 0x000fe40000100a00 */
[----:B------:R-:W3:Y:S01]  /*20c10*/  LDL.64 R8, [R1+0x50] ;  /* 0x0000500001087983 */ /* 0x000ee20000100a00 */
[C---:B--2---:R-:W-:Y:S11]  /*20c20*/  HMMA.16816.F32.BF16 R24, R20.reuse, R12, R24 ;  /* 0x0000000c1418723c */ /* 0x044ff60000041818 */
[----:B------:R-:W-:Y:S11]  /*20c30*/  @!UPT UIADD3 URZ, URZ, URZ, URZ ;  /* 0x0000003f3f3ff290 */ /* 0x000ff6000fffe03f */
[----:B------:R-:W-:Y:S01]  /*20c40*/  @!UPT UIADD3 URZ, URZ, URZ, URZ ;  /* 0x0000003f3f3ff290 */ /* 0x000fe2000fffe03f */
[----:B------:R0:W-:Y:S01]  /*20c50*/  STL.64 [R1+0xb40], R24 ;  /* 0x000b401801007387 */ /* 0x0001e20000100a00 */
[----:B------:R-:W-:Y:S03]  /*20c60*/  STL.64 [R1+0xb48], R26 ;  /* 0x000b481a01007387 */ /* 0x000fe60000100a00 */
[----:B0-----:R-:W3:Y:S02]  /*20c70*/  LDL.LU.64 R24, [R1+0x2ef8] ;  /* 0x002ef80001187983 */ /* 0x001ee40000300a00 */
[C---:B---3--:R-:W-:Y:S01]  /*20c80*/  HMMA.16816.F32.BF16 R4, R20.reuse, R24, R4 ;  /* 0x000000181404723c */ /* 0x048fe20000041804 */
[----:B------:R-:W-:Y:S02]  /*20c90*/  IMAD.MOV.U32 R0, RZ, RZ, R24 ;  /* 0x000000ffff007224 */ /* 0x000fe400078e0018 */
[----:B------:R-:W-:Y:S11]  /*20ca0*/  IMAD.MOV.U32 R29, RZ, RZ, R25 ;  /* 0x000000ffff1d7224 */ /* 0x000ff600078e0019 */
[----:B------:R-:W-:Y:S09]  /*20cb0*/  @!UPT UIADD3 URZ, URZ, URZ, URZ ;  /* 0x0000003f3f3ff290 */ /* 0x000ff2000fffe03f */
[----:B------:R0:W-:Y:S01]  /*20cc0*/  STL.64 [R1+0xb30], R4 ;  /* 0x000b300401007387 */ /* 0x0001e20000100a00 */
        /* <DEDUP_REMOVED lines=8> */
[----:B------:R0:W-:Y:S02]  /*20d50*/  STL.64 [R1+0xb28], R26 ;  /* 0x000b281a01007387 */ /* 0x0001e40000100a00 */
[----:B-1----:R-:W2:Y:S02]  /*20d60*/  LDL.LU.64 R6, [R1+0x2ed8] ;  /* 0x002ed80001067983 */ /* 0x002ea40000300a00 */
[----:B0-----:R-:W-:Y:S02]  /*20d70*/  IMAD.MOV.U32 R26, RZ, RZ, R4 ;  /* 0x000000ffff1a7224 */ /* 0x001fe400078e0004 */
[----:B------:R-:W-:-:S05]  /*20d80*/  IMAD.MOV.U32 R27, RZ, RZ, R5 ;  /* 0x000000ffff1b7224 */ /* 0x000fca00078e0005 */
[----:B------:R0:W-:Y:S01]  /*20d90*/  STL.64 [R1+0x2ea8], R26 ;  /* 0x002ea81a01007387 */ /* 0x0001e20000100a00 */
[----:B------:R-:W3:Y:S03]  /*20da0*/  LDL.LU.64 R24, [R1+0xb10] ;  /* 0x000b100001187983 */ /* 0x000ee60000300a00 */
[----:B0-----:R-:W3:Y:S01]  /*20db0*/  LDL.LU.64 R26, [R1+0xb18] ;  /* 0x000b1800011a7983 */ /* 0x001ee20000300a00 */
[----:B------:R-:W-:Y:S02]  /*20dc0*/  IMAD.MOV.U32 R4, RZ, RZ, R8 ;  /* 0x000000ffff047224 */ /* 0x000fe400078e0008 */
[----:B------:R-:W-:Y:S01]  /*20dd0*/  IMAD.MOV.U32 R5, RZ, RZ, R9 ;  /* 0x000000ffff057224 */ /* 0x000fe200078e0009 */
[C---:B---3--:R-:W-:Y:S11]  /*20de0*/  HMMA.16816.F32.BF16 R24, R20.reuse, R8, R24 ;  /* 0x000000081418723c */ /* 0x048ff60000041818 */
[----:B------:R-:W-:Y:S11]  /*20df0*/  @!UPT UIADD3 URZ, URZ, URZ, URZ ;  /* 0x0000003f3f3ff290 */ /* 0x000ff6000fffe03f */
[----:B------:R-:W-:Y:S01]  /*20e00*/  @!UPT UIADD3 URZ, URZ, URZ, URZ ;  /* 0x0000003f3f3ff290 */ /* 0x000fe2000fffe03f */
[----:B------:R0:W-:Y:S01]  /*20e10*/  STL.64 [R1+0xb10], R24 ;  /* 0x000b101801007387 */ /* 0x0001e20000100a00 */
[----:B------:R1:W-:Y:S02]  /*20e20*/  STL.64 [R1+0xb18], R26 ;  /* 0x000b181a01007387 */ /* 0x0003e40000100a00 */
[----:B------:R-:W4:Y:S02]  /*20e30*/  LDL.LU.64 R8, [R1+0xb00] ;  /* 0x000b000001087983 */ /* 0x000f240000300a00 */
[----:B------:R-:W4:Y:S01]  /*20e40*/  LDL.LU.64 R10, [R1+0xb08] ;  /* 0x000b0800010a7983 */ /* 0x000f220000300a00 */
[----:B0-----:R-:W3:Y:S01]  /*20e50*/  LDL.LU.64 R24, [R1+0xae0] ;  /* 0x000ae00001187983 */ /* 0x001ee20000300a00 */
[----:B-1----:R-:W2:Y:S03]  /*20e60*/  LDL.LU.64 R26, [R1+0xae8] ;  /* 0x000ae800011a7983 */ /* 0x002ea60000300a00 */
[----:B--2---:R-:W-:Y:S01]  /*20e70*/  STL.64 [R1+0x2ec0], R26 ;  /* 0x002ec01a01007387 */ /* 0x004fe20000100a00 */
[----:B---3--:R0:W-:Y:S03]  /*20e80*/  STL.64 [R1+0x2eb8], R24 ;  /* 0x002eb81801007387 */ /* 0x0081e60000100a00 */
[----:B0-----:R-:W2:Y:S01]  /*20e90*/  LDL.LU.64 R24, [R1+0xaf0] ;  /* 0x000af00001187983 */ /* 0x001ea20000300a00 */
[----:B------:R-:W2:Y:S02]  /*20ea0*/  LDL.LU.64 R26, [R1+0xaf8] ;  /* 0x000af800011a7983 */ /* 0x000ea40000300a00 */
[----:B------:R-:W-:Y:S02]  /*20eb0*/  STL.64 [R1+0x2e78], R6 ;  /* 0x002e780601007387 */ /* 0x000fe40000100a00 */
[----:B------:R0:W-:Y:S02]  /*20ec0*/  STL.64 [R1+0x2e70], R4 ;  /* 0x002e700401007387 */ /* 0x0001e40000100a00 */
[----:B0-----:R-:W3:Y:S01]  /*20ed0*/  LDL.LU.64 R4, [R1+0xac0] ;  /* 0x000ac00001047983 */ /* 0x001ee20000300a00 */
        /* <DEDUP_REMOVED lines=8> */
[----:B------:R0:W-:Y:S02]  /*20f60*/  STL.64 [R1+0xb00], R8 ;  /* 0x000b000801007387 */ /* 0x0001e40000100a00 */
[----:B------:R1:W-:Y:S02]  /*20f70*/  STL.64 [R1+0xb08], R10 ;  /* 0x000b080a01007387 */ /* 0x0003e40000100a00 */
[----:B0-----:R-:W-:Y:S01]  /*20f80*/  IMAD.MOV.U32 R9, RZ, RZ, R16 ;  /* 0x000000ffff097224 */ /* 0x001fe200078e0010 */
[----:B-1----:R-:W3:Y:S01]  /*20f90*/  LDL.LU.64 R10, [R1+0x2ed0] ;  /* 0x002ed000010a7983 */ /* 0x002ee20000300a00 */
[----:B------:R-:W4:Y:S02]  /*20fa0*/  LDL.LU.64 R16, [R1+0x2ec8] ;  /* 0x002ec80001107983 */ /* 0x000f240000300a00 */
[----:B------:R-:W-:Y:S01]  /*20fb0*/  IMAD.MOV.U32 R15, RZ, RZ, R13 ;  /* 0x000000ffff0f7224 */ /* 0x000fe200078e000d */
[----:B----4-:R-:W-:Y:S01]  /*20fc0*/  HMMA.16816.F32.BF16 R24, R20, R16, R24 ;  /* 0x000000101418723c */ /* 0x010fe20000041818 */
[----:B------:R-:W-:-:S02]  /*20fd0*/  IMAD.MOV.U32 R13, RZ, RZ, R16 ;  /* 0x000000ffff0d7224 */ /* 0x000fc400078e0010 */
[----:B------:R-:W-:Y:S11]  /*20fe0*/  IMAD.MOV.U32 R8, RZ, RZ, R17 ;  /* 0x000000ffff087224 */ /* 0x000ff600078e0011 */
[----:B------:R-:W-:Y:S09]  /*20ff0*/  @!UPT UIADD3 URZ, URZ, URZ, URZ ;  /* 0x0000003f3f3ff290 */ /* 0x000ff2000fffe03f */
[----:B------:R-:W-:Y:S01]  /*21000*/  STL.64 [R1+0xaf0], R24 ;  /* 0x000af01801007387 */ /* 0x000fe20000100a00 */
[----:B------:R0:W-:Y:S03]  /*21010*/  STL.64 [R1+0xaf8], R26 ;  /* 0x000af81a01007387 */ /* 0x0001e60000100a00 */
[----:B0-----:R-:W4:Y:S01]  /*21020*/  LDL.LU.64 R26, [R1+0x2ec0] ;  /* 0x002ec000011a7983 */ /* 0x001f220000300a00 */
[----:B------:R-:W4:Y:S02]  /*21030*/  LDL.LU.64 R24, [R1+0x2eb8] ;  /* 0x002eb80001187983 */ /* 0x000f240000300a00 */
[----:B------:R-:W4:Y:S02]  /*21040*/  LDL.LU.64 R16, [R1+0x2eb0] ;  /* 0x002eb00001107983 */ /* 0x000f240000300a00 */
[----:B------:R-:W-:Y:S01]  /*21050*/  IMAD.MOV.U32 R28, RZ, RZ, R12 ;  /* 0x000000ffff1c7224 */ /* 0x000fe200078e000c */
[C---:B----4-:R-:W-:Y:S01]  /*21060*/  HMMA.16816.F32.BF16 R24, R20.reuse, R16, R24 ;  /* 0x000000101418723c */ /* 0x050fe20000041818 */
[----:B------:R-:W-:Y:S11]  /*21070*/  IMAD.MOV.U32 R12, RZ, RZ, R17 ;  /* 0x000000ffff0c7224 */ /* 0x000ff600078e0011 */
[----:B------:R-:W-:Y:S11]  /*21080*/  @!UPT UIADD3 URZ, URZ, URZ, URZ ;  /* 0x0000003f3f3ff290 */ /* 0x000ff6000fffe03f */
[----:B------:R0:W-:Y:S01]  /*21090*/  STL.64 [R1+0xae0], R24 ;  /* 0x000ae01801007387 */ /* 0x0001e20000100a00 */
[----:B------:R1:W-:Y:S02]  /*210a0*/  STL.64 [R1+0xae8], R26 ;  /* 0x000ae81a01007387 */ /* 0x0003e40000100a00 */
[----:B0-----:R-:W-:Y:S01]  /*210b0*/  IMAD.MOV.U32 R25, RZ, RZ, R16 ;  /* 0x000000ffff197224 */ /* 0x001fe200078e0010 */
[----:B-1----:R-:W4:Y:S01]  /*210c0*/  LDL.LU.64 R26, [R1+0x2ea8] ;  /* 0x002ea800011a7983 */ /* 0x002f220000300a00 */
        /* <DEDUP_REMOVED lines=16> */
[----:B0-----:R-:W2:Y:S01]  /*211d0*/  LDL.LU.64 R6, [R1+0x2e78] ;  /* 0x002e780001067983 */ /* 0x001ea20000300a00 */
[----:B------:R-:W2:Y:S02]  /*211e0*/  LDL.LU.64 R4, [R1+0x2e70] ;  /* 0x002e700001047983 */ /* 0x000ea40000300a00 */
        /* <DEDUP_REMOVED lines=35> */
[----:B------:R-:W2:Y:S02]  /*21420*/  LDL.LU.64 R18, [R1+0xaa8] ;  /* 0x000aa80001127983 */ /* 0x000ea40000300a00 */
[----:B------:R-:W-:Y:S02]  /*21430*/  STL [R1+0x2d40], R14 ;  /* 0x002d400e01007387 */ /* 0x000fe40000100800 */
[----:B------:R-:W-:Y:S01]  /*21440*/  STL.64 [R1+0x2d38], R12 ;  /* 0x002d380c01007387 */ /* 0x000fe20000100a00 */
[----:B--2---:R-:W-:Y:S11]  /*21450*/  HMMA.16816.F32.BF16 R16, R20, R8, R16 ;  /* 0x000000081410723c */ /* 0x004ff60000041810 */
[----:B------:R-:W-:Y:S11]  /*21460*/  @!UPT UIADD3 URZ, URZ, URZ, URZ ;  /* 0x0000003f3f3ff290 */ /* 0x000ff6000fffe03f */
[----:B------:R-:W-:Y:S01]  /*21470*/  @!UPT UIADD3 URZ, URZ, URZ, URZ ;  /* 0x0000003f3f3ff290 */ /* 0x000fe2000fffe03f */
[----:B------:R4:W-:Y:S01]  /*21480*/  STL.64 [R1+0xaa0], R16 ;  /* 0x000aa01001007387 */ /* 0x0009e20000100a00 */
[----:B------:R-:W-:Y:S02]  /*21490*/  STL.64 [R1+0xaa8], R18 ;  /* 0x000aa81201007387 */ /* 0x000fe40000100a00 */
[----:B----4-:R-:W-:Y:S02]  /*214a0*/  IMAD.MOV.U32 R16, RZ, RZ, R26 ;  /* 0x000000ffff107224 */ /* 0x010fe400078e001a */
[----:B------:R-:W-:Y:S01]  /*214b0*/  IMAD.MOV.U32 R17, RZ, RZ, R27 ;  /* 0x000000ffff117224 */ /* 0x000fe200078e001b */
[----:B------:R-:W2:Y:S01]  /*214c0*/  LDL.LU R26, [R1+0x2e40] ;  /* 0x002e4000011a7983 */ /* 0x000ea20000300800 */
[----:B------:R-:W2:Y:S03]  /*214d0*/  LDL.LU R27, [R1+0x2e3c] ;  /* 0x002e3c00011b7983 */ /* 0x000ea60000300800 */
[----:B------:R0:W-:Y:S04]  /*214e0*/  STL.64 [R1+0x2db8], R16 ;  /* 0x002db81001007387 */ /* 0x0001e80000100a00 */
[----:B0-----:R-:W4:Y:S01]  /*214f0*/  LDL.LU.64 R16, [R1+0x4e0] ;  /* 0x0004e00001107983 */ /* 0x001f220000300a00 */
[----:B------:R-:W4:Y:S02]  /*21500*/  LDL.LU.64 R18, [R1+0x4e8] ;  /* 0x0004e80001127983 */ /* 0x000f240000300a00 */
[----:B------:R0:W-:Y:S02]  /*21510*/  STL.64 [R1+0x2d20], R8 ;  /* 0x002d200801007387 */ /* 0x0001e40000100a00 */
[----:B0-----:R-:W-:-:S02]  /*21520*/  IMAD.MOV.U32 R8, RZ, RZ, R28 ;  /* 0x000000ffff087224 */ /* 0x001fc400078e001c */
[----:B------:R-:W-:Y:S01]  /*21530*/  IMAD.MOV.U32 R9, RZ, RZ, R15 ;  /* 0x000000ffff097224 */ /* 0x000fe200078e000f */
[----:B----4-:R-:W-:Y:S07]  /*21540*/  HMMA.16816.F32.BF16 R20, R20, R4, R16 ;  /* 0x000000041414723c */ /* 0x010fee0000041810 */
[----:B------:R-:W-:Y:S02]  /*21550*/  IMAD.MOV.U32 R16, RZ, RZ, R0 ;  /* 0x000000ffff107224 */ /* 0x000fe400078e0000 */
[----:B------:R-:W-:Y:S01]  /*21560*/  IMAD.MOV.U32 R17, RZ, RZ, R29 ;  /* 0x000000ffff117224 */ /* 0x000fe200078e001d */
[----:B------:R-:W4:Y:S11]  /*21570*/  LDL.LU R0, [R1+0x2e38] ;  /* 0x002e380001007983 */ /* 0x000f360000300800 */
[----:B------:R-:W-:Y:S02]  /*21580*/  @!UPT UIADD3 URZ, URZ, URZ, URZ ;  /* 0x0000003f3f3ff290 */ /* 0x000fe4000fffe03f */
[----:B------:R-:W-:Y:S01]  /*21590*/  STL.64 [R1+0x4e0], R20 ;  /* 0x0004e01401007387 */ /* 0x000fe20000100a00 */
[----:B------:R-:W-:Y:S02]  /*215a0*/  STL.64 [R1+0x4e8], R22 ;  /* 0x0004e81601007387 */ /* 0x000fe40000100a00 */
[----:B------:R-:W-:Y:S02]  /*215b0*/  STL.64 [R1+0x2dd0], R16 ;  /* 0x002dd01001007387 */ /* 0x000fe40000100a00 */
[----:B------:R3:W-:Y:S02]  /*215c0*/  STL.64 [R1+0x2dd8], R8 ;  /* 0x002dd80801007387 */ /* 0x0007e40000100a00 */
[----:B---3--:R-:W-:Y:S02]  /*215d0*/  IMAD.MOV.U32 R8, RZ, RZ, R11 ;  /* 0x000000ffff087224 */ /* 0x008fe400078e000b */
[----:B------:R-:W-:-:S05]  /*215e0*/  IMAD.MOV.U32 R9, RZ, RZ, R10 ;  /* 0x000000ffff097224 */ /* 0x000fca00078e000a */
[----:B------:R0:W-:Y:S02]  /*215f0*/  STL.64 [R1+0x2df0], R8 ;  /* 0x002df00801007387 */ /* 0x0001e40000100a00 */
[----:B0-----:R-:W-:Y:S02]  /*21600*/  IMAD.MOV.U32 R8, RZ, RZ, R7 ;  /* 0x000000ffff087224 */ /* 0x001fe400078e0007 */
[----:B------:R-:W-:-:S05]  /*21610*/  IMAD.MOV.U32 R9, RZ, RZ, R6 ;  /* 0x000000ffff097224 */ /* 0x000fca00078e0006 */
[----:B------:R0:W-:Y:S02]  /*21620*/  STL.64 [R1+0x2e08], R8 ;  /* 0x002e080801007387 */ /* 0x0001e40000100a00 */
[----:B0-----:R-:W-:Y:S02]  /*21630*/  IMAD.MOV.U32 R8, RZ, RZ, R3 ;  /* 0x000000ffff087224 */ /* 0x001fe400078e0003 */
[----:B------:R-:W-:-:S05]  /*21640*/  IMAD.MOV.U32 R9, RZ, RZ, R2 ;  /* 0x000000ffff097224 */ /* 0x000fca00078e0002 */
[----:B------:R0:W-:Y:S04]  /*21650*/  STL.64 [R1+0x2e20], R8 ;  /* 0x002e200801007387 */ /* 0x0001e80000100a00 */
[----:B0-----:R-:W2:Y:S01]  /*21660*/  LDL.64 R8, [R1+0xc0] ;  /* 0x0000c00001087983 */ /* 0x001ea20000100a00 */
[----:B------:R-:W3:Y:S02]  /*21670*/  LDL.LU.64 R16, [R1+0x3a0] ;  /* 0x0003a00001107983 */ /* 0x000ee40000300a00 */
[----:B------:R-:W2:Y:S02]  /*21680*/  LDL.LU.64 R18, [R1+0x3a8] ;  /* 0x0003a80001127983 */ /* 0x000ea40000300a00 */
[----:B--2---:R-:W-:Y:S01]  /*21690*/  STL.64 [R1+0x2de8], R18 ;  /* 0x002de81201007387 */ /* 0x004fe20000100a00 */
[----:B---3--:R0:W-:Y:S03]  /*216a0*/  STL.64 [R1+0x2de0], R16 ;  /* 0x002de01001007387 */ /* 0x0081e60000100a00 */
[----:B0-----:R-:W2:Y:S01]  /*216b0*/  LDL.LU.64 R16, [R1+0x3b0] ;  /* 0x0003b00001107983 */ /* 0x001ea20000300a00 */
[----:B------:R-:W3:Y:S03]  /*216c0*/  LDL.LU.64 R18, [R1+0x3b8] ;  /* 0x0003b80001127983 */ /* 0x000ee60000300a00 */
[----:B---3--:R-:W-:Y:S01]  /*216d0*/  STL.64 [R1+0x2e00], R18 ;  /* 0x002e001201007387 */ /* 0x008fe20000100a00 */
[----:B--2---:R0:W-:Y:S03]  /*216e0*/  STL.64 [R1+0x2df8], R16 ;  /* 0x002df81001007387 */ /* 0x0041e60000100a00 */
        /* <DEDUP_REMOVED lines=9> */
[----:B------:R-:W2:Y:S02]  /*21780*/  LDL.LU.64 R18, [R1+0x3e8] ;  /* 0x0003e80001127983 */ /* 0x000ea40000300a00 */
[----:B------:R0:W-:Y:S02]  /*21790*/  STL.64 [R1+0x2d50], R4 ;  /* 0x002d500401007387 */ /* 0x0001e40000100a00 */
[----:B0-----:R-:W3:Y:S01]  /*217a0*/  LDL.LU.64 R4, [R1+0x340] ;  /* 0x0003400001047983 */ /* 0x001ee20000300a00 */
[----:B------:R-:W2:Y:S03]  /*217b0*/  LDL.LU.64 R6, [R1+0x348] ;  /* 0x0003480001067983 */ /* 0x000ea60000300a00 */
        /* <DEDUP_REMOVED lines=11> */
[----:B------:R-:W3:Y:S01]  /*21870*/  LDL.LU.64 R6, [R1+0x378] ;  /* 0x0003780001067983 */ /* 0x000ee20000300a00 */
[----:B------:R-:W-:Y:S02]  /*21880*/  HMMA.16816.F32.BF16 R16, R24, R8, R16 ;  /* 0x000000081810723c */ /* 0x000fe40000041810 */
[----:B---3--:R-:W-:Y:S01]  /*21890*/  STL.64 [R1+0x2db0], R6 ;  /* 0x002db00601007387 */ /* 0x008fe20000100a00 */
[----:B--2---:R0:W-:Y:S03]  /*218a0*/  STL.64 [R1+0x2da8], R4 ;  /* 0x002da80401007387 */ /* 0x0041e60000100a00 */
[----:B0-----:R-:W2:Y:S01]  /*218b0*/  LDL.LU.64 R4, [R1+0x380] ;  /* 0x0003800001047983 */ /* 0x001ea20000300a00 */
[----:B------:R-:W3:Y:S02]  /*218c0*/  LDL.LU.64 R6, [R1+0x388] ;  /* 0x0003880001067983 */ /* 0x000ee40000300a00 */
[----:B------:R-:W-:-:S02]  /*218d0*/  IMAD.MOV.U32 R3, RZ, RZ, R8 ;  /* 0x000000ffff037224 */ /* 0x000fc400078e0008 */
[----:B------:R-:W-:Y:S01]  /*218e0*/  IMAD.MOV.U32 R2, RZ, RZ, R9 ;  /* 0x000000ffff027224 */ /* 0x000fe200078e0009 */
[----:B---3--:R-:W-:Y:S01]  /*218f0*/  STL.64 [R1+0x2dc8], R6 ;  /* 0x002dc80601007387 */ /* 0x008fe20000100a00 */
[----:B--2---:R0:W-:Y:S03]  /*21900*/  STL.64 [R1+0x2dc0], R4 ;  /* 0x002dc00401007387 */ /* 0x0041e60000100a00 */
[----:B0-----:R-:W2:Y:S01]  /*21910*/  LDL.LU.64 R4, [R1+0x390] ;  /* 0x0003900001047983 */ /* 0x001ea20000300a00 */
[----:B------:R-:W2:Y:S02]  /*21920*/  LDL.LU.64 R6, [R1+0x398] ;  /* 0x0003980001067983 */ /* 0x000ea40000300a00 */
[----:B------:R-:W3:Y:S02]  /*21930*/  LDL.LU.64 R12, [R1+0x330] ;  /* 0x00033000010c7983 */ /* 0x000ee40000300a00 */
[----:B------:R-:W3:Y:S01]  /*21940*/  LDL.LU.64 R14, [R1+0x338] ;  /* 0x00033800010e7983 */ /* 0x000ee20000300a00 */
[----:B------:R-:W2:Y:S01]  /*21950*/  LDL.LU.64 R20, [R1+0x320] ;  /* 0x0003200001147983 */ /* 0x000ea20000300a00 */
[----:B------:R-:W2:Y:S02]  /*21960*/  LDL.LU.64 R22, [R1+0x328] ;  /* 0x0003280001167983 */ /* 0x000ea40000300a00 */
[----:B------:R-:W-:Y:S02]  /*21970*/  STL.64 [R1+0x3e0], R16 ;  /* 0x0003e01001007387 */ /* 0x000fe40000100a00 */
[----:B------:R0:W-:Y:S02]  /*21980*/  STL.64 [R1+0x3e8], R18 ;  /* 0x0003e81201007387 */ /* 0x0001e40000100a00 */
[----:B0-----:R-:W2:Y:S01]  /*21990*/  LDL.LU.64 R18, [R1+0x2e30] ;  /* 0x002e300001127983 */ /* 0x001ea20000300a00 */
[----:B------:R-:W2:Y:S02]  /*219a0*/  LDL.LU.64 R16, [R1+0x2e28] ;  /* 0x002e280001107983 */ /* 0x000ea40000300a00 */
[----:B------:R-:W2:Y:S02]  /*219b0*/  LDL.LU.64 R8, [R1+0x2e20] ;  /* 0x002e200001087983 */ /* 0x000ea40000300a00 */
[C---:B--2---:R-:W-:Y:S01]  /*219c0*/  HMMA.16816.F32.BF16 R8, R24.reuse, R8, R16 ;  /* 0x000000081808723c */ /* 0x044fe20000041810 */
[----:B------:R-:W2:Y:S01]  /*219d0*/  LDL.LU.64 R18, [R1+0x2e18] ;  /* 0x002e180001127983 */ /* 0x000ea20000300a00 */
[----:B------:R-:W2:Y:S11]  /*219e0*/  LDL.LU.64 R16, [R1+0x2e10] ;  /* 0x002e100001107983 */ /* 0x000eb60000300a00 */
[----:B------:R-:W-:Y:S10]  /*219f0*/  @!UPT UIADD3 URZ, URZ, URZ, URZ ;  /* 0x0000003f3f3ff290 */ /* 0x000ff4000fffe03f */
        /* <DEDUP_REMOVED lines=64> */
[----:B0-----:R-:W3:Y:S02]  /*21e00*/  LDL.LU.64 R16, [R1+0x2d48] ;  /* 0x002d480001107983 */ /* 0x001ee40000300a00 */
[C---:B---3--:R-:W-:Y:S02]  /*21e10*/  HMMA.16816.F32.BF16 R16, R24.reuse, R16, R12 ;  /* 0x000000101810723c */ /* 0x048fe4000004180c */
[----:B------:R-:W3:Y:S01]  /*21e20*/  LDL.LU R14, [R1+0x2d40] ;  /* 0x002d4000010e7983 */ /* 0x000ee20000300800 */
[----:B------:R-:W2:Y:S11]  /*21e30*/  LDL.LU.64 R12, [R1+0x2d38] ;  /* 0x002d3800010c7983 */ /* 0x000eb60000300a00 */
[----:B------:R-:W-:Y:S09]  /*21e40*/  @!UPT UIADD3 URZ, URZ, URZ, URZ ;  /* 0x0000003f3f3ff290 */ /* 0x000ff2000fffe03f */
[----:B------:R-:W-:Y:S01]  /*21e50*/  STL.64 [R1+0x330], R16 ;  /* 0x0003301001007387 */ /* 0x000fe20000100a00 */
[----:B------:R0:W-:Y:S03]  /*21e60*/  STL.64 [R1+0x338], R18 ;  /* 0x0003381201007387 */ /* 0x0001e60000100a00 */
[----:B0-----:R-:W2:Y:S01]  /*21e70*/  LDL.LU.64 R18, [R1+0x2d30] ;  /* 0x002d300001127983 */ /* 0x001ea20000300a00 */
[----:B------:R-:W2:Y:S02]  /*21e80*/  LDL.LU.64 R16, [R1+0x2d28] ;  /* 0x002d280001107983 */ /* 0x000ea40000300a00 */
[C---:B--2---:R-:W-:Y:S11]  /*21e90*/  HMMA.16816.F32.BF16 R20, R24.reuse, R16, R20 ;  /* 0x000000101814723c */ /* 0x044ff60000041814 */
[----:B------:R-:W-:Y:S11]  /*21ea0*/  @!UPT UIADD3 URZ, URZ, URZ, URZ ;  /* 0x0000003f3f3ff290 */ /* 0x000ff6000fffe03f */
[----:B------:R-:W-:Y:S01]  /*21eb0*/  @!UPT UIADD3 URZ, URZ, URZ, URZ ;  /* 0x0000003f3f3ff290 */ /* 0x000fe2000fffe03f */
[----:B------:R0:W-:Y:S01]  /*21ec0*/  STL.64 [R1+0x320], R20 ;  /* 0x0003201401007387 */ /* 0x0001e20000100a00 */
[----:B------:R1:W-:Y:S03]  /*21ed0*/  STL.64 [R1+0x328], R22 ;  /* 0x0003281601007387 */ /* 0x0003e60000100a00 */
[----:B0-----:R-:W2:Y:S01]  /*21ee0*/  LDL.LU.64 R20, [R1] ;  /* 0x0000000001147983 */ /* 0x001ea20000300a00 */
[----:B-1----:R-:W2:Y:S02]  /*21ef0*/  LDL.LU.64 R22, [R1+0x8] ;  /* 0x0000080001167983 */ /* 0x002ea40000300a00 */
[----:B------:R-:W-:Y:S02]  /*21f00*/  STL.64 [R1+0x2ca0], R18 ;  /* 0x002ca01201007387 */ /* 0x000fe40000100a00 */
[----:B------:R0:W-:Y:S02]  /*21f10*/  STL.64 [R1+0x2c98], R16 ;  /* 0x002c981001007387 */ /* 0x0001e40000100a00 */
[----:B0-----:R-:W2:Y:S01]  /*21f20*/  LDL.LU.64 R16, [R1+0xb0] ;  /* 0x0000b00001107983 */ /* 0x001ea20000300a00 */
[C---:B------:R-:W-:Y:S03]  /*21f30*/  HMMA.16816.F32.BF16 R8, R24.reuse, R12, R8 ;  /* 0x0000000c1808723c */ /* 0x040fe60000041808 */
[----:B--2---:R-:W-:Y:S11]  /*21f40*/  STL.64 [R1+0x2d10], R16 ;  /* 0x002d101001007387 */ /* 0x004ff60000100a00 */
[----:B------:R-:W-:Y:S09]  /*21f50*/  @!UPT UIADD3 URZ, URZ, URZ, URZ ;  /* 0x0000003f3f3ff290 */ /* 0x000ff2000fffe03f */
[----:B------:R0:W-:Y:S02]  /*21f60*/  STL.64 [R1+0x310], R8 ;  /* 0x0003100801007387 */ /* 0x0001e40000100a00 */
[----:B------:R-:W-:Y:S01]  /*21f70*/  STL.64 [R1+0x318], R10 ;  /* 0x0003180a01007387 */ /* 0x000fe20000100a00 */
[----:B0-----:R-:W2:Y:S01]  /*21f80*/  LDL.LU.64 R8, [R1+0x2d20] ;  /* 0x002d200001087983 */ /* 0x001ea20000300a00 */
[----:B---3--:R-:W-:Y:S02]  /*21f90*/  STL [R1+0x2cc0], R14 ;  /* 0x002cc00e01007387 */ /* 0x008fe40000100800 */
[----:B------:R0:W-:Y:S02]  /*21fa0*/  STL.64 [R1+0x2cb8], R12 ;  /* 0x002cb80c01007387 */ /* 0x0001e40000100a00 */
[----:B0-----:R-:W3:Y:S04]  /*21fb0*/  LDL.LU.64 R12, [R1+0x90] ;  /* 0x00009000010c7983 */ /* 0x001ee80000300a00 */
[----:B---3--:R0:W-:Y:S04]  /*21fc0*/  STL.64 [R1+0x2d08], R12 ;  /* 0x002d080c01007387 */ /* 0x0081e80000100a00 */
[----:B0-----:R-:W3:Y:S01]  /*21fd0*/  LDL.LU.64 R12, [R1+0x300] ;  /* 0x00030000010c7983 */ /* 0x001ee20000300a00 */
[----:B------:R-:W3:Y:S02]  /*21fe0*/  LDL.LU.64 R14, [R1+0x308] ;  /* 0x00030800010e7983 */ /* 0x000ee40000300a00 */
[----:B--2---:R-:W-:Y:S02]  /*21ff0*/  STL [R1+0x2c80], R9 ;  /* 0x002c800901007387 */ /* 0x004fe40000100800 */
[----:B------:R0:W-:Y:S01]  /*22000*/  STL [R1+0x2d18], R8 ;  /* 0x002d180801007387 */ /* 0x0001e20000100800 */
[C---:B---3--:R-:W-:Y:S11]  /*22010*/  HMMA.16816.F32.BF16 R12, R24.reuse, R8, R12 ;  /* 0x00000008180c723c */ /* 0x048ff6000004180c */
[----:B------:R-:W-:Y:S11]  /*22020*/  @!UPT UIADD3 URZ, URZ, URZ, URZ ;  /* 0x0000003f3f3ff290 */ /* 0x000ff6000fffe03f */
[----:B------:R-:W-:Y:S01]  /*22030*/  @!UPT UIADD3 URZ, URZ, URZ, URZ ;  /* 0x0000003f3f3ff290 */ /* 0x000fe2000fffe03f */
[----:B------:R-:W-:Y:S01]  /*22040*/  STL.64 [R1+0x300], R12 ;  /* 0x0003000c01007387 */ /* 0x000fe20000100a00 */
[----:B------:R1:W-:Y:S02]  /*22050*/  STL.64 [R1+0x308], R14 ;  /* 0x0003080e01007387 */ /* 0x0003e40000100a00 */
[----:B0-----:R-:W2:Y:S02]  /*22060*/  LDL.LU.64 R8, [R1+0x9a0] ;  /* 0x0009a00001087983 */ /* 0x001ea40000300a00 */
[----:B------:R-:W2:Y:S01]  /*22070*/  LDL.LU.64 R10, [R1+0x9a8] ;  /* 0x0009a800010a7983 */ /* 0x000ea20000300a00 */
[----:B-1----:R-:W-:Y:S01]  /*22080*/  HMMA.16816.F32.BF16 R12, R24, R4, R20 ;  /* 0x00000004180c723c */ /* 0x002fe20000041814 */
[----:B----4-:R-:W-:Y:S04]  /*22090*/  LDSM.16.MT88.4 R20, [R0+0x300] ;  /* 0x000300000014783b */ /* 0x010fe80000004200 */
[----:B------:R-:W0:Y:S01]  /*220a0*/  LDSM.16.MT88.4 R24, [R0+0x380] ;  /* 0x000380000018783b */ /* 0x000e220000004200 */
[----:B------:R-:W-:-:S02]  /*220b0*/  IMAD.MOV.U32 R16, RZ, RZ, R3 ;  /* 0x000000ffff107224 */ /* 0x000fc400078e0003 */
[----:B------:R-:W-:Y:S01]  /*220c0*/  IMAD.MOV.U32 R17, RZ, RZ, R2 ;  /* 0x000000ffff117224 */ /* 0x000fe200078e0002 */
[----:B------:R-:W-:Y:S01]  /*220d0*/  STL [R1+0x2c4c], R4 ;  /* 0x002c4c0401007387 */ /* 0x000fe20000100800 */
[----:B------:R1:W-:Y:S11]  /*220e0*/  STL [R1+0x2c48], R5 ;  /* 0x002c480501007387 */ /* 0x0003f60000100800 */
[----:B------:R-:W-:Y:S02]  /*220f0*/  @!UPT UIADD3 URZ, URZ, URZ, URZ ;  /* 0x0000003f3f3ff290 */ /* 0x000fe4000fffe03f */
[----:B------:R3:W-:Y:S01]  /*22100*/  STL.64 [R1+0x10c0], R12 ;  /* 0x0010c00c01007387 */ /* 0x0007e20000100a00 */
[----:B------:R4:W-:Y:S02]  /*22110*/  STL.64 [R1+0x10c8], R14 ;  /* 0x0010c80e01007387 */ /* 0x0009e40000100a00 */
[----:B-1----:R-:W2:Y:S01]  /*22120*/  LDL.LU.64 R4, [R1+0xa0] ;  /* 0x0000a00001047983 */ /* 0x002ea20000300a00 */
[----:B---3--:R-:W3:Y:S01]  /*22130*/  LDL.LU.64 R12, [R1+0x980] ;  /* 0x00098000010c7983 */ /* 0x008ee20000300a00 */
[----:B----4-:R-:W3:Y:S03]  /*22140*/  LDL.LU.64 R14, [R1+0x988] ;  /* 0x00098800010e7983 */ /* 0x010ee60000300a00 */
[----:B0-----:R-:W-:Y:S01]  /*22150*/  STL [R1+0x2c54], R24 ;  /* 0x002c541801007387 */ /* 0x001fe20000100800 */
[----:B------:R0:W-:Y:S02]  /*22160*/  STL [R1+0x2c50], R25 ;  /* 0x002c501901007387 */ /* 0x0001e40000100800 */
[----:B------:R-:W-:Y:S02]  /*22170*/  STL [R1+0x2c44], R26 ;  /* 0x002c441a01007387 */ /* 0x000fe40000100800 */
[----:B------:R1:W-:Y:S01]  /*22180*/  STL [R1+0x2c40], R27 ;  /* 0x002c401b01007387 */ /* 0x0003e20000100800 */
[----:B0-----:R-:W4:Y:S01]  /*22190*/  LDL.LU.64 R24, [R1+0x990] ;  /* 0x0009900001187983 */ /* 0x001f220000300a00 */
[----:B-1----:R-:W4:Y:S01]  /*221a0*/  LDL.LU.64 R26, [R1+0x998] ;  /* 0x00099800011a7983 */ /* 0x002f220000300a00 */
[C---:B--2---:R-:W-:Y:S02]  /*221b0*/  HMMA.16816.F32.BF16 R16, R20.reuse, R16, R8 ;  /* 0x000000101410723c */ /* 0x044fe40000041808 */
[----:B------:R-:W2:Y:S11]  /*221c0*/  LDL.LU R8, [R1+0x2d18] ;  /* 0x002d180001087983 */ /* 0x000eb60000300800 */
[----:B------:R-:W-:Y:S10]  /*221d0*/  @!UPT UIADD3 URZ, URZ, URZ, URZ ;  /* 0x0000003f3f3ff290 */ /* 0x000ff4000fffe03f */
[----:B------:R0:W-:Y:S01]  /*221e0*/  STL.64 [R1+0x9a0], R16 ;  /* 0x0009a01001007387 */ /* 0x0001e20000100a00 */
[----:B------:R-:W-:Y:S03]  /*221f0*/  STL.64 [R1+0x9a8], R18 ;  /* 0x0009a81201007387 */ /* 0x000fe60000100a00 */
[----:B0-----:R-:W4:Y:S02]  /*22200*/  LDL.LU.64 R16, [R1+0x2d10] ;  /* 0x002d100001107983 */ /* 0x001f240000300a00 */
        /* <DEDUP_REMOVED lines=8> */
[----:B------:R-:W2:Y:S01]  /*22290*/  LDL.LU.64 R16, [R1+0x50] ;  /* 0x0000500001107983 */ /* 0x000ea20000300a00 */
[----:B---3--:R-:W-:Y:S01]  /*222a0*/  HMMA.16816.F32.BF16 R12, R20, R4, R12 ;  /* 0x00000004140c723c */ /* 0x008fe2000004180c */
[----:B--2---:R0:W-:Y:S04]  /*222b0*/  STL.64 [R1+0x2cf8], R16 ;  /* 0x002cf81001007387 */ /* 0x0041e80000100a00 */
[----:B0-----:R-:W2:Y:S01]  /*222c0*/  LDL.LU.64 R16, [R1+0x70] ;  /* 0x0000700001107983 */ /* 0x001ea20000300a00 */
[----:B------:R-:W-:Y:S02]  /*222d0*/  STL [R1+0x2c5c], R10 ;  /* 0x002c5c0a01007387 */ /* 0x000fe40000100800 */
[----:B------:R-:W-:Y:S02]  /*222e0*/  STL [R1+0x2c58], R11 ;  /* 0x002c580b01007387 */ /* 0x000fe40000100800 */
[----:B------:R0:W-:Y:S02]  /*222f0*/  STL [R1+0x2cf0], R8 ;  /* 0x002cf00801007387 */ /* 0x0001e40000100800 */
[----:B0-----:R-:W3:Y:S11]  /*22300*/  LDL.LU.64 R8, [R1+0x80] ;  /* 0x0000800001087983 */ /* 0x001ef60000300a00 */
[----:B------:R0:W-:Y:S02]  /*22310*/  STL.64 [R1+0x980], R12 ;  /* 0x0009800c01007387 */ /* 0x0001e40000100a00 */
[----:B------:R-:W-:Y:S01]  /*22320*/  STL.64 [R1+0x988], R14 ;  /* 0x0009880e01007387 */ /* 0x000fe20000100a00 */
[----:B0-----:R-:W4:Y:S01]  /*22330*/  LDL.LU.64 R12, [R1+0x2d08] ;  /* 0x002d0800010c7983 */ /* 0x001f220000300a00 */
[----:B------:R-:W-:-:S02]  /*22340*/  IMAD.MOV.U32 R0, RZ, RZ, R5 ;  /* 0x000000ffff007224 */ /* 0x000fc400078e0005 */
[----:B------:R-:W-:Y:S02]  /*22350*/  IMAD.MOV.U32 R29, RZ, RZ, R4 ;  /* 0x000000ffff1d7224 */ /* 0x000fe400078e0004 */
[----:B------:R-:W3:Y:S01]  /*22360*/  LDL.LU.64 R4, [R1+0x960] ;  /* 0x0009600001047983 */ /* 0x000ee20000300a00 */
[----:B------:R-:W3:Y:S02]  /*22370*/  LDL.LU.64 R6, [R1+0x968] ;  /* 0x0009680001067983 */ /* 0x000ee40000300a00 */
[----:B------:R-:W-:Y:S02]  /*22380*/  STL [R1+0x2c64], R0 ;  /* 0x002c640001007387 */ /* 0x000fe40000100800 */
[----:B------:R-:W-:Y:S01]  /*22390*/  STL [R1+0x2c60], R29 ;  /* 0x002c601d01007387 */ /* 0x000fe20000100800 */
[C---:B----4-:R-:W-:Y:S11]  /*223a0*/  HMMA.16816.F32.BF16 R24, R20.reuse, R12, R24 ;  /* 0x0000000c1418723c */ /* 0x050ff60000041818 */
[----:B------:R-:W-:Y:S11]  /*223b0*/  @!UPT UIADD3 URZ, URZ, URZ, URZ ;  /* 0x0000003f3f3ff290 */ /* 0x000ff6000fffe03f */
[----:B------:R-:W-:Y:S01]  /*223c0*/  @!UPT UIADD3 URZ, URZ, URZ, URZ ;  /* 0x0000003f3f3ff290 */ /* 0x000fe2000fffe03f */
[----:B------:R-:W-:Y:S01]  /*223d0*/  STL.64 [R1+0x970], R24 ;  /* 0x0009701801007387 */ /* 0x000fe20000100a00 */
[----:B------:R0:W-:Y:S02]  /*223e0*/  STL.64 [R1+0x978], R26 ;  /* 0x0009781a01007387 */ /* 0x0001e40000100a00 */
[----:B0-----:R-:W-:Y:S02]  /*223f0*/  IMAD.MOV.U32 R26, RZ, RZ, R12 ;  /* 0x000000ffff1a7224 */ /* 0x001fe400078e000c */
[----:B------:R-:W-:Y:S02]  /*22400*/  IMAD.MOV.U32 R27, RZ, RZ, R13 ;  /* 0x000000ffff1b7224 */ /* 0x000fe400078e000d */
[----:B------:R-:W4:Y:S04]  /*22410*/  LDL.LU.64 R12, [R1+0x20] ;  /* 0x00002000010c7983 */ /* 0x000f280000300a00 */
[----:B----4-:R0:W-:Y:S04]  /*22420*/  STL.64 [R1+0x2cd8], R12 ;  /* 0x002cd80c01007387 */ /* 0x0101e80000100a00 */
[----:B0-----:R-:W4:Y:S01]  /*22430*/  LDL.LU.64 R12, [R1+0x60] ;  /* 0x00006000010c7983 */ /* 0x001f220000300a00 */
[----:B---3--:R-:W-:Y:S03]  /*22440*/  HMMA.16816.F32.BF16 R4, R20, R8, R4 ;  /* 0x000000081404723c */ /* 0x008fe60000041804 */
[----:B----4-:R0:W-:Y:S04]  /*22450*/  STL.64 [R1+0x2d00], R12 ;  /* 0x002d000c01007387 */ /* 0x0101e80000100a00 */
[----:B0-----:R-:W3:Y:S01]  /*22460*/  LDL.LU.64 R12, [R1+0x950] ;  /* 0x00095000010c7983 */ /* 0x001ee20000300a00 */
[----:B------:R-:W3:Y:S02]  /*22470*/  LDL.LU.64 R14, [R1+0x958] ;  /* 0x00095800010e7983 */ /* 0x000ee40000300a00 */
[----:B------:R-:W-:Y:S02]  /*22480*/  STL [R1+0x2c6c], R27 ;  /* 0x002c6c1b01007387 */ /* 0x000fe40000100800 */
[----:B------:R0:W-:Y:S01]  /*22490*/  STL [R1+0x2c68], R26 ;  /* 0x002c681a01007387 */ /* 0x0001e20000100800 */
[----:B------:R-:W4:Y:S04]  /*224a0*/  LDL.LU.64 R24, [R1+0x940] ;  /* 0x0009400001187983 */ /* 0x000f280000300a00 */
[----:B0-----:R-:W4:Y:S06]  /*224b0*/  LDL.LU.64 R26, [R1+0x948] ;  /* 0x00094800011a7983 */ /* 0x001f2c0000300a00 */
[----:B------:R0:W-:Y:S02]  /*224c0*/  STL.64 [R1+0x960], R4 ;  /* 0x0009600401007387 */ /* 0x0001e40000100a00 */
[----:B------:R2:W-:Y:S02]  /*224d0*/  STL.64 [R1+0x968], R6 ;  /* 0x0009680601007387 */ /* 0x0005e40000100a00 */
[----:B0-----:R-:W-:-:S02]  /*224e0*/  IMAD.MOV.U32 R4, RZ, RZ, R8 ;  /* 0x000000ffff047224 */ /* 0x001fc400078e0008 */
[----:B------:R-:W-:Y:S02]  /*224f0*/  IMAD.MOV.U32 R5, RZ, RZ, R9 ;  /* 0x000000ffff057224 */ /* 0x000fe400078e0009 */
[----:B------:R-:W4:Y:S01]  /*22500*/  LDL.LU.64 R8, [R1+0x930] ;  /* 0x0009300001087983 */ /* 0x000f220000300a00 */
[----:B------:R-:W4:Y:S02]  /*22510*/  LDL.LU.64 R10, [R1+0x938] ;  /* 0x00093800010a7983 */ /* 0x000f240000300a00 */
[----:B--2---:R-:W-:Y:S02]  /*22520*/  IMAD.MOV.U32 R6, RZ, RZ, R16 ;  /* 0x000000ffff067224 */ /* 0x004fe400078e0010 */
[----:B------:R-:W-:Y:S01]  /*22530*/  IMAD.MOV.U32 R7, RZ, RZ, R17 ;  /* 0x000000ffff077224 */ /* 0x000fe200078e0011 */
[C---:B---3--:R-:W-:Y:S11]  /*22540*/  HMMA.16816.F32.BF16 R12, R20.reuse, R16, R12 ;  /* 0x00000010140c723c */ /* 0x048ff6000004180c */
[----:B------:R-:W-:Y:S11]  /*22550*/  @!UPT UIADD3 URZ, URZ, URZ, URZ ;  /* 0x0000003f3f3ff290 */ /* 0x000ff6000fffe03f */
[----:B------:R-:W-:Y:S01]  /*22560*/  @!UPT UIADD3 URZ, URZ, URZ, URZ ;  /* 0x0000003f3f3ff290 */ /* 0x000fe2000fffe03f */
[----:B------:R0:W-:Y:S01]  /*22570*/  STL.64 [R1+0x950], R12 ;  /* 0x0009500c01007387 */ /* 0x0001e20000100a00 */
[----:B------:R-:W-:Y:S03]  /*22580*/  STL.64 [R1+0x958], R14 ;  /* 0x0009580e01007387 */ /* 0x000fe60000100a00 */
[----:B0-----:R-:W4:Y:S01]  /*22590*/  LDL.LU.64 R12, [R1+0x2d00] ;  /* 0x002d0000010c7983 */ /* 0x001f220000300a00 */
[----:B------:R-:W2:Y:S02]  /*225a0*/  LDL.LU.64 R16, [R1+0x2cf8] ;  /* 0x002cf80001107983 */ /* 0x000ea40000300a00 */
[----:B------:R-:W-:Y:S02]  /*225b0*/  STL.64 [R1+0x2c78], R6 ;  /* 0x002c780601007387 */ /* 0x000fe40000100a00 */
[----:B------:R0:W-:Y:S02]  /*225c0*/  STL.64 [R1+0x2c70], R4 ;  /* 0x002c700401007387 */ /* 0x0001e40000100a00 */
[----:B0-----:R-:W3:Y:S01]  /*225d0*/  LDL.LU.64 R4, [R1+0x30] ;  /* 0x0000300001047983 */ /* 0x001ee20000300a00 */
[C---:B----4-:R-:W-:Y:S08]  /*225e0*/  HMMA.16816.F32.BF16 R24, R20.reuse, R12, R24 ;  /* 0x0000000c1418723c */ /* 0x050ff00000041818 */
[----:B--2---:R-:W-:Y:S01]  /*225f0*/  HMMA.16816.F32.BF16 R8, R20, R16, R8 ;  /* 0x000000101408723c */ /* 0x004fe20000041808 */
[----:B---3--:R0:W-:Y:S04]  /*22600*/  STL.64 [R1+0x2ce0], R4 ;  /* 0x002ce00401007387 */ /* 0x0081e80000100a00 */
[----:B0-----:R-:W2:Y:S10]  /*22610*/  LDL.LU.64 R4, [R1+0x40] ;  /* 0x0000400001047983 */ /* 0x001eb40000300a00 */
[----:B------:R0:W-:Y:S02]  /*22620*/  STL.64 [R1+0x940], R24 ;  /* 0x0009401801007387 */ /* 0x0001e40000100a00 */
[----:B------:R-:W-:Y:S02]  /*22630*/  STL.64 [R1+0x948], R26 ;  /* 0x0009481a01007387 */ /* 0x000fe40000100a00 */
[----:B0-----:R-:W-:-:S02]  /*22640*/  IMAD.MOV.U32 R24, RZ, RZ, R12 ;  /* 0x000000ffff187224 */ /* 0x001fc400078e000c */
[----:B------:R-:W-:-:S05]  /*22650*/  IMAD.MOV.U32 R25, RZ, RZ, R13 ;  /* 0x000000ffff197224 */ /* 0x000fca00078e000d */
[----:B------:R0:W-:Y:S04]  /*22660*/  STL.64 [R1+0x2ce8], R24 ;  /* 0x002ce81801007387 */ /* 0x0001e80000100a00 */
[----:B0-----:R-:W3:Y:S01]  /*22670*/  LDL.LU.64 R24, [R1+0x920] ;  /* 0x0009200001187983 */ /* 0x001ee20000300a00 */
[----:B------:R-:W3:Y:S02]  /*22680*/  LDL.LU.64 R26, [R1+0x928] ;  /* 0x00092800011a7983 */ /* 0x000ee40000300a00 */
[----:B------:R-:W4:Y:S02]  /*22690*/  LDL.LU.64 R12, [R1+0x910] ;  /* 0x00091000010c7983 */ /* 0x000f240000300a00 */
[----:B------:R-:W4:Y:S01]  /*226a0*/  LDL.LU.64 R14, [R1+0x918] ;  /* 0x00091800010e7983 */ /* 0x000f220000300a00 */
[----:B------:R0:W-:Y:S01]  /*226b0*/  STL.64 [R1+0x930], R8 ;  /* 0x0009300801007387 */ /* 0x0001e20000100a00 */
[----:B------:R1:W-:Y:S03]  /*226c0*/  STL.64 [R1+0x938], R10 ;  /* 0x0009380a01007387 */ /* 0x0003e60000100a00 */
[----:B0-----:R-:W4:Y:S01]  /*226d0*/  LDL.LU R8, [R1+0x2cf0] ;  /* 0x002cf00001087983 */ /* 0x001f220000300800 */
[----:B-1----:R-:W-:-:S02]  /*226e0*/  IMAD.MOV.U32 R10, RZ, RZ, R16 ;  /* 0x000000ffff0a7224 */ /* 0x002fc400078e0010 */
[----:B------:R-:W-:Y:S02]  /*226f0*/  IMAD.MOV.U32 R11, RZ, RZ, R17 ;  /* 0x000000ffff0b7224 */ /* 0x000fe400078e0011 */
[----:B------:R-:W4:Y:S01]  /*22700*/  LDL.LU.64 R16, [R1+0x8f0] ;  /* 0x0008f00001107983 */ /* 0x000f220000300a00 */
[----:B------:R-:W4:Y:S02]  /*22710*/  LDL.LU.64 R18, [R1+0x8f8] ;  /* 0x0008f80001127983 */ /* 0x000f240000300a00 */
[----:B--2---:R-:W-:Y:S02]  /*22720*/  IMAD.MOV.U32 R0, RZ, RZ, R4 ;  /* 0x000000ffff007224 */ /* 0x004fe400078e0004 */
[----:B------:R-:W-:Y:S01]  /*22730*/  IMAD.MOV.U32 R29, RZ, RZ, R5 ;  /* 0x000000ffff1d7224 */ /* 0x000fe200078e0005 */
[C---:B---3--:R-:W-:Y:S01]  /*22740*/  HMMA.16816.F32.BF16 R24, R20.reuse, R4, R24 ;  /* 0x000000041418723c */ /* 0x048fe20000041818 */
[----:B----4-:R-:W-:Y:S01]  /*22750*/  STL.64 [R1+0x2cd0], R18 ;  /* 0x002cd01201007387 */ /* 0x010fe20000100a00 */
[----:B------:R0:W-:Y:S03]  /*22760*/  STL.64 [R1+0x2cc8], R16 ;  /* 0x002cc81001007387 */ /* 0x0001e60000100a00 */
[----:B0-----:R-:W2:Y:S01]  /*22770*/  LDL.LU.64 R16, [R1+0x900] ;  /* 0x0009000001107983 */ /* 0x001ea20000300a00 */
[----:B------:R-:W2:Y:S02]  /*22780*/  LDL.LU.64 R18, [R1+0x908] ;  /* 0x0009080001127983 */ /* 0x000ea40000300a00 */
[----:B------:R-:W-:Y:S02]  /*22790*/  STL.64 [R1+0x2cb0], R10 ;  /* 0x002cb00a01007387 */ /* 0x000fe40000100a00 */
[----:B------:R0:W-:Y:S02]  /*227a0*/  STL [R1+0x2ca8], R8 ;  /* 0x002ca80801007387 */ /* 0x0001e40000100800 */
[----:B0-----:R-:W3:Y:S11]  /*227b0*/  LDL.LU.64 R8, [R1+0x10] ;  /* 0x0000100001087983 */ /* 0x001ef60000300a00 */
[----:B------:R0:W-:Y:S02]  /*227c0*/  STL.64 [R1+0x920], R24 ;  /* 0x0009201801007387 */ /* 0x0001e40000100a00 */
[----:B------:R-:W-:Y:S01]  /*227d0*/  STL.64 [R1+0x928], R26 ;  /* 0x0009281a01007387 */ /* 0x000fe20000100a00 */
[----:B0-----:R-:W4:Y:S01]  /*227e0*/  LDL.LU.64 R24, [R1+0x2ce8] ;  /* 0x002ce80001187983 */ /* 0x001f220000300a00 */
[----:B------:R-:W2:Y:S02]  /*227f0*/  LDL.LU.64 R4, [R1+0x2ce0] ;  /* 0x002ce00001047983 */ /* 0x000ea40000300a00 */
[----:B--2---:R-:W-:Y:S11]  /*22800*/  HMMA.16816.F32.BF16 R12, R20, R4, R12 ;  /* 0x00000004140c723c */ /* 0x004ff6000004180c */
[----:B------:R-:W-:Y:S11]  /*22810*/  @!UPT UIADD3 URZ, URZ, URZ, URZ ;  /* 0x0000003f3f3ff290 */ /* 0x000ff6000fffe03f */
[----:B------:R-:W-:Y:S01]  /*22820*/  @!UPT UIADD3 URZ, URZ, URZ, URZ ;  /* 0x0000003f3f3ff290 */ /* 0x000fe2000fffe03f */
[----:B------:R0:W-:Y:S01]  /*22830*/  STL.64 [R1+0x910], R12 ;  /* 0x0009100c01007387 */ /* 0x0001e20000100a00 */
[----:B------:R-:W-:Y:S03]  /*22840*/  STL.64 [R1+0x918], R14 ;  /* 0x0009180e01007387 */ /* 0x000fe60000100a00 */
[----:B0-----:R-:W2:Y:S01]  /*22850*/  LDL.LU.64 R12, [R1+0x2cd8] ;  /* 0x002cd800010c7983 */ /* 0x001ea20000300a00 */
[----:B------:R-:W-:Y:S02]  /*22860*/  IMAD.MOV.U32 R27, RZ, RZ, R4 ;  /* 0x000000ffff1b7224 */ /* 0x000fe400078e0004 */
[----:B------:R-:W-:-:S05]  /*22870*/  IMAD.MOV.U32 R26, RZ, RZ, R5 ;  /* 0x000000ffff1a7224 */ /* 0x000fca00078e0005 */
[----:B------:R-:W-:Y:S01]  /*22880*/  STL.64 [R1+0x2c90], R26 ;  /* 0x002c901a01007387 */ /* 0x000fe20000100a00 */
[----:B----4-:R0:W-:Y:S03]  /*22890*/  STL.64 [R1+0x2c88], R24 ;  /* 0x002c881801007387 */ /* 0x0101e60000100a00 */
[----:B0-----:R-:W4:Y:S01]  /*228a0*/  LDL.LU.64 R24, [R1+0x8e0] ;  /* 0x0008e00001187983 */ /* 0x001f220000300a00 */
[----:B------:R-:W4:Y:S02]  /*228b0*/  LDL.LU.64 R26, [R1+0x8e8] ;  /* 0x0008e800011a7983 */ /* 0x000f240000300a00 */
        /* <DEDUP_REMOVED lines=8> */
[----:B------:R-:W2:Y:S02]  /*22940*/  LDL.LU.64 R16, [R1+0x2cc8] ;  /* 0x002cc80001107983 */ /* 0x000ea40000300a00 */
[----:B------:R-:W-:Y:S02]  /*22950*/  IMAD.MOV.U32 R2, RZ, RZ, R12 ;  /* 0x000000ffff027224 */ /* 0x000fe400078e000c */
[----:B------:R-:W-:Y:S01]  /*22960*/  IMAD.MOV.U32 R3, RZ, RZ, R13 ;  /* 0x000000ffff037224 */ /* 0x000fe200078e000d */
[----:B------:R-:W4:Y:S01]  /*22970*/  LDL.LU R14, [R1+0x2cc0] ;  /* 0x002cc000010e7983 */ /* 0x000f220000300800 */
[----:B------:R-:W4:Y:S02]  /*22980*/  LDL.LU.64 R12, [R1+0x2cb8] ;  /* 0x002cb800010c7983 */ /* 0x000f240000300a00 */
[----:B---3--:R-:W-:-:S02]  /*22990*/  IMAD.MOV.U32 R15, RZ, RZ, R8 ;  /* 0x000000ffff0f7224 */ /* 0x008fc400078e0008 */
[----:B------:R-:W3:Y:S01]  /*229a0*/  LDL.LU.64 R10, [R1+0x2cb0] ;  /* 0x002cb000010a7983 */ /* 0x000ee20000300a00 */
[C---:B--2---:R-:W-:Y:S01]  /*229b0*/  HMMA.16816.F32.BF16 R16, R20.reuse, R8, R16 ;  /* 0x000000081410723c */ /* 0x044fe20000041810 */
[----:B------:R-:W2:Y:S11]  /*229c0*/  LDL.LU R8, [R1+0x2ca8] ;  /* 0x002ca80001087983 */ /* 0x000eb60000300800 */
[----:B------:R-:W-:Y:S11]  /*229d0*/  @!UPT UIADD3 URZ, URZ, URZ, URZ ;  /* 0x0000003f3f3ff290 */ /* 0x000ff6000fffe03f */
[----:B------:R-:W-:Y:S01]  /*229e0*/  STL.64 [R1+0x8f0], R16 ;  /* 0x0008f01001007387 */ /* 0x000fe20000100a00 */
[----:B------:R0:W-:Y:S02]  /*229f0*/  STL [R1+0x8f8], R18 ;  /* 0x0008f81201007387 */ /* 0x0001e40000100800 */
[----:B------:R-:W-:Y:S02]  /*22a00*/  IMAD.MOV.U32 R28, RZ, RZ, R19 ;  /* 0x000000ffff1c7224 */ /* 0x000fe400078e0013 */
[----:B0-----:R-:W2:Y:S01]  /*22a10*/  LDL.LU.64 R18, [R1+0x2ca0] ;  /* 0x002ca00001127983 */ /* 0x001ea20000300a00 */
[----:B------:R-:W4:Y:S02]  /*22a20*/  LDL.LU.64 R16, [R1+0x2c98] ;  /* 0x002c980001107983 */ /* 0x000f240000300a00 */
[----:B------:R-:W-:Y:S01]  /*22a30*/  STL [R1+0x1c68], R28 ;  /* 0x001c681c01007387 */ /* 0x000fe20000100800 */
[----:B----4-:R-:W-:Y:S11]  /*22a40*/  HMMA.16816.F32.BF16 R24, R20, R16, R24 ;  /* 0x000000101418723c */ /* 0x010ff60000041818 */
[----:B------:R-:W-:Y:S11]  /*22a50*/  @!UPT UIADD3 URZ, URZ, URZ, URZ ;  /* 0x0000003f3f3ff290 */ /* 0x000ff6000fffe03f */
[----:B------:R-:W-:Y:S01]  /*22a60*/  @!UPT UIADD3 URZ, URZ, URZ, URZ ;  /* 0x0000003f3f3ff290 */ /* 0x000fe2000fffe03f */
[----:B------:R-:W-:Y:S01]  /*22a70*/  STL.64 [R1+0x8e0], R24 ;  /* 0x0008e01801007387 */ /* 0x000fe20000100a00 */
[----:B------:R0:W-:Y:S03]  /*22a80*/  STL.64 [R1+0x8e8], R26 ;  /* 0x0008e81a01007387 */ /* 0x0001e60000100a00 */
[----:B0-----:R-:W4:Y:S01]  /*22a90*/  LDL.LU.64 R26, [R1+0x2c90] ;  /* 0x002c9000011a7983 */ /* 0x001f220000300a00 */
[----:B------:R-:W3:Y:S02]  /*22aa0*/  LDL.LU.64 R24, [R1+0x2c88] ;  /* 0x002c880001187983 */ /* 0x000ee40000300a00 */
[----:B--2---:R-:W-:Y:S02]  /*22ab0*/  STL.64 [R1+0x2b70], R18 ;  /* 0x002b701201007387 */ /* 0x004fe40000100a00 */
[----:B------:R0:W-:Y:S02]  /*22ac0*/  STL.64 [R1+0x2b68], R16 ;  /* 0x002b681001007387 */ /* 0x0001e40000100a00 */
[----:B0-----:R-:W-:-:S02]  /*22ad0*/  IMAD.MOV.U32 R16, RZ, RZ, R15 ;  /* 0x000000ffff107224 */ /* 0x001fc400078e000f */
[----:B------:R-:W-:Y:S01]  /*22ae0*/  IMAD.MOV.U32 R17, RZ, RZ, R9 ;  /* 0x000000ffff117224 */ /* 0x000fe200078e0009 */
[----:B------:R-:W2:Y:S01]  /*22af0*/  LDL.LU R15, [R1+0x2c84] ;  /* 0x002c8400010f7983 */ /* 0x000ea20000300800 */
[----:B------:R-:W3:Y:S03]  /*22b00*/  LDL.LU R9, [R1+0x2c80] ;  /* 0x002c800001097983 */ /* 0x000ee60000300800 */
[----:B------:R0:W-:Y:S04]  /*22b10*/  STL.64 [R1+0x2b88], R16 ;  /* 0x002b881001007387 */ /* 0x0001e80000100a00 */
[----:B0-----:R-:W3:Y:S01]  /*22b20*/  LDL.LU.64 R16, [R1+0x8c0] ;  /* 0x0008c00001107983 */ /* 0x001ee20000300a00 */
[----:B------:R-:W3:Y:S01]  /*22b30*/  LDL.LU.64 R18, [R1+0x8c8] ;  /* 0x0008c80001127983 */ /* 0x000ee20000300a00 */
[C---:B------:R-:W-:Y:S11]  /*22b40*/  HMMA.16816.F32.BF16 R4, R20.reuse, R12, R4 ;  /* 0x0000000c1404723c */ /* 0x040ff60000041804 */
[----:B------:R-:W-:Y:S11]  /*22b50*/  @!UPT UIADD3 URZ, URZ, URZ, URZ ;  /* 0x0000003f3f3ff290 */ /* 0x000ff6000fffe03f */
[----:B------:R-:W-:Y:S01]  /*22b60*/  @!UPT UIADD3 URZ, URZ, URZ, URZ ;  /* 0x0000003f3f3ff290 */ /* 0x000fe2000fffe03f */
[----:B------:R-:W-:Y:S01]  /*22b70*/  STL.64 [R1+0x8d0], R4 ;  /* 0x0008d00401007387 */ /* 0x000fe20000100a00 */
[----:B------:R0:W-:Y:S03]  /*22b80*/  STL.64 [R1+0x8d8], R6 ;  /* 0x0008d80601007387 */ /* 0x0001e60000100a00 */
[----:B0-----:R-:W4:Y:S01]  /*22b90*/  LDL.LU.64 R6, [R1+0x2c78] ;  /* 0x002c780001067983 */ /* 0x001f220000300a00 */
[----:B------:R-:W4:Y:S03]  /*22ba0*/  LDL.LU.64 R4, [R1+0x2c70] ;  /* 0x002c700001047983 */ /* 0x000f260000300a00 */
[----:B--2---:R-:W-:Y:S01]  /*22bb0*/  STL.64 [R1+0x2b60], R14 ;  /* 0x002b600e01007387 */ /* 0x004fe20000100a00 */
[----:B------:R3:W-:Y:S02]  /*22bc0*/  STL.64 [R1+0x2b58], R12 ;  /* 0x002b580c01007387 */ /* 0x0007e40000100a00 */
[----:B---3--:R-:W-:Y:S01]  /*22bd0*/  HMMA.16816.F32.BF16 R12, R20, R8, R16 ;  /* 0x00000008140c723c */ /* 0x008fe20000041810 */
[----:B------:R4:W-:Y:S06]  /*22be0*/  STL.64 [R1+0x2b50], R8 ;  /* 0x002b500801007387 */ /* 0x0009ec0000100a00 */
[----:B----4-:R-:W-:-:S02]  /*22bf0*/  IMAD.MOV.U32 R8, RZ, RZ, R27 ;  /* 0x000000ffff087224 */ /* 0x010fc400078e001b */
[----:B------:R-:W-:Y:S11]  /*22c00*/  IMAD.MOV.U32 R9, RZ, RZ, R26 ;  /* 0x000000ffff097224 */ /* 0x000ff600078e001a */
[----:B------:R-:W-:Y:S03]  /*22c10*/  @!UPT UIADD3 URZ, URZ, URZ, URZ ;  /* 0x0000003f3f3ff290 */ /* 0x000fe6000fffe03f */
[----:B------:R-:W-:Y:S01]  /*22c20*/  STL.64 [R1+0x8c0], R12 ;  /* 0x0008c00c01007387 */ /* 0x000fe20000100a00 */
[----:B------:R-:W-:Y:S02]  /*22c30*/  STL.64 [R1+0x8c8], R14 ;  /* 0x0008c80e01007387 */ /* 0x000fe40000100a00 */
[----:B------:R-:W2:Y:S02]  /*22c40*/  LDL.LU R27, [R1+0x2c6c] ;  /* 0x002c6c00011b7983 */ /* 0x000ea40000300800 */
[----:B------:R-:W3:Y:S01]  /*22c50*/  LDL.LU R26, [R1+0x2c68] ;  /* 0x002c6800011a7983 */ /* 0x000ee20000300800 */
[----:B------:R0:W-:Y:S02]  /*22c60*/  STL.64 [R1+0x2b90], R8 ;  /* 0x002b900801007387 */ /* 0x0001e40000100a00 */
[----:B0-----:R-:W-:Y:S02]  /*22c70*/  IMAD.MOV.U32 R8, RZ, RZ, R0 ;  /* 0x000000ffff087224 */ /* 0x001fe400078e0000 */
[----:B------:R-:W-:Y:S01]  /*22c80*/  IMAD.MOV.U32 R9, RZ, RZ, R29 ;  /* 0x000000ffff097224 */ /* 0x000fe200078e001d */
[----:B------:R-:W4:Y:S01]  /*22c90*/  LDL.LU R0, [R1+0x2c64] ;  /* 0x002c640001007983 */ /* 0x000f220000300800 */
[----:B------:R-:W4:Y:S03]  /*22ca0*/  LDL.LU R29, [R1+0x2c60] ;  /* 0x002c6000011d7983 */ /* 0x000f260000300800 */
[----:B------:R0:W-:Y:S01]  /*22cb0*/  STL.64 [R1+0x2ba0], R8 ;  /* 0x002ba00801007387 */ /* 0x0001e20000100a00 */
[----:B------:R-:W-:-:S02]  /*22cc0*/  IMAD.MOV.U32 R12, RZ, RZ, R4 ;  /* 0x000000ffff0c7224 */ /* 0x000fc400078e0004 */
[----:B------:R-:W-:Y:S02]  /*22cd0*/  IMAD.MOV.U32 R13, RZ, RZ, R5 ;  /* 0x000000ffff0d7224 */ /* 0x000fe400078e0005 */
        /* <DEDUP_REMOVED lines=8> */
[----:B------:R-:W4:Y:S02]  /*22d60*/  LDL.LU R25, [R1+0x2c50] ;  /* 0x002c500001197983 */ /* 0x000f240000300800 */
[----:B------:R-:W4:Y:S02]  /*22d70*/  LDL.LU R4, [R1+0x2c4c] ;  /* 0x002c4c0001047983 */ /* 0x000f240000300800 */
[----:B------:R-:W4:Y:S01]  /*22d80*/  LDL.LU R5, [R1+0x2c48] ;  /* 0x002c480001057983 */ /* 0x000f220000300800 */
[----:B------:R0:W-:Y:S04]  /*22d90*/  STL.64 [R1+0x2bf0], R12 ;  /* 0x002bf00c01007387 */ /* 0x0001e80000100a00 */
[----:B0-----:R-:W4:Y:S01]  /*22da0*/  LDL.LU R12, [R1+0xc0] ;  /* 0x0000c000010c7983 */ /* 0x001f220000300800 */
[----:B------:R-:W4:Y:S02]  /*22db0*/  LDL.LU R13, [R1+0xc4] ;  /* 0x0000c400010d7983 */ /* 0x000f240000300800 */
[----:B--2---:R-:W-:-:S02]  /*22dc0*/  IMAD.MOV.U32 R17, RZ, RZ, R27 ;  /* 0x000000ffff117224 */ /* 0x004fc400078e001b */
[----:B---3--:R-:W-:Y:S02]  /*22dd0*/  IMAD.MOV.U32 R16, RZ, RZ, R26 ;  /* 0x000000ffff107224 */ /* 0x008fe400078e001a */
[----:B------:R-:W2:Y:S01]  /*22de0*/  LDL.LU R26, [R1+0x2c44] ;  /* 0x002c4400011a7983 */ /* 0x000ea20000300800 */
[----:B------:R-:W2:Y:S02]  /*22df0*/  LDL.LU R27, [R1+0x2c40] ;  /* 0x002c4000011b7983 */ /* 0x000ea40000300800 */
[----:B------:R0:W-:Y:S02]  /*22e00*/  STL.64 [R1+0x2bf8], R16 ;  /* 0x002bf81001007387 */ /* 0x0001e40000100a00 */
        /* <DEDUP_REMOVED lines=8> */
[----:B------:R-:W3:Y:S11]  /*22e90*/  LDL.LU R29, [R1+0x2c3c] ;  /* 0x002c3c00011d7983 */ /* 0x000ef60000300800 */
[----:B------:R-:W-:Y:S02]  /*22ea0*/  @!UPT UIADD3 URZ, URZ, URZ, URZ ;  /* 0x0000003f3f3ff290 */ /* 0x000fe4000fffe03f */
[----:B------:R-:W-:Y:S01]  /*22eb0*/  STL.64 [R1+0x2e0], R20 ;  /* 0x0002e01401007387 */ /* 0x000fe20000100a00 */
[----:B------:R-:W-:Y:S02]  /*22ec0*/  STL.64 [R1+0x2e8], R22 ;  /* 0x0002e81601007387 */ /* 0x000fe40000100a00 */
[----:B------:R-:W4:Y:S02]  /*22ed0*/  LDL.LU R0, [R1+0x2c38] ;  /* 0x002c380001007983 */ /* 0x000f240000300800 */
[----:B------:R0:W-:Y:S01]  /*22ee0*/  STL.64 [R1+0x2c10], R16 ;  /* 0x002c101001007387 */ /* 0x0001e20000100a00 */
[----:B------:R-:W2:Y:S01]  /*22ef0*/  LDL.LU R6, [R1+0x2c34] ;  /* 0x002c340001067983 */ /* 0x000ea20000300800 */
[----:B------:R-:W2:Y:S02]  /*22f00*/  LDL.LU R7, [R1+0x2c30] ;  /* 0x002c300001077983 */ /* 0x000ea40000300800 */
[----:B------:R1:W-:Y:S02]  /*22f10*/  STL.64 [R1+0x2be8], R8 ;  /* 0x002be80801007387 */ /* 0x0003e40000100a00 */
[----:B0-----:R-:W-:-:S02]  /*22f20*/  IMAD.MOV.U32 R16, RZ, RZ, R11 ;  /* 0x000000ffff107224 */ /* 0x001fc400078e000b */
[----:B------:R-:W-:Y:S01]  /*22f30*/  IMAD.MOV.U32 R17, RZ, RZ, R10 ;  /* 0x000000ffff117224 */ /* 0x000fe200078e000a */
[----:B-1----:R-:W3:Y:S01]  /*22f40*/  LDL.LU.64 R8, [R1+0x1e0] ;  /* 0x0001e00001087983 */ /* 0x002ee20000300a00 */
[----:B------:R-:W3:Y:S02]  /*22f50*/  LDL.LU.64 R10, [R1+0x1e8] ;  /* 0x0001e800010a7983 */ /* 0x000ee40000300a00 */
[----:B------:R-:W-:Y:S02]  /*22f60*/  IMAD.MOV.U32 R20, RZ, RZ, R2 ;  /* 0x000000ffff147224 */ /* 0x000fe400078e0002 */
[----:B------:R-:W-:Y:S01]  /*22f70*/  IMAD.MOV.U32 R21, RZ, RZ, R3 ;  /* 0x000000ffff157224 */ /* 0x000fe200078e0003 */
[----:B------:R-:W4:Y:S01]  /*22f80*/  LDL.LU R2, [R1+0x2c2c] ;  /* 0x002c2c0001027983 */ /* 0x000f220000300800 */
[----:B------:R-:W4:Y:S03]  /*22f90*/  LDL.LU R3, [R1+0x2c28] ;  /* 0x002c280001037983 */ /* 0x000f260000300800 */
[----:B------:R-:W-:Y:S04]  /*22fa0*/  STL.64 [R1+0x2b98], R20 ;  /* 0x002b981401007387 */ /* 0x000fe80000100a00 */
[----:B--2---:R-:W-:Y:S01]  /*22fb0*/  STL.64 [R1+0x2b48], R6 ;  /* 0x002b480601007387 */ /* 0x004fe20000100a00 */
[----:B------:R3:W-:Y:S02]  /*22fc0*/  STL.64 [R1+0x2b40], R4 ;  /* 0x002b400401007387 */ /* 0x0007e40000100a00 */
[C---:B---3--:R-:W-:Y:S01]  /*22fd0*/  HMMA.16816.F32.BF16 R4, R24.reuse, R12, R8 ;  /* 0x0000000c1804723c */ /* 0x048fe20000041808 */
[----:B------:R-:W2:Y:S01]  /*22fe0*/  LDL.LU.64 R12, [R1+0x1b0] ;  /* 0x0001b000010c7983 */ /* 0x000ea20000300a00 */
[----:B------:R-:W3:Y:S11]  /*22ff0*/  LDL.LU.64 R14, [R1+0x1b8] ;  /* 0x0001b800010e7983 */ /* 0x000ef60000300a00 */
[----:B------:R-:W-:Y:S10]  /*23000*/  @!UPT UIADD3 URZ, URZ, URZ, URZ ;  /* 0x0000003f3f3ff290 */ /* 0x000ff4000fffe03f */
[----:B------:R-:W-:Y:S01]  /*23010*/  STL.64 [R1+0x1e0], R4 ;  /* 0x0001e00401007387 */ /* 0x000fe20000100a00 */
[----:B------:R-:W-:Y:S03]  /*23020*/  STL.64 [R1+0x1e8], R6 ;  /* 0x0001e80601007387 */ /* 0x000fe60000100a00 */
        /* <DEDUP_REMOVED lines=10> */
[----:B------:R-:W2:Y:S01]  /*230d0*/  LDL.LU.64 R20, [R1+0x160] ;  /* 0x0001600001147983 */ /* 0x000ea20000300a00 */
[----:B------:R-:W2:Y:S03]  /*230e0*/  LDL.LU.64 R22, [R1+0x168] ;  /* 0x0001680001167983 */ /* 0x000ea60000300a00 */
[----:B--2---:R-:W-:Y:S01]  /*230f0*/  STL.64 [R1+0x2bb0], R22 ;  /* 0x002bb01601007387 */ /* 0x004fe20000100a00 */
[----:B------:R0:W-:Y:S03]  /*23100*/  STL.64 [R1+0x2ba8], R20 ;  /* 0x002ba81401007387 */ /* 0x0001e60000100a00 */
[----:B0-----:R-:W2:Y:S01]  /*23110*/  LDL.LU.64 R20, [R1+0x170] ;  /* 0x0001700001147983 */ /* 0x001ea20000300a00 */
[----:B------:R-:W2:Y:S01]  /*23120*/  LDL.LU.64 R22, [R1+0x178] ;  /* 0x0001780001167983 */ /* 0x000ea20000300a00 */
[C---:B------:R-:W-:Y:S02]  /*23130*/  HMMA.16816.F32.BF16 R16, R24.reuse, R16, R12 ;  /* 0x000000101810723c */ /* 0x040fe4000004180c */
[----:B--2---:R-:W-:Y:S01]  /*23140*/  STL.64 [R1+0x2bc8], R22 ;  /* 0x002bc81601007387 */ /* 0x004fe20000100a00 */
[----:B------:R0:W-:Y:S03]  /*23150*/  STL.64 [R1+0x2bc0], R20 ;  /* 0x002bc01401007387 */ /* 0x0001e60000100a00 */
[----:B0-----:R-:W2:Y:S01]  /*23160*/  LDL.LU.64 R20, [R1+0x180] ;  /* 0x0001800001147983 */ /* 0x001ea20000300a00 */
[----:B------:R-:W2:Y:S03]  /*23170*/  LDL.LU.64 R22, [R1+0x188] ;  /* 0x0001880001167983 */ /* 0x000ea60000300a00 */
[----:B--2---:R-:W-:Y:S01]  /*23180*/  STL.64 [R1+0x2be0], R22 ;  /* 0x002be01601007387 */ /* 0x004fe20000100a00 */
[----:B------:R0:W-:Y:S03]  /*23190*/  STL.64 [R1+0x2bd8], R20 ;  /* 0x002bd81401007387 */ /* 0x0001e60000100a00 */
[----:B0-----:R-:W2:Y:S01]  /*231a0*/  LDL.LU.64 R20, [R1+0x190] ;  /* 0x0001900001147983 */ /* 0x001ea20000300a00 */
[----:B------:R-:W2:Y:S02]  /*231b0*/  LDL.LU.64 R22, [R1+0x198] ;  /* 0x0001980001167983 */ /* 0x000ea40000300a00 */
[----:B------:R-:W2:Y:S02]  /*231c0*/  LDL.LU.64 R4, [R1+0x150] ;  /* 0x0001500001047983 */ /* 0x000ea40000300a00 */
[----:B------:R-:W2:Y:S01]  /*231d0*/  LDL.LU.64 R6, [R1+0x158] ;  /* 0x0001580001067983 */ /* 0x000ea20000300a00 */
        /* <DEDUP_REMOVED lines=30> */
[----:B------:R-:W2:Y:S02]  /*233c0*/  LDL.LU.64 R14, [R1+0x8b8] ;  /* 0x0008b800010e7983 */ /* 0x000ea40000300a00 */
[----:B------:R-:W3:Y:S02]  /*233d0*/  LDL.LU.64 R22, [R1+0x2be0] ;  /* 0x002be00001167983 */ /* 0x000ee40000300a00 */
[----:B------:R-:W3:Y:S11]  /*233e0*/  LDL.LU.64 R20, [R1+0x2bd8] ;  /* 0x002bd80001147983 */ /* 0x000ef60000300a00 */
[----:B------:R-:W-:Y:S01]  /*233f0*/  @!UPT UIADD3 URZ, URZ, URZ, URZ ;  /* 0x0000003f3f3ff290 */ /* 0x000fe2000fffe03f */
        /* <DEDUP_REMOVED lines=23> */
[C---:B---3--:R-:W-:Y:S08]  /*23570*/  HMMA.16816.F32.BF16 R20, R24.reuse, R20, R16 ;  /* 0x000000141814723c */ /* 0x048ff00000041810 */
[C---:B--2---:R-:W-:Y:S01]  /*23580*/  HMMA.16816.F32.BF16 R4, R24.reuse, R8, R4 ;  /* 0x000000081804723c */ /* 0x044fe20000041804 */
[----:B------:R-:W2:Y:S01]  /*23590*/  LDL.LU.64 R8, [R1+0x890] ;  /* 0x0008900001087983 */ /* 0x000ea20000300a00 */
[----:B-1----:R-:W2:Y:S11]  /*235a0*/  LDL.LU.64 R10, [R1+0x898] ;  /* 0x00089800010a7983 */ /* 0x002eb60000300a00 */
[----:B------:R-:W-:Y:S10]  /*235b0*/  @!UPT UIADD3 URZ, URZ, URZ, URZ ;  /* 0x0000003f3f3ff290 */ /* 0x000ff4000fffe03f */
[----:B------:R0:W-:Y:S01]  /*235c0*/  STL.64 [R1+0x150], R4 ;  /* 0x0001500401007387 */ /* 0x0001e20000100a00 */
[----:B------:R1:W-:Y:S03]  /*235d0*/  STL.64 [R1+0x158], R6 ;  /* 0x0001580601007387 */ /* 0x0003e60000100a00 */
[----:B0-----:R-:W3:Y:S01]  /*235e0*/  LDL.LU.64 R4, [R1+0x880] ;  /* 0x0008800001047983 */ /* 0x001ee20000300a00 */
[----:B-1----:R-:W3:Y:S02]  /*235f0*/  LDL.LU.64 R6, [R1+0x888] ;  /* 0x0008880001067983 */ /* 0x002ee40000300a00 */
[----:B------:R-:W2:Y:S02]  /*23600*/  LDL.LU.64 R16, [R1+0x2b88] ;  /* 0x002b880001107983 */ /* 0x000ea40000300a00 */
[----:B------:R-:W-:Y:S01]  /*23610*/  STL.64 [R1+0x140], R20 ;  /* 0x0001401401007387 */ /* 0x000fe20000100a00 */
[----:B------:R-:W-:Y:S02]  /*23620*/  STL.64 [R1+0x148], R22 ;  /* 0x0001481601007387 */ /* 0x000fe40000100a00 */
[----:B------:R-:W0:Y:S02]  /*23630*/  LDSM.16.MT88.4 R20, [R29+0x4000] ;  /* 0x004000001d14783b */ /* 0x000e240000004200 */
[----:B0-----:R-:W-:Y:S02]  /*23640*/  STL.64 [R1+0x2b38], R22 ;  /* 0x002b381601007387 */ /* 0x001fe40000100a00 */
[----:B------:R0:W-:Y:S02]  /*23650*/  STL.64 [R1+0x2b30], R20 ;  /* 0x002b301401007387 */ /* 0x0001e40000100a00 */
[----:B0-----:R-:W3:Y:S01]  /*23660*/  LDL.LU.64 R20, [R1+0x130] ;  /* 0x0001300001147983 */ /* 0x001ee20000300a00 */
[----:B------:R-:W3:Y:S01]  /*23670*/  LDL.LU.64 R22, [R1+0x138] ;  /* 0x0001380001167983 */ /* 0x000ee20000300a00 */
[C---:B--2---:R-:W-:Y:S02]  /*23680*/  HMMA.16816.F32.BF16 R16, R24.reuse, R16, R12 ;  /* 0x000000101810723c */ /* 0x044fe4000004180c */
[----:B------:R-:W2:Y:S01]  /*23690*/  LDL.LU.64 R14, [R1+0x2b80] ;  /* 0x002b8000010e7983 */ /* 0x000ea20000300a00 */
        /* <DEDUP_REMOVED lines=9> */
[----:B------:R-:W-:Y:S01]  /*23730*/  STL.64 [R1+0x8a0], R12 ;  /* 0x0008a00c01007387 */ /* 0x000fe20000100a00 */
[----:B------:R0:W-:Y:S03]  /*23740*/  STL.64 [R1+0x8a8], R14 ;  /* 0x0008a80e01007387 */ /* 0x0001e60000100a00 */
[----:B0-----:R-:W2:Y:S01]  /*23750*/  LDL.LU.64 R14, [R1+0x2b60] ;  /* 0x002b6000010e7983 */ /* 0x001ea20000300a00 */
[----:B------:R-:W2:Y:S02]  /*23760*/  LDL.LU.64 R12, [R1+0x2b58] ;  /* 0x002b5800010c7983 */ /* 0x000ea40000300a00 */
[----:B------:R0:W-:Y:S02]  /*23770*/  STL.64 [R1+0x2a80], R18 ;  /* 0x002a801201007387 */ /* 0x0001e40000100a00 */
[----:B0-----:R-:W2:Y:S04]  /*23780*/  LDL.64 R18, [R1+0xa8] ;  /* 0x0000a80001127983 */ /* 0x001ea80000100a00 */
[----:B--2---:R0:W-:Y:S04]  /*23790*/  STL.64 [R1+0x2b20], R18 ;  /* 0x002b201201007387 */ /* 0x0041e80000100a00 */
[----:B0-----:R-:W2:Y:S01]  /*237a0*/  LDL.64 R18, [R1+0xb8] ;  /* 0x0000b80001127983 */ /* 0x001ea20000100a00 */
[C---:B------:R-:W-:Y:S03]  /*237b0*/  HMMA.16816.F32.BF16 R8, R24.reuse, R12, R8 ;  /* 0x0000000c1808723c */ /* 0x040fe60000041808 */
[----:B--2---:R0:W-:Y:S04]  /*237c0*/  STL.64 [R1+0x2b28], R18 ;  /* 0x002b281201007387 */ /* 0x0041e80000100a00 */
[----:B0-----:R-:W2:Y:S11]  /*237d0*/  LDL.64 R18, [R1+0xc8] ;  /* 0x0000c80001127983 */ /* 0x001eb60000100a00 */
[----:B------:R-:W-:Y:S05]  /*237e0*/  @!UPT UIADD3 URZ, URZ, URZ, URZ ;  /* 0x0000003f3f3ff290 */ /* 0x000fea000fffe03f */
[----:B------:R0:W-:Y:S02]  /*237f0*/  STL.64 [R1+0x890], R8 ;  /* 0x0008900801007387 */ /* 0x0001e40000100a00 */
[----:B------:R3:W-:Y:S01]  /*23800*/  STL.64 [R1+0x898], R10 ;  /* 0x0008980a01007387 */ /* 0x0007e20000100a00 */
[----:B0-----:R-:W3:Y:S01]  /*23810*/  LDL.LU.64 R8, [R1+0x2b50] ;  /* 0x002b500001087983 */ /* 0x001ee20000300a00 */
[----:B------:R-:W-:Y:S01]  /*23820*/  STL [R1+0x2ab8], R14 ;  /* 0x002ab80e01007387 */ /* 0x000fe20000100800 */
[C---:B---3--:R-:W-:Y:S02]  /*23830*/  HMMA.16816.F32.BF16 R8, R24.reuse, R8, R4 ;  /* 0x000000081808723c */ /* 0x048fe40000041804 */
[----:B------:R-:W3:Y:S01]  /*23840*/  LDL.LU.64 R6, [R1+0x2b48] ;  /* 0x002b480001067983 */ /* 0x000ee20000300a00 */
[----:B------:R-:W2:Y:S11]  /*23850*/  LDL.LU.64 R4, [R1+0x2b40] ;  /* 0x002b400001047983 */ /* 0x000eb60000300a00 */
[----:B------:R-:W-:Y:S09]  /*23860*/  @!UPT UIADD3 URZ, URZ, URZ, URZ ;  /* 0x0000003f3f3ff290 */ /* 0x000ff2000fffe03f */
[----:B------:R0:W-:Y:S01]  /*23870*/  STL.64 [R1+0x880], R8 ;  /* 0x0008800801007387 */ /* 0x0001e20000100a00 */
[----:B------:R1:W-:Y:S03]  /*23880*/  STL.64 [R1+0x888], R10 ;  /* 0x0008880a01007387 */ /* 0x0003e60000100a00 */
[----:B0-----:R-:W3:Y:S01]  /*23890*/  LDL.LU R8, [R1+0x10b0] ;  /* 0x0010b00001087983 */ /* 0x001ee20000300800 */
[----:B--2---:R-:W-:Y:S03]  /*238a0*/  HMMA.16816.F32.BF16 R24, R24, R4, R20 ;  /* 0x000000041818723c */ /* 0x004fe60000041814 */
[----:B------:R-:W2:Y:S01]  /*238b0*/  LDL.LU.64 R22, [R1+0x2b38] ;  /* 0x002b380001167983 */ /* 0x000ea20000300a00 */
[----:B------:R-:W2:Y:S02]  /*238c0*/  LDL.LU.64 R20, [R1+0x2b30] ;  /* 0x002b300001147983 */ /* 0x000ea40000300a00 */
[----:B----4-:R-:W-:-:S02]  /*238d0*/  IMAD.MOV.U32 R9, RZ, RZ, R3 ;  /* 0x000000ffff097224 */ /* 0x010fc400078e0003 */
[----:B-1----:R-:W-:Y:S02]  /*238e0*/  IMAD.MOV.U32 R10, RZ, RZ, R2 ;  /* 0x000000ffff0a7224 */ /* 0x002fe400078e0002 */
[----:B------:R-:W-:Y:S11]  /*238f0*/  IMAD.MOV.U32 R11, RZ, RZ, R0 ;  /* 0x000000ffff0b7224 */ /* 0x000ff600078e0000 */
[----:B------:R-:W-:Y:S02]  /*23900*/  @!UPT UIADD3 URZ, URZ, URZ, URZ ;  /* 0x0000003f3f3ff290 */ /* 0x000fe4000fffe03f */
[----:B------:R-:W-:Y:S01]  /*23910*/  STL [R1+0x130], R24 ;  /* 0x0001301801007387 */ /* 0x000fe20000100800 */
[----:B------:R-:W-:Y:S02]  /*23920*/  IMAD.MOV.U32 R3, RZ, RZ, R25 ;  /* 0x000000ffff037224 */ /* 0x000fe400078e0019 */
[----:B------:R-:W-:Y:S02]  /*23930*/  IMAD.MOV.U32 R2, RZ, RZ, R26 ;  /* 0x000000ffff027224 */ /* 0x000fe400078e001a */
[----:B------:R-:W-:Y:S02]  /*23940*/  IMAD.MOV.U32 R0, RZ, RZ, R27 ;  /* 0x000000ffff007224 */ /* 0x000fe400078e001b */
[----:B------:R-:W0:Y:S04]  /*23950*/  LDSM.16.MT88.4 R24, [R29+0x4080] ;  /* 0x004080001d18783b */ /* 0x000e280000004200 */
[----:B---3--:R1:W-:Y:S01]  /*23960*/  STL.64 [R1+0x2a20], R6 ;  /* 0x002a200601007387 */ /* 0x0083e20000100a00 */
[----:B------:R-:W3:Y:S02]  /*23970*/  LDL.LU R4, [R1+0x10a0] ;  /* 0x0010a00001047983 */ /* 0x000ee40000300800 */
[----:B------:R-:W3:Y:S01]  /*23980*/  LDL.LU R5, [R1+0x10a4] ;  /* 0x0010a40001057983 */ /* 0x000ee20000300800 */
[----:B-1----:R-:W3:Y:S01]  /*23990*/  LDL.LU R6, [R1+0x10a8] ;  /* 0x0010a80001067983 */ /* 0x002ee20000300800 */
[----:B------:R-:W3:Y:S02]  /*239a0*/  LDL.LU R7, [R1+0x10ac] ;  /* 0x0010ac0001077983 */ /* 0x000ee40000300800 */
[----:B------:R-:W-:Y:S02]  /*239b0*/  STL [R1+0x1a28], R0 ;  /* 0x001a280001007387 */ /* 0x000fe40000100800 */
[----:B------:R-:W-:Y:S01]  /*239c0*/  STL [R1+0x1a24], R2 ;  /* 0x001a240201007387 */ /* 0x000fe20000100800 */
[----:B------:R1:W-:Y:S01]  /*239d0*/  STL [R1+0x1a20], R3 ;  /* 0x001a200301007387 */ /* 0x0003e20000100800 */
[----:B------:R-:W-:Y:S02]  /*239e0*/  STL [R1+0x2a50], R29 ;  /* 0x002a501d01007387 */ /* 0x000fe40000100800 */
[----:B-1----:R-:W-:Y:S01]  /*239f0*/  IMAD.MOV.U32 R3, RZ, RZ, R19 ;  /* 0x000000ffff037224 */ /* 0x002fe200078e0013 */
[----:B0-----:R-:W-:Y:S01]  /*23a00*/  STL.64 [R1+0x2a18], R26 ;  /* 0x002a181a01007387 */ /* 0x001fe20000100a00 */
[----:B------:R0:W-:Y:S03]  /*23a10*/  STL.64 [R1+0x2a10], R24 ;  /* 0x002a101801007387 */ /* 0x0001e60000100a00 */
[----:B0-----:R-:W4:Y:S01]  /*23a20*/  LDL.LU R24, [R1+0x1080] ;  /* 0x0010800001187983 */ /* 0x001f220000300800 */
[----:B------:R-:W4:Y:S02]  /*23a30*/  LDL.LU R25, [R1+0x1084] ;  /* 0x0010840001197983 */ /* 0x000f240000300800 */
[----:B------:R-:W4:Y:S02]  /*23a40*/  LDL.LU R26, [R1+0x1088] ;  /* 0x00108800011a7983 */ /* 0x000f240000300800 */
[----:B------:R-:W4:Y:S01]  /*23a50*/  LDL.LU R27, [R1+0x108c] ;  /* 0x00108c00011b7983 */ /* 0x000f220000300800 */
[C---:B--2---:R-:W-:Y:S11]  /*23a60*/  HMMA.16816.F32.BF16 R8, R20.reuse, R18, R8 ;  /* 0x000000121408723c */ /* 0x044ff60000041808 */
[----:B------:R-:W-:Y:S11]  /*23a70*/  @!UPT UIADD3 URZ, URZ, URZ, URZ ;  /* 0x0000003f3f3ff290 */ /* 0x000ff6000fffe03f */
[----:B------:R-:W-:Y:S01]  /*23a80*/  @!UPT UIADD3 URZ, URZ, URZ, URZ ;  /* 0x0000003f3f3ff290 */ /* 0x000fe2000fffe03f */
[----:B------:R0:W-:Y:S01]  /*23a90*/  STL.64 [R1+0x10b0], R8 ;  /* 0x0010b00801007387 */ /* 0x0001e20000100a00 */
[----:B------:R1:W-:Y:S02]  /*23aa0*/  STL.64 [R1+0x10b8], R10 ;  /* 0x0010b80a01007387 */ /* 0x0003e40000100a00 */
[----:B0-----:R-:W-:Y:S02]  /*23ab0*/  IMAD.MOV.U32 R8, RZ, RZ, R18 ;  /* 0x000000ffff087224 */ /* 0x001fe400078e0012 */
[----:B------:R-:W3:Y:S01]  /*23ac0*/  LDL.LU.64 R18, [R1+0x2b28] ;  /* 0x002b280001127983 */ /* 0x000ee20000300a00 */
[----:B------:R-:W-:Y:S02]  /*23ad0*/  STL [R1+0x2a58], R3 ;  /* 0x002a580301007387 */ /* 0x000fe40000100800 */
[----:B------:R-:W-:Y:S02]  /*23ae0*/  STL [R1+0x2a54], R8 ;  /* 0x002a540801007387 */ /* 0x000fe40000100800 */
[----:B-1----:R-:W2:Y:S01]  /*23af0*/  LDL.64 R10, [R1+0x98] ;  /* 0x00009800010a7983 */ /* 0x002ea20000100a00 */
[C---:B---3--:R-:W-:Y:S11]  /*23b00*/  HMMA.16816.F32.BF16 R4, R20.reuse, R18, R4 ;  /* 0x000000121404723c */ /* 0x048ff60000041804 */
[----:B------:R-:W-:Y:S11]  /*23b10*/  @!UPT UIADD3 URZ, URZ, URZ, URZ ;  /* 0x0000003f3f3ff290 */ /* 0x000ff6000fffe03f */
[----:B------:R-:W-:Y:S01]  /*23b20*/  @!UPT UIADD3 URZ, URZ, URZ, URZ ;  /* 0x0000003f3f3ff290 */ /* 0x000fe2000fffe03f */
[----:B------:R0:W-:Y:S01]  /*23b30*/  STL.64 [R1+0x10a0], R4 ;  /* 0x0010a00401007387 */ /* 0x0001e20000100a00 */
[----:B------:R-:W-:Y:S02]  /*23b40*/  STL.64 [R1+0x10a8], R6 ;  /* 0x0010a80601007387 */ /* 0x000fe40000100a00 */
[----:B0-----:R-:W-:Y:S02]  /*23b50*/  IMAD.MOV.U32 R4, RZ, RZ, R19 ;  /* 0x000000ffff047224 */ /* 0x001fe400078e0013 */
[----:B------:R-:W-:Y:S02]  /*23b60*/  IMAD.MOV.U32 R5, RZ, RZ, R18 ;  /* 0x000000ffff057224 */ /* 0x000fe400078e0012 */
[----:B------:R-:W3:Y:S01]  /*23b70*/  LDL.LU.64 R18, [R1+0x2b20] ;  /* 0x002b200001127983 */ /* 0x000ee20000300a00 */
[----:B------:R0:W-:Y:S02]  /*23b80*/  STL [R1+0x2a60], R4 ;  /* 0x002a600401007387 */ /* 0x0001e40000100800 */
[----:B------:R1:W-:Y:S01]  /*23b90*/  STL [R1+0x2a5c], R5 ;  /* 0x002a5c0501007387 */ /* 0x0003e20000100800 */
[----:B0-----:R-:W3:Y:S01]  /*23ba0*/  LDL.LU R4, [R1+0x1090] ;  /* 0x0010900001047983 */ /* 0x001ee20000300800 */
[----:B-1----:R-:W3:Y:S02]  /*23bb0*/  LDL.LU R5, [R1+0x1094] ;  /* 0x0010940001057983 */ /* 0x002ee40000300800 */
[----:B------:R-:W3:Y:S02]  /*23bc0*/  LDL.LU R6, [R1+0x1098] ;  /* 0x0010980001067983 */ /* 0x000ee40000300800 */
[----:B------:R-:W3:Y:S02]  /*23bd0*/  LDL.LU R7, [R1+0x109c] ;  /* 0x00109c0001077983 */ /* 0x000ee40000300800 */
[----:B---3--:R-:W-:Y:S11]  /*23be0*/  HMMA.16816.F32.BF16 R4, R20, R18, R4 ;  /* 0x000000121404723c */ /* 0x008ff60000041804 */
[----:B------:R-:W-:Y:S11]  /*23bf0*/  @!UPT UIADD3 URZ, URZ, URZ, URZ ;  /* 0x0000003f3f3ff290 */ /* 0x000ff6000fffe03f */
[----:B------:R-:W-:Y:S01]  /*23c00*/  @!UPT UIADD3 URZ, URZ, URZ, URZ ;  /* 0x0000003f3f3ff290 */ /* 0x000fe2000fffe03f */
[----:B------:R-:W-:Y:S01]  /*23c10*/  STL.64 [R1+0x1090], R4 ;  /* 0x0010900401007387 */ /* 0x000fe20000100a00 */
[----:B------:R0:W-:Y:S02]  /*23c20*/  STL.64 [R1+0x1098], R6 ;  /* 0x0010980601007387 */ /* 0x0001e40000100a00 */
[----:B0-----:R-:W-:Y:S02]  /*23c30*/  IMAD.MOV.U32 R7, RZ, RZ, R18 ;  /* 0x000000ffff077224 */ /* 0x001fe400078e0012 */
[----:B------:R-:W-:-:S05]  /*23c40*/  IMAD.MOV.U32 R6, RZ, RZ, R19 ;  /* 0x000000ffff067224 */ /* 0x000fca00078e0013 */
[----:B------:R0:W-:Y:S01]  /*23c50*/  STL.64 [R1+0x2ad0], R6 ;  /* 0x002ad00601007387 */ /* 0x0001e20000100a00 */
[----:B------:R-:W3:Y:S03]  /*23c60*/  LDL.64 R18, [R1+0x18] ;  /* 0x0000180001127983 */ /* 0x000ee60000100a00 */
[----:B0-----:R-:W4:Y:S01]  /*23c70*/  LDL.64 R6, [R1+0x88] ;  /* 0x0000880001067983 */ /* 0x001f220000100a00 */
[----:B--2---:R-:W-:-:S03]  /*23c80*/  IMAD.MOV.U32 R9, RZ, RZ, R11 ;  /* 0x000000ffff097224 */ /* 0x004fc600078e000b */
[----:B---3--:R4:W-:Y:S02]  /*23c90*/  STL.64 [R1+0x2a98], R18 ;  /* 0x002a981201007387 */ /* 0x0089e40000100a00 */
[----:B----4-:R-:W-:Y:S07]  /*23ca0*/  HMMA.16816.F32.BF16 R16, R20, R10, R24 ;  /* 0x0000000a1410723c */ /* 0x010fee0000041818 */
[----:B------:R-:W-:Y:S11]  /*23cb0*/  IMAD.MOV.U32 R24, RZ, RZ, R10 ;  /* 0x000000ffff187224 */ /* 0x000ff600078e000a */
[----:B------:R-:W-:Y:S05]  /*23cc0*/  @!UPT UIADD3 URZ, URZ, URZ, URZ ;  /* 0x0000003f3f3ff290 */ /* 0x000fea000fffe03f */
[----:B------:R-:W-:Y:S01]  /*23cd0*/  STL.64 [R1+0x1080], R16 ;  /* 0x0010801001007387 */ /* 0x000fe20000100a00 */
[----:B------:R-:W-:Y:S02]  /*23ce0*/  STL.64 [R1+0x1088], R18 ;  /* 0x0010881201007387 */ /* 0x000fe40000100a00 */
[----:B------:R0:W-:Y:S02]  /*23cf0*/  STL [R1+0x2af8], R9 ;  /* 0x002af80901007387 */ /* 0x0001e40000100800 */
[----:B------:R-:W2:Y:S01]  /*23d00*/  LDL.LU R8, [R1+0xf60] ;  /* 0x000f600001087983 */ /* 0x000ea20000300800 */
[----:B0-----:R-:W2:Y:S01]  /*23d10*/  LDL.LU R9, [R1+0xf64] ;  /* 0x000f640001097983 */ /* 0x001ea20000300800 */
[----:B------:R-:W2:Y:S02]  /*23d20*/  LDL.LU R10, [R1+0xf68] ;  /* 0x000f6800010a7983 */ /* 0x000ea40000300800 */
[----:B------:R-:W2:Y:S02]  /*23d30*/  LDL.LU R11, [R1+0xf6c] ;  /* 0x000f6c00010b7983 */ /* 0x000ea40000300800 */
[----:B------:R-:W3:Y:S02]  /*23d40*/  LDL.64 R18, [R1+0x28] ;  /* 0x0000280001127983 */ /* 0x000ee40000100a00 */
[----:B------:R-:W-:-:S02]  /*23d50*/  IMAD.MOV.U32 R26, RZ, RZ, R6 ;  /* 0x000000ffff1a7224 */ /* 0x000fc400078e0006 */
[----:B------:R-:W-:Y:S01]  /*23d60*/  IMAD.MOV.U32 R25, RZ, RZ, R7 ;  /* 0x000000ffff197224 */ /* 0x000fe200078e0007 */
[C---:B--2---:R-:W-:Y:S01]  /*23d70*/  HMMA.16816.F32.BF16 R8, R20.reuse, R6, R8 ;  /* 0x000000061408723c */ /* 0x044fe20000041808 */
[----:B---3--:R-:W-:Y:S11]  /*23d80*/  STL.64 [R1+0x2ab0], R18 ;  /* 0x002ab01201007387 */ /* 0x008ff60000100a00 */
[----:B------:R-:W-:Y:S11]  /*23d90*/  @!UPT UIADD3 URZ, URZ, URZ, URZ ;  /* 0x0000003f3f3ff290 */ /* 0x000ff6000fffe03f */
[----:B------:R-:W-:Y:S01]  /*23da0*/  STL.64 [R1+0xf60], R8 ;  /* 0x000f600801007387 */ /* 0x000fe20000100a00 */
[----:B------:R-:W-:Y:S02]  /*23db0*/  STL.64 [R1+0xf68], R10 ;  /* 0x000f680a01007387 */ /* 0x000fe40000100a00 */
[----:B------:R0:W-:Y:S02]  /*23dc0*/  STL [R1+0x2b08], R26 ;  /* 0x002b081a01007387 */ /* 0x0001e40000100800 */
[----:B------:R-:W-:Y:S01]  /*23dd0*/  STL.64 [R1+0x2b00], R24 ;  /* 0x002b001801007387 */ /* 0x000fe20000100a00 */
[----:B0-----:R-:W2:Y:S01]  /*23de0*/  LDL.64 R26, [R1+0x78] ;  /* 0x00007800011a7983 */ /* 0x001ea20000100a00 */
[----:B------:R-:W3:Y:S02]  /*23df0*/  LDL.LU R12, [R1+0xf10] ;  /* 0x000f1000010c7983 */ /* 0x000ee40000300800 */
[----:B------:R-:W3:Y:S02]  /*23e00*/  LDL.LU R13, [R1+0xf14] ;  /* 0x000f1400010d7983 */ /* 0x000ee40000300800 */
[----:B------:R-:W4:Y:S01]  /*23e10*/  LDL.LU R14, [R1+0xf18] ;  /* 0x000f1800010e7983 */ /* 0x000f220000300800 */
[----:B------:R-:W2:Y:S01]  /*23e20*/  LDL.LU R4, [R1+0xf20] ;  /* 0x000f200001047983 */ /* 0x000ea20000300800 */
[----:B------:R-:W2:Y:S02]  /*23e30*/  LDL.LU R5, [R1+0xf24] ;  /* 0x000f240001057983 */ /* 0x000ea40000300800 */
[----:B------:R-:W2:Y:S02]  /*23e40*/  LDL.LU R6, [R1+0xf28] ;  /* 0x000f280001067983 */ /* 0x000ea40000300800 */
[----:B------:R-:W2:Y:S01]  /*23e50*/  LDL.LU R7, [R1+0xf2c] ;  /* 0x000f2c0001077983 */ /* 0x000ea20000300800 */
[----:B------:R-:W2:Y:S01]  /*23e60*/  LDL.LU R8, [R1+0xf40] ;  /* 0x000f400001087983 */ /* 0x000ea20000300800 */
[----:B------:R-:W2:Y:S02]  /*23e70*/  LDL.LU R9, [R1+0xf44] ;  /* 0x000f440001097983 */ /* 0x000ea40000300800 */
[----:B------:R-:W2:Y:S02]  /*23e80*/  LDL.LU R10, [R1+0xf48] ;  /* 0x000f4800010a7983 */ /* 0x000ea40000300800 */
[----:B------:R-:W2:Y:S02]  /*23e90*/  LDL.LU R11, [R1+0xf4c] ;  /* 0x000f4c00010b7983 */ /* 0x000ea40000300800 */
[----:B--2---:R-:W-:Y:S01]  /*23ea0*/  STL.64 [R1+0x2b18], R10 ;  /* 0x002b180a01007387 */ /* 0x004fe20000100a00 */
[----:B------:R0:W-:Y:S03]  /*23eb0*/  STL.64 [R1+0x2b10], R8 ;  /* 0x002b100801007387 */ /* 0x0001e60000100a00 */
[----:B0-----:R-:W2:Y:S01]  /*23ec0*/  LDL.LU R8, [R1+0xf50] ;  /* 0x000f500001087983 */ /* 0x001ea20000300800 */
[----:B------:R-:W2:Y:S02]  /*23ed0*/  LDL.LU R9, [R1+0xf54] ;  /* 0x000f540001097983 */ /* 0x000ea40000300800 */
[----:B------:R-:W2:Y:S02]  /*23ee0*/  LDL.LU R10, [R1+0xf58] ;  /* 0x000f5800010a7983 */ /* 0x000ea40000300800 */
[----:B------:R-:W2:Y:S01]  /*23ef0*/  LDL.LU R11, [R1+0xf5c] ;  /* 0x000f5c00010b7983 */ /* 0x000ea20000300800 */
[----:B------:R0:W-:Y:S01]  /*23f00*/  STL.64 [R1+0x2ae0], R6 ;  /* 0x002ae00601007387 */ /* 0x0001e20000100a00 */
[----:B------:R-:W-:Y:S03]  /*23f10*/  STL.64 [R1+0x2ad8], R4 ;  /* 0x002ad80401007387 */ /* 0x000fe60000100a00 */
[----:B0-----:R-:W2:Y:S04]  /*23f20*/  LDL.64 R6, [R1+0x58] ;  /* 0x0000580001067983 */ /* 0x001ea80000100a00 */
[----:B--2---:R0:W-:Y:S04]  /*23f30*/  STL.64 [R1+0x2af0], R6 ;  /* 0x002af00601007387 */ /* 0x0041e80000100a00 */
[----:B0-----:R-:W2:Y:S01]  /*23f40*/  LDL.64 R6, [R1+0x68] ;  /* 0x0000680001067983 */ /* 0x001ea20000100a00 */
[----:B----4-:R0:W-:Y:S02]  /*23f50*/  STL.64 [R1+0x2ac8], R14 ;  /* 0x002ac80e01007387 */ /* 0x0101e40000100a00 */
[----:B---3--:R1:W-:Y:S01]  /*23f60*/  STL.64 [R1+0x2ac0], R12 ;  /* 0x002ac00c01007387 */ /* 0x0083e20000100a00 */
[----:B0-----:R-:W3:Y:S01]  /*23f70*/  LDL.64 R14, [R1+0x48] ;  /* 0x00004800010e7983 */ /* 0x001ee20000100a00 */
[----:B------:R-:W-:Y:S01]  /*23f80*/  HMMA.16816.F32.BF16 R8, R20, R26, R8 ;  /* 0x0000001a1408723c */ /* 0x000fe20000041808 */
[----:B------:R-:W-:-:S02]  /*23f90*/  IMAD.MOV.U32 R28, RZ, RZ, R26 ;  /* 0x000000ffff1c7224 */ /* 0x000fc400078e001a */
[----:B---3--:R0:W-:Y:S01]  /*23fa0*/  STL.64 [R1+0x2ae8], R14 ;  /* 0x002ae80e01007387 */ /* 0x0081e20000100a00 */
[----:B-1----:R-:W3:Y:S02]  /*23fb0*/  LDL.LU R12, [R1+0xf30] ;  /* 0x000f3000010c7983 */ /* 0x002ee40000300800 */
[----:B------:R-:W3:Y:S01]  /*23fc0*/  LDL.LU R13, [R1+0xf34] ;  /* 0x000f3400010d7983 */ /* 0x000ee20000300800 */
[----:B0-----:R-:W3:Y:S01]  /*23fd0*/  LDL.LU R14, [R1+0xf38] ;  /* 0x000f3800010e7983 */ /* 0x001ee20000300800 */
[----:B------:R-:W3:Y:S02]  /*23fe0*/  LDL.LU R15, [R1+0xf3c] ;  /* 0x000f3c00010f7983 */ /* 0x000ee40000300800 */
[----:B------:R-:W4:Y:S11]  /*23ff0*/  LDL.64 R18, [R1+0x38] ;  /* 0x0000380001127983 */ /* 0x000f360000100a00 */
[----:B------:R-:W-:Y:S02]  /*24000*/  @!UPT UIADD3 URZ, URZ, URZ, URZ ;  /* 0x0000003f3f3ff290 */ /* 0x000fe4000fffe03f */
[----:B------:R-:W-:Y:S01]  /*24010*/  STL.64 [R1+0xf50], R8 ;  /* 0x000f500801007387 */ /* 0x000fe20000100a00 */
[----:B------:R0:W-:Y:S04]  /*24020*/  STL.64 [R1+0xf58], R10 ;  /* 0x000f580a01007387 */ /* 0x0001e80000100a00 */
[----:B0-----:R-:W2:Y:S01]  /*24030*/  LDL.LU.64 R10, [R1+0x2b18] ;  /* 0x002b1800010a7983 */ /* 0x001ea20000300a00 */
[----:B------:R-:W2:Y:S02]  /*24040*/  LDL.LU.64 R8, [R1+0x2b10] ;  /* 0x002b100001087983 */ /* 0x000ea40000300a00 */
[----:B------:R-:W2:Y:S02]  /*24050*/  LDL.LU R26, [R1+0x2b08] ;  /* 0x002b0800011a7983 */ /* 0x000ea40000300800 */
[----:B------:R-:W3:Y:S01]  /*24060*/  LDL.LU.64 R24, [R1+0x2b00] ;  /* 0x002b000001187983 */ /* 0x000ee20000300a00 */
[----:B--2---:R-:W-:Y:S01]  /*24070*/  STL.64 [R1+0x2a78], R26 ;  /* 0x002a781a01007387 */ /* 0x004fe20000100a00 */
[----:B---3--:R0:W-:Y:S03]  /*24080*/  STL.64 [R1+0x2a70], R24 ;  /* 0x002a701801007387 */ /* 0x0081e60000100a00 */
[----:B0-----:R-:W2:Y:S01]  /*24090*/  LDL.LU R24, [R1+0xee0] ;  /* 0x000ee00001187983 */ /* 0x001ea20000300800 */
[----:B------:R-:W2:Y:S02]  /*240a0*/  LDL.LU R25, [R1+0xee4] ;  /* 0x000ee40001197983 */ /* 0x000ea40000300800 */
[----:B------:R-:W3:Y:S02]  /*240b0*/  LDL.LU R26, [R1+0xee8] ;  /* 0x000ee800011a7983 */ /* 0x000ee40000300800 */
[----:B------:R-:W3:Y:S01]  /*240c0*/  LDL.LU R27, [R1+0xeec] ;  /* 0x000eec00011b7983 */ /* 0x000ee20000300800 */
[----:B------:R-:W-:Y:S01]  /*240d0*/  HMMA.16816.F32.BF16 R8, R20, R6, R8 ;  /* 0x000000061408723c */ /* 0x000fe20000041808 */
[----:B---3--:R-:W-:Y:S01]  /*240e0*/  STL.64 [R1+0x2a90], R26 ;  /* 0x002a901a01007387 */ /* 0x008fe20000100a00 */
[----:B--2---:R0:W-:Y:S03]  /*240f0*/  STL.64 [R1+0x2a88], R24 ;  /* 0x002a881801007387 */ /* 0x0041e60000100a00 */
[----:B0-----:R-:W2:Y:S01]  /*24100*/  LDL.LU R24, [R1+0xef0] ;  /* 0x000ef00001187983 */ /* 0x001ea20000300800 */
[----:B------:R-:W2:Y:S02]  /*24110*/  LDL.LU R25, [R1+0xef4] ;  /* 0x000ef40001197983 */ /* 0x000ea40000300800 */
[----:B------:R-:W3:Y:S02]  /*24120*/  LDL.LU R26, [R1+0xef8] ;  /* 0x000ef800011a7983 */ /* 0x000ee40000300800 */
[----:B------:R-:W3:Y:S02]  /*24130*/  LDL.LU R27, [R1+0xefc] ;  /* 0x000efc00011b7983 */ /* 0x000ee40000300800 */
[----:B---3--:R-:W-:Y:S01]  /*24140*/  STL.64 [R1+0x2aa8], R26 ;  /* 0x002aa81a01007387 */ /* 0x008fe20000100a00 */
[----:B--2---:R0:W-:Y:S03]  /*24150*/  STL.64 [R1+0x2aa0], R24 ;  /* 0x002aa01801007387 */ /* 0x0041e60000100a00 */
[----:B0-----:R-:W2:Y:S01]  /*24160*/  LDL.LU R24, [R1+0xf00] ;  /* 0x000f000001187983 */ /* 0x001ea20000300800 */
[----:B------:R-:W2:Y:S02]  /*24170*/  LDL.LU R25, [R1+0xf04] ;  /* 0x000f040001197983 */ /* 0x000ea40000300800 */
[----:B------:R-:W2:Y:S02]  /*24180*/  LDL.LU R26, [R1+0xf08] ;  /* 0x000f0800011a7983 */ /* 0x000ea40000300800 */
[----:B------:R-:W2:Y:S02]  /*24190*/  LDL.LU R27, [R1+0xf0c] ;  /* 0x000f0c00011b7983 */ /* 0x000ea40000300800 */
[----:B------:R0:W-:Y:S01]  /*241a0*/  STL.64 [R1+0xf40], R8 ;  /* 0x000f400801007387 */ /* 0x0001e20000100a00 */
[----:B------:R1:W-:Y:S03]  /*241b0*/  STL.64 [R1+0xf48], R10 ;  /* 0x000f480a01007387 */ /* 0x0003e60000100a00 */
[----:B0-----:R-:W3:Y:S01]  /*241c0*/  LDL.LU R9, [R1+0x2af8] ;  /* 0x002af80001097983 */ /* 0x001ee20000300800 */
[----:B-1----:R-:W-:-:S02]  /*241d0*/  IMAD.MOV.U32 R10, RZ, RZ, R6 ;  /* 0x000000ffff0a7224 */ /* 0x002fc400078e0006 */
[----:B------:R-:W-:Y:S02]  /*241e0*/  IMAD.MOV.U32 R11, RZ, RZ, R7 ;  /* 0x000000ffff0b7224 */ /* 0x000fe400078e0007 */
        /* <DEDUP_REMOVED lines=16> */
[----:B-1----:R-:W2:Y:S01]  /*242f0*/  LDL.LU.64 R6, [R1+0x2ad0] ;  /* 0x002ad00001067983 */ /* 0x002ea20000300a00 */
[----:B------:R-:W4:Y:S02]  /*24300*/  LDL.LU.64 R14, [R1+0x2ac8] ;  /* 0x002ac800010e7983 */ /* 0x000f240000300a00 */
        /* <DEDUP_REMOVED lines=36> */
[----:B------:R-:W2:Y:S01]  /*24550*/  LDL.LU R16, [R1+0x7e0] ;  /* 0x0007e00001107983 */ /* 0x000ea20000300800 */
[----:B------:R-:W2:Y:S04]  /*24560*/  LDL.LU R17, [R1+0x7e4] ;  /* 0x0007e40001117983 */ /* 0x000ea80000300800 */
[----:B0-----:R-:W2:Y:S01]  /*24570*/  LDL.LU R18, [R1+0x7e8] ;  /* 0x0007e80001127983 */ /* 0x001ea20000300800 */
[----:B----4-:R-:W-:-:S02]  /*24580*/  IMAD.MOV.U32 R19, RZ, RZ, R14 ;  /* 0x000000ffff137224 */ /* 0x010fc400078e000e */
[----:B------:R-:W4:Y:S03]  /*24590*/  LDL.LU R14, [R1+0x2a68] ;  /* 0x002a6800010e7983 */ /* 0x000f260000300800 */
[----:B--2---:R0:W-:Y:S01]  /*245a0*/  STL.64 [R1+0x2908], R18 ;  /* 0x0029081201007387 */ /* 0x0041e20000100a00 */
[----:B------:R1:W-:Y:S02]  /*245b0*/  STL.64 [R1+0x2900], R16 ;  /* 0x0029001001007387 */ /* 0x0003e40000100a00 */
[----:B0-----:R-:W-:Y:S02]  /*245c0*/  IMAD.MOV.U32 R18, RZ, RZ, R15 ;  /* 0x000000ffff127224 */ /* 0x001fe400078e000f */
[----:B------:R-:W-:Y:S01]  /*245d0*/  IMAD.MOV.U32 R19, RZ, RZ, R4 ;  /* 0x000000ffff137224 */ /* 0x000fe200078e0004 */
[----:B------:R-:W4:Y:S01]  /*245e0*/  LDL.LU R15, [R1+0x2a64] ;  /* 0x002a6400010f7983 */ /* 0x000f220000300800 */
[----:B------:R-:W2:Y:S03]  /*245f0*/  LDL.LU R4, [R1+0x2a60] ;  /* 0x002a600001047983 */ /* 0x000ea60000300800 */
[----:B------:R0:W-:Y:S01]  /*24600*/  STL.64 [R1+0x2920], R18 ;  /* 0x0029201201007387 */ /* 0x0001e20000100a00 */
[----:B-1----:R-:W4:Y:S02]  /*24610*/  LDL.LU R16, [R1+0xed0] ;  /* 0x000ed00001107983 */ /* 0x002f240000300800 */
[----:B------:R-:W4:Y:S01]  /*24620*/  LDL.LU R17, [R1+0xed4] ;  /* 0x000ed40001117983 */ /* 0x000f220000300800 */
[----:B0-----:R-:W4:Y:S01]  /*24630*/  LDL.LU R18, [R1+0xed8] ;  /* 0x000ed80001127983 */ /* 0x001f220000300800 */
[----:B------:R-:W4:Y:S02]  /*24640*/  LDL.LU R19, [R1+0xedc] ;  /* 0x000edc0001137983 */ /* 0x000f240000300800 */
[----:B----4-:R-:W-:Y:S11]  /*24650*/  HMMA.16816.F32.BF16 R16, R20, R14, R16 ;  /* 0x0000000e1410723c */ /* 0x010ff60000041810 */
[----:B------:R-:W-:Y:S11]  /*24660*/  @!UPT UIADD3 URZ, URZ, URZ, URZ ;  /* 0x0000003f3f3ff290 */ /* 0x000ff6000fffe03f */
[----:B------:R-:W-:Y:S01]  /*24670*/  @!UPT UIADD3 URZ, URZ, URZ, URZ ;  /* 0x0000003f3f3ff290 */ /* 0x000fe2000fffe03f */
[----:B------:R-:W-:Y:S01]  /*24680*/  STL.64 [R1+0xed0], R16 ;  /* 0x000ed01001007387 */ /* 0x000fe20000100a00 */
[----:B------:R0:W-:Y:S02]  /*24690*/  STL.64 [R1+0xed8], R18 ;  /* 0x000ed81201007387 */ /* 0x0001e40000100a00 */
[----:B0-----:R-:W-:Y:S02]  /*246a0*/  IMAD.MOV.U32 R18, RZ, RZ, R13 ;  /* 0x000000ffff127224 */ /* 0x001fe400078e000d */
[----:B------:R-:W-:-:S05]  /*246b0*/  IMAD.MOV.U32 R19, RZ, RZ, R12 ;  /* 0x000000ffff137224 */ /* 0x000fca00078e000c */
[----:B------:R-:W-:Y:S01]  /*246c0*/  STL.64 [R1+0x2938], R18 ;  /* 0x0029381201007387 */ /* 0x000fe20000100a00 */
[----:B------:R0:W-:Y:S02]  /*246d0*/  STL.64 [R1+0x28f0], R14 ;  /* 0x0028f00e01007387 */ /* 0x0001e40000100a00 */
[----:B------:R-:W4:Y:S02]  /*246e0*/  LDL.LU R12, [R1+0x7d0] ;  /* 0x0007d000010c7983 */ /* 0x000f240000300800 */
[----:B------:R-:W4:Y:S01]  /*246f0*/  LDL.LU R13, [R1+0x7d4] ;  /* 0x0007d400010d7983 */ /* 0x000f220000300800 */
[----:B0-----:R-:W2:Y:S01]  /*24700*/  LDL.LU R14, [R1+0x7d8] ;  /* 0x0007d800010e7983 */ /* 0x001ea20000300800 */
[----:B------:R-:W2:Y:S02]  /*24710*/  LDL.LU R15, [R1+0x7dc] ;  /* 0x0007dc00010f7983 */ /* 0x000ea40000300800 */
[----:B------:R-:W-:Y:S02]  /*24720*/  IMAD.MOV.U32 R18, RZ, RZ, R5 ;  /* 0x000000ffff127224 */ /* 0x000fe400078e0005 */
[----:B------:R-:W-:Y:S01]  /*24730*/  IMAD.MOV.U32 R19, RZ, RZ, R3 ;  /* 0x000000ffff137224 */ /* 0x000fe200078e0003 */
[----:B------:R-:W3:Y:S01]  /*24740*/  LDL.LU R5, [R1+0x2a5c] ;  /* 0x002a5c0001057983 */ /* 0x000ee20000300800 */
[----:B------:R-:W3:Y:S03]  /*24750*/  LDL.LU R3, [R1+0x2a58] ;  /* 0x002a580001037983 */ /* 0x000ee60000300800 */
[----:B------:R-:W-:Y:S04]  /*24760*/  STL.64 [R1+0x2950], R18 ;  /* 0x0029501201007387 */ /* 0x000fe80000100a00 */
[----:B--2---:R-:W-:Y:S01]  /*24770*/  STL.64 [R1+0x2918], R14 ;  /* 0x0029180e01007387 */ /* 0x004fe20000100a00 */
[----:B----4-:R0:W-:Y:S03]  /*24780*/  STL.64 [R1+0x2910], R12 ;  /* 0x0029100c01007387 */ /* 0x0101e60000100a00 */
[----:B0-----:R-:W2:Y:S01]  /*24790*/  LDL.LU R12, [R1+0x7f0] ;  /* 0x0007f000010c7983 */ /* 0x001ea20000300800 */
[----:B------:R-:W2:Y:S02]  /*247a0*/  LDL.LU R13, [R1+0x7f4] ;  /* 0x0007f400010d7983 */ /* 0x000ea40000300800 */
[----:B------:R-:W4:Y:S02]  /*247b0*/  LDL.LU R14, [R1+0x7f8] ;  /* 0x0007f800010e7983 */ /* 0x000f240000300800 */
[----:B------:R-:W4:Y:S02]  /*247c0*/  LDL.LU R15, [R1+0x7fc] ;  /* 0x0007fc00010f7983 */ /* 0x000f240000300800 */
[----:B------:R-:W-:-:S02]  /*247d0*/  IMAD.MOV.U32 R18, RZ, RZ, R8 ;  /* 0x000000ffff127224 */ /* 0x000fc400078e0008 */
[----:B------:R-:W-:Y:S01]  /*247e0*/  IMAD.MOV.U32 R19, RZ, RZ, R29 ;  /* 0x000000ffff137224 */ /* 0x000fe200078e001d */
[----:B------:R-:W3:Y:S01]  /*247f0*/  LDL.LU R8, [R1+0x2a54] ;  /* 0x002a540001087983 */ /* 0x000ee20000300800 */
[----:B------:R-:W3:Y:S03]  /*24800*/  LDL.LU R29, [R1+0x2a50] ;  /* 0x002a5000011d7983 */ /* 0x000ee60000300800 */
[----:B------:R-:W-:Y:S04]  /*24810*/  STL.64 [R1+0x2968], R18 ;  /* 0x0029681201007387 */ /* 0x000fe80000100a00 */
[----:B----4-:R-:W-:Y:S01]  /*24820*/  STL.64 [R1+0x2930], R14 ;  /* 0x0029300e01007387 */ /* 0x010fe20000100a00 */
[----:B--2---:R0:W-:Y:S03]  /*24830*/  STL.64 [R1+0x2928], R12 ;  /* 0x0029280c01007387 */ /* 0x0041e60000100a00 */
        /* <DEDUP_REMOVED lines=8> */
[----:B------:R0:W-:Y:S02]  /*248c0*/  STL.64 [R1+0x2980], R18 ;  /* 0x0029801201007387 */ /* 0x0001e40000100a00 */
[----:B0-----:R-:W-:Y:S02]  /*248d0*/  IMAD.MOV.U32 R18, RZ, RZ, R28 ;  /* 0x000000ffff127224 */ /* 0x001fe400078e001c */
[----:B------:R-:W-:-:S05]  /*248e0*/  IMAD.MOV.U32 R19, RZ, RZ, R27 ;  /* 0x000000ffff137224 */ /* 0x000fca00078e001b */
        /* <DEDUP_REMOVED lines=8> */
[----:B------:R-:W-:-:S05]  /*24970*/  IMAD.MOV.U32 R19, RZ, RZ, R25 ;  /* 0x000000ffff137224 */ /* 0x000fca00078e0019 */
[----:B------:R-:W-:Y:S04]  /*24980*/  STL.64 [R1+0x29b0], R18 ;  /* 0x0029b01201007387 */ /* 0x000fe80000100a00 */
[----:B----4-:R-:W-:Y:S01]  /*24990*/  STL.64 [R1+0x2960], R14 ;  /* 0x0029600e01007387 */ /* 0x010fe20000100a00 */
[----:B--2---:R0:W-:Y:S03]  /*249a0*/  STL.64 [R1+0x2958], R12 ;  /* 0x0029580c01007387 */ /* 0x0041e60000100a00 */
[----:B0-----:R-:W2:Y:S01]  /*249b0*/  LDL.LU R12, [R1+0x820] ;  /* 0x00082000010c7983 */ /* 0x001ea20000300800 */
[----:B------:R-:W2:Y:S02]  /*249c0*/  LDL.LU R13, [R1+0x824] ;  /* 0x00082400010d7983 */ /* 0x000ea40000300800 */
[----:B------:R-:W-:-:S02]  /*249d0*/  IMAD.MOV.U32 R18, RZ, RZ, R24 ;  /* 0x000000ffff127224 */ /* 0x000fc400078e0018 */
[----:B---3--:R-:W-:Y:S02]  /*249e0*/  IMAD.MOV.U32 R19, RZ, RZ, R9 ;  /* 0x000000ffff137224 */ /* 0x008fe400078e0009 */
[----:B------:R-:W-:Y:S02]  /*249f0*/  IMAD.MOV.U32 R14, RZ, RZ, R11 ;  /* 0x000000ffff0e7224 */ /* 0x000fe400078e000b */
[----:B------:R-:W-:Y:S01]  /*24a00*/  IMAD.MOV.U32 R15, RZ, RZ, R10 ;  /* 0x000000ffff0f7224 */ /* 0x000fe200078e000a */
[----:B------:R-:W3:Y:S01]  /*24a10*/  LDL.LU R11, [R1+0x2a44] ;  /* 0x002a4400010b7983 */ /* 0x000ee20000300800 */
[----:B------:R-:W4:Y:S02]  /*24a20*/  LDL.LU R10, [R1+0x2a40] ;  /* 0x002a4000010a7983 */ /* 0x000f240000300800 */
[----:B------:R-:W-:Y:S01]  /*24a30*/  STL.64 [R1+0x29c8], R18 ;  /* 0x0029c81201007387 */ /* 0x000fe20000100a00 */
[----:B------:R-:W-:Y:S04]  /*24a40*/  STL.64 [R1+0x2978], R14 ;  /* 0x0029780e01007387 */ /* 0x000fe80000100a00 */
[----:B--2---:R0:W-:Y:S04]  /*24a50*/  STL.64 [R1+0x2970], R12 ;  /* 0x0029700c01007387 */ /* 0x0041e80000100a00 */
[----:B0-----:R-:W2:Y:S01]  /*24a60*/  LDL.LU R12, [R1+0x830] ;  /* 0x00083000010c7983 */ /* 0x001ea20000300800 */
[----:B------:R-:W2:Y:S02]  /*24a70*/  LDL.LU R13, [R1+0x834] ;  /* 0x00083400010d7983 */ /* 0x000ea40000300800 */
[----:B------:R-:W2:Y:S02]  /*24a80*/  LDL.LU R14, [R1+0x838] ;  /* 0x00083800010e7983 */ /* 0x000ea40000300800 */
[----:B------:R-:W2:Y:S02]  /*24a90*/  LDL.LU R15, [R1+0x83c] ;  /* 0x00083c00010f7983 */ /* 0x000ea40000300800 */
[----:B------:R-:W-:-:S02]  /*24aa0*/  IMAD.MOV.U32 R18, RZ, RZ, R7 ;  /* 0x000000ffff127224 */ /* 0x000fc400078e0007 */
[----:B------:R-:W-:-:S05]  /*24ab0*/  IMAD.MOV.U32 R19, RZ, RZ, R6 ;  /* 0x000000ffff137224 */ /* 0x000fca00078e0006 */
[----:B------:R-:W-:Y:S04]  /*24ac0*/  STL.64 [R1+0x29e0], R18 ;  /* 0x0029e01201007387 */ /* 0x000fe80000100a00 */
[----:B--2---:R-:W-:Y:S01]  /*24ad0*/  STL.64 [R1+0x2990], R14 ;  /* 0x0029900e01007387 */ /* 0x004fe20000100a00 */
[----:B------:R0:W-:Y:S03]  /*24ae0*/  STL.64 [R1+0x2988], R12 ;  /* 0x0029880c01007387 */ /* 0x0001e60000100a00 */
[----:B0-----:R-:W2:Y:S01]  /*24af0*/  LDL.LU R12, [R1+0x840] ;  /* 0x00084000010c7983 */ /* 0x001ea20000300800 */
[----:B------:R-:W2:Y:S02]  /*24b00*/  LDL.LU R13, [R1+0x844] ;  /* 0x00084400010d7983 */ /* 0x000ea40000300800 */
[----:B------:R-:W-:-:S02]  /*24b10*/  IMAD.MOV.U32 R18, RZ, RZ, R5 ;  /* 0x000000ffff127224 */ /* 0x000fc400078e0005 */
[----:B------:R-:W-:Y:S02]  /*24b20*/  IMAD.MOV.U32 R19, RZ, RZ, R4 ;  /* 0x000000ffff137224 */ /* 0x000fe400078e0004 */
[----:B----4-:R-:W-:Y:S02]  /*24b30*/  IMAD.MOV.U32 R14, RZ, RZ, R10 ;  /* 0x000000ffff0e7224 */ /* 0x010fe400078e000a */
[----:B---3--:R-:W-:Y:S01]  /*24b40*/  IMAD.MOV.U32 R15, RZ, RZ, R11 ;  /* 0x000000ffff0f7224 */ /* 0x008fe200078e000b */
        /* <DEDUP_REMOVED lines=8> */
[----:B------:R-:W2:Y:S01]  /*24bd0*/  LDL.LU R15, [R1+0x85c] ;  /* 0x00085c00010f7983 */ /* 0x000ea20000300800 */
[----:B------:R-:W3:Y:S01]  /*24be0*/  LDL.LU R4, [R1+0xec0] ;  /* 0x000ec00001047983 */ /* 0x000ee20000300800 */
[----:B------:R-:W3:Y:S02]  /*24bf0*/  LDL.LU R5, [R1+0xec4] ;  /* 0x000ec40001057983 */ /* 0x000ee40000300800 */
[----:B------:R-:W3:Y:S02]  /*24c00*/  LDL.LU R6, [R1+0xec8] ;  /* 0x000ec80001067983 */ /* 0x000ee40000300800 */
[----:B------:R-:W3:Y:S01]  /*24c10*/  LDL.LU R7, [R1+0xecc] ;  /* 0x000ecc0001077983 */ /* 0x000ee20000300800 */
[----:B------:R-:W3:Y:S01]  /*24c20*/  LDL.LU R24, [R1+0x870] ;  /* 0x0008700001187983 */ /* 0x000ee20000300800 */
[----:B------:R-:W3:Y:S02]  /*24c30*/  LDL.LU R25, [R1+0x874] ;  /* 0x0008740001197983 */ /* 0x000ee40000300800 */
[----:B------:R-:W3:Y:S02]  /*24c40*/  LDL.LU R26, [R1+0x878] ;  /* 0x00087800011a7983 */ /* 0x000ee40000300800 */
[----:B------:R-:W3:Y:S01]  /*24c50*/  LDL.LU R27, [R1+0x87c] ;  /* 0x00087c00011b7983 */ /* 0x000ee20000300800 */
[----:B--2---:R-:W-:Y:S01]  /*24c60*/  STL.64 [R1+0x29c0], R14 ;  /* 0x0029c00e01007387 */ /* 0x004fe20000100a00 */
[----:B------:R0:W-:Y:S03]  /*24c70*/  STL.64 [R1+0x29b8], R12 ;  /* 0x0029b80c01007387 */ /* 0x0001e60000100a00 */
[----:B0-----:R-:W2:Y:S01]  /*24c80*/  LDL.LU R12, [R1+0x1000] ;  /* 0x00100000010c7983 */ /* 0x001ea20000300800 */
[----:B------:R-:W2:Y:S02]  /*24c90*/  LDL.LU R13, [R1+0x1004] ;  /* 0x00100400010d7983 */ /* 0x000ea40000300800 */
[----:B----4-:R-:W-:-:S02]  /*24ca0*/  IMAD.MOV.U32 R14, RZ, RZ, R11 ;  /* 0x000000ffff0e7224 */ /* 0x010fc400078e000b */
[----:B---3--:R-:W-:Y:S01]  /*24cb0*/  IMAD.MOV.U32 R15, RZ, RZ, R10 ;  /* 0x000000ffff0f7224 */ /* 0x008fe200078e000a */
[----:B------:R-:W3:Y:S01]  /*24cc0*/  LDL.LU R11, [R1+0x2a34] ;  /* 0x002a3400010b7983 */ /* 0x000ee20000300800 */
[----:B------:R-:W4:Y:S03]  /*24cd0*/  LDL.LU R10, [R1+0x2a30] ;  /* 0x002a3000010a7983 */ /* 0x000f260000300800 */
[----:B------:R-:W-:Y:S04]  /*24ce0*/  STL.64 [R1+0x29d8], R14 ;  /* 0x0029d80e01007387 */ /* 0x000fe80000100a00 */
[----:B--2---:R0:W-:Y:S04]  /*24cf0*/  STL.64 [R1+0x29d0], R12 ;  /* 0x0029d00c01007387 */ /* 0x0041e80000100a00 */
[----:B0-----:R-:W2:Y:S01]  /*24d00*/  LDL.LU R12, [R1+0x1010] ;  /* 0x00101000010c7983 */ /* 0x001ea20000300800 */
[----:B------:R-:W2:Y:S02]  /*24d10*/  LDL.LU R13, [R1+0x1014] ;  /* 0x00101400010d7983 */ /* 0x000ea40000300800 */
[----:B------:R-:W2:Y:S02]  /*24d20*/  LDL.LU R14, [R1+0x1018] ;  /* 0x00101800010e7983 */ /* 0x000ea40000300800 */
[----:B------:R-:W2:Y:S02]  /*24d30*/  LDL.LU R15, [R1+0x101c] ;  /* 0x00101c00010f7983 */ /* 0x000ea40000300800 */
[----:B--2---:R4:W-:Y:S01]  /*24d40*/  STL.64 [R1+0x29f0], R14 ;  /* 0x0029f00e01007387 */ /* 0x0049e20000100a00 */
[----:B------:R0:W-:Y:S02]  /*24d50*/  STL.64 [R1+0x29e8], R12 ;  /* 0x0029e80c01007387 */ /* 0x0001e40000100a00 */
[----:B----4-:R-:W-:Y:S01]  /*24d60*/  IMAD.MOV.U32 R14, RZ, RZ, R10 ;  /* 0x000000ffff0e7224 */ /* 0x010fe200078e000a */
[----:B0-----:R-:W2:Y:S01]  /*24d70*/  LDL.LU R12, [R1+0x1020] ;  /* 0x00102000010c7983 */ /* 0x001ea20000300800 */
[----:B------:R-:W2:Y:S02]  /*24d80*/  LDL.LU R13, [R1+0x1024] ;  /* 0x00102400010d7983 */ /* 0x000ea40000300800 */
[----:B------:R-:W4:Y:S02]  /*24d90*/  LDL.LU R10, [R1+0x2a2c] ;  /* 0x002a2c00010a7983 */ /* 0x000f240000300800 */
[----:B---3--:R-:W-:-:S02]  /*24da0*/  IMAD.MOV.U32 R15, RZ, RZ, R11 ;  /* 0x000000ffff0f7224 */ /* 0x008fc400078e000b */
[----:B------:R-:W4:Y:S03]  /*24db0*/  LDL.LU R11, [R1+0x2a28] ;  /* 0x002a2800010b7983 */ /* 0x000f260000300800 */
[----:B------:R-:W-:Y:S01]  /*24dc0*/  STL.64 [R1+0x2a08], R14 ;  /* 0x002a080e01007387 */ /* 0x000fe20000100a00 */
[C---:B----4-:R-:W-:Y:S01]  /*24dd0*/  HMMA.16816.F32.BF16 R4, R20.reuse, R10, R4 ;  /* 0x0000000a1404723c */ /* 0x050fe20000041804 */
[----:B--2---:R0:W-:Y:S04]  /*24de0*/  STL.64 [R1+0x2a00], R12 ;  /* 0x002a000c01007387 */ /* 0x0041e80000100a00 */
[----:B0-----:R-:W2:Y:S01]  /*24df0*/  LDL.LU R12, [R1+0x1030] ;  /* 0x00103000010c7983 */ /* 0x001ea20000300800 */
[----:B------:R-:W2:Y:S02]  /*24e00*/  LDL.LU R13, [R1+0x1034] ;  /* 0x00103400010d7983 */ /* 0x000ea40000300800 */
[----:B------:R-:W2:Y:S02]  /*24e10*/  LDL.LU R14, [R1+0x1038] ;  /* 0x00103800010e7983 */ /* 0x000ea40000300800 */
[----:B------:R-:W2:Y:S11]  /*24e20*/  LDL.LU R15, [R1+0x103c] ;  /* 0x00103c00010f7983 */ /* 0x000eb60000300800 */
[----:B------:R-:W-:Y:S02]  /*24e30*/  @!UPT UIADD3 URZ, URZ, URZ, URZ ;  /* 0x0000003f3f3ff290 */ /* 0x000fe4000fffe03f */
[----:B------:R-:W-:Y:S01]  /*24e40*/  STL.64 [R1+0xec0], R4 ;  /* 0x000ec00401007387 */ /* 0x000fe20000100a00 */
[----:B------:R0:W-:Y:S03]  /*24e50*/  STL.64 [R1+0xec8], R6 ;  /* 0x000ec80601007387 */ /* 0x0001e60000100a00 */
[----:B0-----:R-:W3:Y:S01]  /*24e60*/  LDL.LU.64 R6, [R1+0x2a20] ;  /* 0x002a200001067983 */ /* 0x001ee20000300a00 */
[----:B------:R-:W-:Y:S02]  /*24e70*/  IMAD.MOV.U32 R18, RZ, RZ, R8 ;  /* 0x000000ffff127224 */ /* 0x000fe400078e0008 */
[----:B------:R0:W-:Y:S02]  /*24e80*/  STL.64 [R1+0x28e8], R10 ;  /* 0x0028e80a01007387 */ /* 0x0001e40000100a00 */
[----:B------:R-:W4:Y:S01]  /*24e90*/  LDL.LU R8, [R1+0x7c0] ;  /* 0x0007c00001087983 */ /* 0x000f220000300800 */
[----:B------:R-:W4:Y:S04]  /*24ea0*/  LDL.LU R9, [R1+0x7c4] ;  /* 0x0007c40001097983 */ /* 0x000f280000300800 */
[----:B0-----:R-:W4:Y:S01]  /*24eb0*/  LDL.LU R10, [R1+0x7c8] ;  /* 0x0007c800010a7983 */ /* 0x001f220000300800 */
[----:B------:R-:W4:Y:S01]  /*24ec0*/  LDL.LU R11, [R1+0x7cc] ;  /* 0x0007cc00010b7983 */ /* 0x000f220000300800 */
[----:B---3--:R-:W-:Y:S02]  /*24ed0*/  HMMA.16816.F32.BF16 R20, R20, R6, R24 ;  /* 0x000000061414723c */ /* 0x008fe40000041818 */
[----:B------:R-:W2:Y:S01]  /*24ee0*/  LDL.LU.64 R26, [R1+0x2a18] ;  /* 0x002a1800011a7983 */ /* 0x000ea20000300a00 */
[----:B------:R-:W2:Y:S02]  /*24ef0*/  LDL.LU.64 R24, [R1+0x2a10] ;  /* 0x002a100001187983 */ /* 0x000ea40000300a00 */
[----:B------:R-:W-:Y:S11]  /*24f00*/  IMAD.MOV.U32 R19, RZ, RZ, R3 ;  /* 0x000000ffff137224 */ /* 0x000ff600078e0003 */
[----:B------:R-:W-:Y:S07]  /*24f10*/  @!UPT UIADD3 URZ, URZ, URZ, URZ ;  /* 0x0000003f3f3ff290 */ /* 0x000fee000fffe03f */
[----:B------:R-:W-:Y:S01]  /*24f20*/  STL.64 [R1+0x870], R20 ;  /* 0x0008701401007387 */ /* 0x000fe20000100a00 */
[----:B------:R-:W-:Y:S02]  /*24f30*/  STL.64 [R1+0x878], R22 ;  /* 0x0008781601007387 */ /* 0x000fe40000100a00 */
[----:B------:R-:W0:Y:S02]  /*24f40*/  LDSM.16.MT88.4 R20, [R29+0x4100] ;  /* 0x004100001d14783b */ /* 0x000e240000004200 */
[----:B0-----:R-:W-:Y:S02]  /*24f50*/  STL.64 [R1+0x28e0], R22 ;  /* 0x0028e01601007387 */ /* 0x001fe40000100a00 */
[----:B------:R-:W-:Y:S01]  /*24f60*/  STL.64 [R1+0x28d8], R20 ;  /* 0x0028d81401007387 */ /* 0x000fe20000100a00 */
[C---:B--2---:R-:W-:Y:S01]  /*24f70*/  HMMA.16816.F32.BF16 R16, R24.reuse, R18, R12 ;  /* 0x000000121810723c */ /* 0x044fe2000004180c */
[----:B------:R-:W2:Y:S01]  /*24f80*/  LDL.LU.64 R14, [R1+0x2a08] ;  /* 0x002a0800010e7983 */ /* 0x000ea20000300a00 */
[----:B------:R-:W2:Y:S11]  /*24f90*/  LDL.LU.64 R12, [R1+0x2a00] ;  /* 0x002a0000010c7983 */ /* 0x000eb60000300a00 */
[----:B------:R-:W-:Y:S10]  /*24fa0*/  @!UPT UIADD3 URZ, URZ, URZ, URZ ;  /* 0x0000003f3f3ff290 */ /* 0x000ff4000fffe03f */
[----:B------:R-:W-:Y:S01]  /*24fb0*/  STL.64 [R1+0x1030], R16 ;  /* 0x0010301001007387 */ /* 0x000fe20000100a00 */
[----:B------:R0:W-:Y:S03]  /*24fc0*/  STL.64 [R1+0x1038], R18 ;  /* 0x0010381201007387 */ /* 0x0001e60000100a00 */
[----:B0-----:R-:W2:Y:S02]  /*24fd0*/  LDL.LU.64 R18, [R1+0x29f8] ;  /* 0x0029f80001127983 */ /* 0x001ea40000300a00 */
[C---:B--2---:R-:W-:Y:S02]  /*24fe0*/  HMMA.16816.F32.BF16 R16, R24.reuse, R18, R12 ;  /* 0x000000121810723c */ /* 0x044fe4000004180c */
[----:B------:R-:W2:Y:S01]  /*24ff0*/  LDL.LU.64 R14, [R1+0x29f0] ;  /* 0x0029f000010e7983 */ /* 0x000ea20000300a00 */
[----:B------:R-:W2:Y:S11]  /*25000*/  LDL.LU.64 R12, [R1+0x29e8] ;  /* 0x0029e800010c7983 */ /* 0x000eb60000300a00 */
[----:B------:R-:W-:Y:S09]  /*25010*/  @!UPT UIADD3 URZ, URZ, URZ, URZ ;  /* 0x0000003f3f3ff290 */ /* 0x000ff2000fffe03f */
        /* <DEDUP_REMOVED lines=59> */
[----:B--2---:R-:W-:Y:S02]  /*253d0*/  HMMA.16816.F32.BF16 R16, R24, R18, R12 ;  /* 0x000000121810723c */ /* 0x004fe4000004180c */
[----:B------:R-:W2:Y:S01]  /*253e0*/  LDL.LU.64 R14, [R1+0x2918] ;  /* 0x00291800010e7983 */ /* 0x000ea20000300a00 */
[----:B------:R-:W2:Y:S11]  /*253f0*/  LDL.LU.64 R12, [R1+0x2910] ;  /* 0x00291000010c7983 */ /* 0x000eb60000300a00 */
[----:B------:R-:W-:Y:S09]  /*25400*/  @!UPT UIADD3 URZ, URZ, URZ, URZ ;  /* 0x0000003f3f3ff290 */ /* 0x000ff2000fffe03f */
[----:B------:R-:W-:Y:S01]  /*25410*/  STL.64 [R1+0x7f0], R16 ;  /* 0x0007f01001007387 */ /* 0x000fe20000100a00 */
[----:B------:R0:W-:Y:S03]  /*25420*/  STL.64 [R1+0x7f8], R18 ;  /* 0x0007f81201007387 */ /* 0x0001e60000100a00 */
[----:B0-----:R-:W3:Y:S01]  /*25430*/  LDL.LU.64 R18, [R1+0x2908] ;  /* 0x0029080001127983 */ /* 0x001ee20000300a00 */
[----:B------:R-:W3:Y:S02]  /*25440*/  LDL.LU.64 R16, [R1+0x2900] ;  /* 0x0029000001107983 */ /* 0x000ee40000300a00 */
[----:B------:R-:W-:Y:S02]  /*25450*/  IMAD.MOV.U32 R22, RZ, RZ, R2 ;  /* 0x000000ffff167224 */ /* 0x000fe400078e0002 */
[----:B------:R-:W-:-:S07]  /*25460*/  IMAD.MOV.U32 R23, RZ, RZ, R0 ;  /* 0x000000ffff177224 */ /* 0x000fce00078e0000 */
[C---:B---3--:R-:W-:Y:S01]  /*25470*/  HMMA.16816.F32.BF16 R20, R24.reuse, R22, R16 ;  /* 0x000000161814723c */ /* 0x048fe20000041810 */
[----:B------:R-:W2:Y:S11]  /*25480*/  LDL.LU.64 R18, [R1+0x28f8] ;  /* 0x0028f80001127983 */ /* 0x000eb60000300a00 */
[----:B------:R-:W-:Y:S11]  /*25490*/  @!UPT UIADD3 URZ, URZ, URZ, URZ ;  /* 0x0000003f3f3ff290 */ /* 0x000ff6000fffe03f */
[----:B------:R0:W-:Y:S01]  /*254a0*/  STL.64 [R1+0x7e0], R20 ;  /* 0x0007e01401007387 */ /* 0x0001e20000100a00 */
[----:B------:R1:W-:Y:S03]  /*254b0*/  STL.64 [R1+0x7e8], R22 ;  /* 0x0007e81601007387 */ /* 0x0003e60000100a00 */
[----:B0-----:R-:W3:Y:S01]  /*254c0*/  LDL.LU R20, [R1+0x120] ;  /* 0x0001200001147983 */ /* 0x001ee20000300800 */
[----:B------:R-:W3:Y:S02]  /*254d0*/  LDL.LU R21, [R1+0x124] ;  /* 0x0001240001157983 */ /* 0x000ee40000300800 */
[----:B-1----:R-:W3:Y:S02]  /*254e0*/  LDL.LU R22, [R1+0x128] ;  /* 0x0001280001167983 */ /* 0x002ee40000300800 */
[----:B------:R-:W3:Y:S01]  /*254f0*/  LDL.LU R23, [R1+0x12c] ;  /* 0x00012c0001177983 */ /* 0x000ee20000300800 */
[C---:B--2---:R-:W-:Y:S11]  /*25500*/  HMMA.16816.F32.BF16 R12, R24.reuse, R18, R12 ;  /* 0x00000012180c723c */ /* 0x044ff6000004180c */
[----:B------:R-:W-:Y:S11]  /*25510*/  @!UPT UIADD3 URZ, URZ, URZ, URZ ;  /* 0x0000003f3f3ff290 */ /* 0x000ff6000fffe03f */
[----:B------:R-:W-:Y:S01]  /*25520*/  @!UPT UIADD3 URZ, URZ, URZ, URZ ;  /* 0x0000003f3f3ff290 */ /* 0x000fe2000fffe03f */
[----:B------:R-:W-:Y:S01]  /*25530*/  STL.64 [R1+0x7d0], R12 ;  /* 0x0007d00c01007387 */ /* 0x000fe20000100a00 */
[----:B------:R0:W-:Y:S03]  /*25540*/  STL.64 [R1+0x7d8], R14 ;  /* 0x0007d80e01007387 */ /* 0x0001e60000100a00 */
[----:B0-----:R-:W4:Y:S01]  /*25550*/  LDL.LU.64 R14, [R1+0x28f0] ;  /* 0x0028f000010e7983 */ /* 0x001f220000300a00 */
[----:B------:R0:W-:Y:S02]  /*25560*/  STL.64 [R1+0x28a0], R18 ;  /* 0x0028a01201007387 */ /* 0x0001e40000100a00 */
[----:B------:R-:W2:Y:S02]  /*25570*/  LDL.LU R16, [R1+0x7b0] ;  /* 0x0007b00001107983 */ /* 0x000ea40000300800 */
[----:B------:R-:W2:Y:S01]  /*25580*/  LDL.LU R17, [R1+0x7b4] ;  /* 0x0007b40001117983 */ /* 0x000ea20000300800 */
[----:B0-----:R-:W2:Y:S01]  /*25590*/  LDL.LU R18, [R1+0x7b8] ;  /* 0x0007b80001127983 */ /* 0x001ea20000300800 */
[----:B------:R-:W2:Y:S01]  /*255a0*/  LDL.LU R19, [R1+0x7bc] ;  /* 0x0007bc0001137983 */ /* 0x000ea20000300800 */
[C---:B----4-:R-:W-:Y:S11]  /*255b0*/  HMMA.16816.F32.BF16 R8, R24.reuse, R14, R8 ;  /* 0x0000000e1808723c */ /* 0x050ff60000041808 */
[----:B------:R-:W-:Y:S11]  /*255c0*/  @!UPT UIADD3 URZ, URZ, URZ, URZ ;  /* 0x0000003f3f3ff290 */ /* 0x000ff6000fffe03f */
[----:B------:R-:W-:Y:S01]  /*255d0*/  @!UPT UIADD3 URZ, URZ, URZ, URZ ;  /* 0x0000003f3f3ff290 */ /* 0x000fe2000fffe03f */
[----:B------:R-:W-:Y:S01]  /*255e0*/  STL.64 [R1+0x7c0], R8 ;  /* 0x0007c00801007387 */ /* 0x000fe20000100a00 */
[----:B------:R0:W-:Y:S03]  /*255f0*/  STL.64 [R1+0x7c8], R10 ;  /* 0x0007c80a01007387 */ /* 0x0001e60000100a00 */
[----:B0-----:R-:W2:Y:S01]  /*25600*/  LDL.LU.64 R10, [R1+0x28e8] ;  /* 0x0028e800010a7983 */ /* 0x001ea20000300a00 */
[----:B------:R0:W-:Y:S03]  /*25610*/  STL.64 [R1+0x2828], R14 ;  /* 0x0028280e01007387 */ /* 0x0001e60000100a00 */
[----:B0-----:R-:W4:Y:S04]  /*25620*/  LDL.64 R14, [R1+0x78] ;  /* 0x00007800010e7983 */ /* 0x001f280000100a00 */
[----:B----4-:R0:W-:Y:S04]  /*25630*/  STL.64 [R1+0x28a8], R14 ;  /* 0x0028a80e01007387 */ /* 0x0101e80000100a00 */
[----:B0-----:R-:W4:Y:S04]  /*25640*/  LDL.64 R14, [R1+0x98] ;  /* 0x00009800010e7983 */ /* 0x001f280000100a00 */
[----:B----4-:R0:W-:Y:S04]  /*25650*/  STL.64 [R1+0x28b0], R14 ;  /* 0x0028b00e01007387 */ /* 0x0101e80000100a00 */
[----:B0-----:R-:W4:Y:S01]  /*25660*/  LDL.64 R14, [R1+0xa8] ;  /* 0x0000a800010e7983 */ /* 0x001f220000100a00 */
[C---:B--2---:R-:W-:Y:S03]  /*25670*/  HMMA.16816.F32.BF16 R16, R24.reuse, R10, R16 ;  /* 0x0000000a1810723c */ /* 0x044fe60000041810 */
[----:B----4-:R0:W-:Y:S04]  /*25680*/  STL.64 [R1+0x28b8], R14 ;  /* 0x0028b80e01007387 */ /* 0x0101e80000100a00 */
[----:B0-----:R-:W2:Y:S04]  /*25690*/  LDL.64 R14, [R1+0xb8] ;  /* 0x0000b800010e7983 */ /* 0x001ea80000100a00 */
[----:B--2---:R0:W-:Y:S04]  /*256a0*/  STL.64 [R1+0x28c0], R14 ;  /* 0x0028c00e01007387 */ /* 0x0041e80000100a00 */
[----:B0-----:R-:W2:Y:S08]  /*256b0*/  LDL.64 R14, [R1+0xc8] ;  /* 0x0000c800010e7983 */ /* 0x001eb00000100a00 */
[----:B------:R0:W-:Y:S02]  /*256c0*/  STL.64 [R1+0x7b0], R16 ;  /* 0x0007b01001007387 */ /* 0x0001e40000100a00 */
[----:B------:R1:W-:Y:S01]  /*256d0*/  STL.64 [R1+0x7b8], R18 ;  /* 0x0007b81201007387 */ /* 0x0003e20000100a00 */
[----:B0-----:R-:W4:Y:S01]  /*256e0*/  LDL.LU R16, [R1+0xe00] ;  /* 0x000e000001107983 */ /* 0x001f220000300800 */
[----:B------:R-:W4:Y:S02]  /*256f0*/  LDL.LU R17, [R1+0xe04] ;  /* 0x000e040001117983 */ /* 0x000f240000300800 */
[----:B-1----:R-:W2:Y:S02]  /*25700*/  LDL.LU R18, [R1+0xe08] ;  /* 0x000e080001127983 */ /* 0x002ea40000300800 */
[----:B------:R-:W2:Y:S01]  /*25710*/  LDL.LU R19, [R1+0xe0c] ;  /* 0x000e0c0001137983 */ /* 0x000ea20000300800 */
[----:B---3--:R-:W-:Y:S01]  /*25720*/  HMMA.16816.F32.BF16 R24, R24, R6, R20 ;  /* 0x000000061818723c */ /* 0x008fe20000041814 */
[----:B--2---:R-:W-:Y:S01]  /*25730*/  STL.64 [R1+0x28d0], R18 ;  /* 0x0028d01201007387 */ /* 0x004fe20000100a00 */
[----:B----4-:R0:W-:Y:S03]  /*25740*/  STL.64 [R1+0x28c8], R16 ;  /* 0x0028c81001007387 */ /* 0x0101e60000100a00 */
[----:B0-----:R-:W2:Y:S01]  /*25750*/  LDL.LU R16, [R1+0xfb0] ;  /* 0x000fb00001107983 */ /* 0x001ea20000300800 */
[----:B------:R-:W2:Y:S02]  /*25760*/  LDL.LU R17, [R1+0xfb4] ;  /* 0x000fb40001117983 */ /* 0x000ea40000300800 */
[----:B------:R-:W2:Y:S02]  /*25770*/  LDL.LU R18, [R1+0xfb8] ;  /* 0x000fb80001127983 */ /* 0x000ea40000300800 */
[----:B------:R-:W2:Y:S01]  /*25780*/  LDL.LU R19, [R1+0xfbc] ;  /* 0x000fbc0001137983 */ /* 0x000ea20000300800 */
[----:B------:R0:W-:Y:S01]  /*25790*/  STL [R1+0x27e4], R10 ;  /* 0x0027e40a01007387 */ /* 0x0001e20000100800 */
[----:B------:R1:W-:Y:S02]  /*257a0*/  STL [R1+0x27e0], R11 ;  /* 0x0027e00b01007387 */ /* 0x0003e40000100800 */
[----:B------:R-:W3:Y:S02]  /*257b0*/  LDL.LU R8, [R1+0xf80] ;  /* 0x000f800001087983 */ /* 0x000ee40000300800 */
[----:B------:R-:W3:Y:S01]  /*257c0*/  LDL.LU R9, [R1+0xf84] ;  /* 0x000f840001097983 */ /* 0x000ee20000300800 */
[----:B0-----:R-:W3:Y:S01]  /*257d0*/  LDL.LU R10, [R1+0xf88] ;  /* 0x000f8800010a7983 */ /* 0x001ee20000300800 */
[----:B-1----:R-:W3:Y:S02]  /*257e0*/  LDL.LU R11, [R1+0xf8c] ;  /* 0x000f8c00010b7983 */ /* 0x002ee40000300800 */
[----:B------:R-:W2:Y:S02]  /*257f0*/  LDL.LU.64 R22, [R1+0x28e0] ;  /* 0x0028e00001167983 */ /* 0x000ea40000300a00 */
[----:B------:R-:W2:Y:S01]  /*25800*/  LDL.LU.64 R20, [R1+0x28d8] ;  /* 0x0028d80001147983 */ /* 0x000ea20000300a00 */
[----:B------:R0:W-:Y:S01]  /*25810*/  STL.64 [R1+0x27d8], R6 ;  /* 0x0027d80601007387 */ /* 0x0001e20000100a00 */
[----:B------:R-:W4:Y:S02]  /*25820*/  LDL.LU R4, [R1+0xfa0] ;  /* 0x000fa00001047983 */ /* 0x000f240000300800 */
[----:B------:R-:W-:Y:S02]  /*25830*/  STL.64 [R1+0x120], R24 ;  /* 0x0001201801007387 */ /* 0x000fe40000100a00 */
[----:B------:R-:W-:Y:S02]  /*25840*/  STL.64 [R1+0x128], R26 ;  /* 0x0001281a01007387 */ /* 0x000fe40000100a00 */
[----:B------:R-:W1:Y:S04]  /*25850*/  LDSM.16.MT88.4 R24, [R29+0x4180] ;  /* 0x004180001d18783b */ /* 0x000e680000004200 */
[----:B------:R-:W4:Y:S04]  /*25860*/  LDL.LU R5, [R1+0xfa4] ;  /* 0x000fa40001057983 */ /* 0x000f280000300800 */
[----:B0-----:R-:W4:Y:S01]  /*25870*/  LDL.LU R6, [R1+0xfa8] ;  /* 0x000fa80001067983 */ /* 0x001f220000300800 */
[----:B------:R-:W4:Y:S02]  /*25880*/  LDL.LU R7, [R1+0xfac] ;  /* 0x000fac0001077983 */ /* 0x000f240000300800 */
[----:B------:R-:W-:Y:S02]  /*25890*/  STL [R1+0x27e8], R29 ;  /* 0x0027e81d01007387 */ /* 0x000fe40000100800 */
[----:B------:R-:W-:-:S02]  /*258a0*/  IMAD.MOV.U32 R2, RZ, RZ, R14 ;  /* 0x000000ffff027224 */ /* 0x000fc400078e000e */
[----:B------:R-:W-:Y:S01]  /*258b0*/  IMAD.MOV.U32 R0, RZ, RZ, R15 ;  /* 0x000000ffff007224 */ /* 0x000fe200078e000f */
[----:B-1----:R-:W-:Y:S01]  /*258c0*/  STL.64 [R1+0x27d0], R26 ;  /* 0x0027d01a01007387 */ /* 0x002fe20000100a00 */
[----:B------:R0:W-:Y:S03]  /*258d0*/  STL.64 [R1+0x27c8], R24 ;  /* 0x0027c81801007387 */ /* 0x0001e60000100a00 */
[----:B0-----:R-:W3:Y:S01]  /*258e0*/  LDL.LU R24, [R1+0xdf0] ;  /* 0x000df00001187983 */ /* 0x001ee20000300800 */
[----:B------:R-:W3:Y:S02]  /*258f0*/  LDL.LU R25, [R1+0xdf4] ;  /* 0x000df40001197983 */ /* 0x000ee40000300800 */
[----:B------:R-:W3:Y:S02]  /*25900*/  LDL.LU R26, [R1+0xdf8] ;  /* 0x000df800011a7983 */ /* 0x000ee40000300800 */
[----:B------:R-:W3:Y:S01]  /*25910*/  LDL.LU R27, [R1+0xdfc] ;  /* 0x000dfc00011b7983 */ /* 0x000ee20000300800 */
[C---:B--2---:R-:W-:Y:S11]  /*25920*/  HMMA.16816.F32.BF16 R16, R20.reuse, R14, R16 ;  /* 0x0000000e1410723c */ /* 0x044ff60000041810 */
[----:B------:R-:W-:Y:S11]  /*25930*/  @!UPT UIADD3 URZ, URZ, URZ, URZ ;  /* 0x0000003f3f3ff290 */ /* 0x000ff6000fffe03f */
[----:B------:R-:W-:Y:S01]  /*25940*/  @!UPT UIADD3 URZ, URZ, URZ, URZ ;  /* 0x0000003f3f3ff290 */ /* 0x000fe2000fffe03f */
[----:B------:R-:W-:Y:S01]  /*25950*/  STL.64 [R1+0xfb0], R16 ;  /* 0x000fb01001007387 */ /* 0x000fe20000100a00 */
[----:B------:R0:W-:Y:S03]  /*25960*/  STL.64 [R1+0xfb8], R18 ;  /* 0x000fb81201007387 */ /* 0x0001e60000100a00 */
[----:B0-----:R-:W2:Y:S01]  /*25970*/  LDL.LU.64 R18, [R1+0x28d0] ;  /* 0x0028d00001127983 */ /* 0x001ea20000300a00 */
[----:B------:R-:W2:Y:S02]  /*25980*/  LDL.LU.64 R16, [R1+0x28c8] ;  /* 0x0028c80001107983 */ /* 0x000ea40000300a00 */
[----:B------:R-:W4:Y:S02]  /*25990*/  LDL.LU.64 R14, [R1+0x28c0] ;  /* 0x0028c000010e7983 */ /* 0x000f240000300a00 */
[----:B------:R-:W-:Y:S01]  /*259a0*/  STL [R1+0x27f0], R0 ;  /* 0x0027f00001007387 */ /* 0x000fe20000100800 */
[----:B------:R-:W-:Y:S01]  /*259b0*/  STL [R1+0x27ec], R2 ;  /* 0x0027ec0201007387 */ /* 0x000fe20000100800 */
[C---:B----4-:R-:W-:Y:S01]  /*259c0*/  HMMA.16816.F32.BF16 R4, R20.reuse, R14, R4 ;  /* 0x0000000e1404723c */ /* 0x050fe20000041804 */
[----:B------:R-:W-:Y:S11]  /*259d0*/  IMAD.MOV.U32 R3, RZ, RZ, R15 ;  /* 0x000000ffff037224 */ /* 0x000ff600078e000f */
[----:B------:R-:W-:Y:S11]  /*259e0*/  @!UPT UIADD3 URZ, URZ, URZ, URZ ;  /* 0x0000003f3f3ff290 */ /* 0x000ff6000fffe03f */
[----:B------:R0:W-:Y:S01]  /*259f0*/  STL.64 [R1+0xfa0], R4 ;  /* 0x000fa00401007387 */ /* 0x0001e20000100a00 */
[----:B------:R-:W-:Y:S02]  /*25a00*/  STL.64 [R1+0xfa8], R6 ;  /* 0x000fa80601007387 */ /* 0x000fe40000100a00 */
[----:B0-----:R-:W-:Y:S02]  /*25a10*/  IMAD.MOV.U32 R4, RZ, RZ, R14 ;  /* 0x000000ffff047224 */ /* 0x001fe400078e000e */
[----:B------:R-:W4:Y:S03]  /*25a20*/  LDL.LU.64 R14, [R1+0x28b8] ;  /* 0x0028b800010e7983 */ /* 0x000f260000300a00 */
[----:B------:R0:W-:Y:S02]  /*25a30*/  STL [R1+0x27f4], R4 ;  /* 0x0027f40401007387 */ /* 0x0001e40000100800 */
[----:B0-----:R-:W4:Y:S01]  /*25a40*/  LDL.LU R4, [R1+0xf90] ;  /* 0x000f900001047983 */ /* 0x001f220000300800 */
[----:B------:R-:W4:Y:S02]  /*25a50*/  LDL.LU R5, [R1+0xf94] ;  /* 0x000f940001057983 */ /* 0x000f240000300800 */
[----:B------:R-:W4:Y:S02]  /*25a60*/  LDL.LU R6, [R1+0xf98] ;  /* 0x000f980001067983 */ /* 0x000f240000300800 */
[----:B------:R-:W4:Y:S02]  /*25a70*/  LDL.LU R7, [R1+0xf9c] ;  /* 0x000f9c0001077983 */ /* 0x000f240000300800 */
[C---:B----4-:R-:W-:Y:S11]  /*25a80*/  HMMA.16816.F32.BF16 R4, R20.reuse, R14, R4 ;  /* 0x0000000e1404723c */ /* 0x050ff60000041804 */
[----:B------:R-:W-:Y:S11]  /*25a90*/  @!UPT UIADD3 URZ, URZ, URZ, URZ ;  /* 0x0000003f3f3ff290 */ /* 0x000ff6000fffe03f */
[----:B------:R-:W-:Y:S01]  /*25aa0*/  @!UPT UIADD3 URZ, URZ, URZ, URZ ;  /* 0x0000003f3f3ff290 */ /* 0x000fe2000fffe03f */
[----:B------:R0:W-:Y:S01]  /*25ab0*/  STL.64 [R1+0xf90], R4 ;  /* 0x000f900401007387 */ /* 0x0001e20000100a00 */
[----:B------:R1:W-:Y:S02]  /*25ac0*/  STL.64 [R1+0xf98], R6 ;  /* 0x000f980601007387 */ /* 0x0003e40000100a00 */
[----:B0-----:R-:W-:Y:S02]  /*25ad0*/  IMAD.MOV.U32 R5, RZ, RZ, R15 ;  /* 0x000000ffff057224 */ /* 0x001fe400078e000f */
[----:B-1----:R-:W-:Y:S02]  /*25ae0*/  IMAD.MOV.U32 R6, RZ, RZ, R14 ;  /* 0x000000ffff067224 */ /* 0x002fe400078e000e */
[----:B------:R-:W3:Y:S02]  /*25af0*/  LDL.LU.64 R14, [R1+0x28b0] ;  /* 0x0028b000010e7983 */ /* 0x000ee40000300a00 */
[C---:B---3--:R-:W-:Y:S01]  /*25b00*/  HMMA.16816.F32.BF16 R8, R20.reuse, R14, R8 ;  /* 0x0000000e1408723c */ /* 0x048fe20000041808 */
[----:B------:R-:W-:Y:S11]  /*25b10*/  IMAD.MOV.U32 R7, RZ, RZ, R15 ;  /* 0x000000ffff077224 */ /* 0x000ff600078e000f */
[----:B------:R-:W-:Y:S11]  /*25b20*/  @!UPT UIADD3 URZ, URZ, URZ, URZ ;  /* 0x0000003f3f3ff290 */ /* 0x000ff6000fffe03f */
[----:B------:R0:W-:Y:S01]  /*25b30*/  STL.64 [R1+0xf80], R8 ;  /* 0x000f800801007387 */ /* 0x0001e20000100a00 */
[----:B------:R-:W-:Y:S02]  /*25b40*/  STL.64 [R1+0xf88], R10 ;  /* 0x000f880a01007387 */ /* 0x000fe40000100a00 */
[----:B0-----:R-:W-:Y:S02]  /*25b50*/  IMAD.MOV.U32 R8, RZ, RZ, R14 ;  /* 0x000000ffff087224 */ /* 0x001fe400078e000e */
[----:B------:R-:W3:Y:S01]  /*25b60*/  LDL.LU.64 R14, [R1+0x28a8] ;  /* 0x0028a800010e7983 */ /* 0x000ee20000300a00 */
[----:B------:R0:W-:Y:S02]  /*25b70*/  STL.64 [R1+0x2848], R6 ;  /* 0x0028480601007387 */ /* 0x0001e40000100a00 */
[----:B------:R-:W-:Y:S01]  /*25b80*/  STL [R1+0x2840], R5 ;  /* 0x0028400501007387 */ /* 0x000fe20000100800 */
[----:B0-----:R-:W2:Y:S02]  /*25b90*/  LDL.64 R6, [R1+0x88] ;  /* 0x0000880001067983 */ /* 0x001ea40000100a00 */
[C---:B--2---:R-:W-:Y:S01]  /*25ba0*/  HMMA.16816.F32.BF16 R16, R20.reuse, R6, R16 ;  /* 0x000000061410723c */ /* 0x044fe20000041810 */
[----:B------:R-:W-:Y:S11]  /*25bb0*/  IMAD.MOV.U32 R9, RZ, RZ, R7 ;  /* 0x000000ffff097224 */ /* 0x000ff600078e0007 */
[----:B------:R-:W-:Y:S11]  /*25bc0*/  @!UPT UIADD3 URZ, URZ, URZ, URZ ;  /* 0x0000003f3f3ff290 */ /* 0x000ff6000fffe03f */
[----:B------:R0:W-:Y:S02]  /*25bd0*/  STL.64 [R1+0xe00], R16 ;  /* 0x000e001001007387 */ /* 0x0001e40000100a00 */
[----:B0-----:R-:W-:Y:S02]  /*25be0*/  IMAD.MOV.U32 R16, RZ, RZ, R6 ;  /* 0x000000ffff107224 */ /* 0x001fe400078e0006 */
[C---:B---3--:R-:W-:Y:S01]  /*25bf0*/  HMMA.16816.F32.BF16 R4, R20.reuse, R14, R24 ;  /* 0x0000000e1404723c */ /* 0x048fe20000041818 */
[----:B------:R0:W-:Y:S06]  /*25c00*/  STL.64 [R1+0xe08], R18 ;  /* 0x000e081201007387 */ /* 0x0001ec0000100a00 */
[----:B------:R-:W-:Y:S01]  /*25c10*/  IMAD.MOV.U32 R24, RZ, RZ, R14 ;  /* 0x000000ffff187224 */ /* 0x000fe200078e000e */
[----:B0-----:R-:W2:Y:S01]  /*25c20*/  LDL.LU.64 R18, [R1+0x28a0] ;  /* 0x0028a00001127983 */ /* 0x001ea20000300a00 */
[----:B------:R-:W-:Y:S02]  /*25c30*/  STL.64 [R1+0x2870], R8 ;  /* 0x0028700801007387 */ /* 0x000fe40000100a00 */
[----:B------:R-:W-:Y:S11]  /*25c40*/  IMAD.MOV.U32 R17, RZ, RZ, R15 ;  /* 0x000000ffff117224 */ /* 0x000ff600078e000f */
[----:B------:R-:W-:Y:S01]  /*25c50*/  @!UPT UIADD3 URZ, URZ, URZ, URZ ;  /* 0x0000003f3f3ff290 */ /* 0x000fe2000fffe03f */
[----:B------:R0:W-:Y:S01]  /*25c60*/  STL.64 [R1+0xdf0], R4 ;  /* 0x000df00401007387 */ /* 0x0001e20000100a00 */
[----:B------:R1:W-:Y:S02]  /*25c70*/  STL.64 [R1+0xdf8], R6 ;  /* 0x000df80601007387 */ /* 0x0003e40000100a00 */
[----:B------:R3:W-:Y:S02]  /*25c80*/  STL [R1+0x2898], R24 ;  /* 0x0028981801007387 */ /* 0x0007e40000100800 */
[----:B------:R-:W4:Y:S01]  /*25c90*/  LDL.LU R12, [R1+0xd90] ;  /* 0x000d9000010c7983 */ /* 0x000f220000300800 */
[----:B------:R-:W4:Y:S01]  /*25ca0*/  LDL.LU R13, [R1+0xd94] ;  /* 0x000d9400010d7983 */ /* 0x000f220000300800 */
[----:B------:R-:W2:Y:S02]  /*25cb0*/  LDL.LU R14, [R1+0xd98] ;  /* 0x000d9800010e7983 */ /* 0x000ea40000300800 */
[----:B------:R-:W2:Y:S01]  /*25cc0*/  LDL.LU R15, [R1+0xd9c] ;  /* 0x000d9c00010f7983 */ /* 0x000ea20000300800 */
[----:B0-----:R-:W2:Y:S01]  /*25cd0*/  LDL.LU R4, [R1+0xda0] ;  /* 0x000da00001047983 */ /* 0x001ea20000300800 */
[----:B------:R-:W2:Y:S02]  /*25ce0*/  LDL.LU R5, [R1+0xda4] ;  /* 0x000da40001057983 */ /* 0x000ea40000300800 */
[----:B-1----:R-:W2:Y:S02]  /*25cf0*/  LDL.LU R6, [R1+0xda8] ;  /* 0x000da80001067983 */ /* 0x002ea40000300800 */
[----:B------:R-:W2:Y:S01]  /*25d00*/  LDL.LU R7, [R1+0xdac] ;  /* 0x000dac0001077983 */ /* 0x000ea20000300800 */
[----:B---3--:R-:W3:Y:S01]  /*25d10*/  LDL.LU R24, [R1+0xde0] ;  /* 0x000de00001187983 */ /* 0x008ee20000300800 */
[----:B------:R-:W3:Y:S02]  /*25d20*/  LDL.LU R25, [R1+0xde4] ;  /* 0x000de40001197983 */ /* 0x000ee40000300800 */
[----:B------:R-:W3:Y:S02]  /*25d30*/  LDL.LU R26, [R1+0xde8] ;  /* 0x000de800011a7983 */ /* 0x000ee40000300800 */
[----:B------:R-:W3:Y:S01]  /*25d40*/  LDL.LU R27, [R1+0xdec] ;  /* 0x000dec00011b7983 */ /* 0x000ee20000300800 */
[----:B------:R-:W2:Y:S01]  /*25d50*/  LDL.LU R8, [R1+0xdc0] ;  /* 0x000dc00001087983 */ /* 0x000ea20000300800 */
[----:B------:R-:W2:Y:S02]  /*25d60*/  LDL.LU R9, [R1+0xdc4] ;  /* 0x000dc40001097983 */ /* 0x000ea40000300800 */
[----:B------:R-:W2:Y:S02]  /*25d70*/  LDL.LU R10, [R1+0xdc8] ;  /* 0x000dc800010a7983 */ /* 0x000ea40000300800 */
[----:B------:R-:W2:Y:S02]  /*25d80*/  LDL.LU R11, [R1+0xdcc] ;  /* 0x000dcc00010b7983 */ /* 0x000ea40000300800 */
[----:B--2---:R0:W-:Y:S01]  /*25d90*/  STL.64 [R1+0x2880], R10 ;  /* 0x0028800a01007387 */ /* 0x0041e20000100a00 */
[----:B------:R-:W-:Y:S03]  /*25da0*/  STL.64 [R1+0x2878], R8 ;  /* 0x0028780801007387 */ /* 0x000fe60000100a00 */
[----:B0-----:R-:W2:Y:S04]  /*25db0*/  LDL.64 R10, [R1+0x58] ;  /* 0x00005800010a7983 */ /* 0x001ea80000100a00 */
[----:B--2---:R0:W-:Y:S04]  /*25dc0*/  STL.64 [R1+0x2890], R10 ;  /* 0x0028900a01007387 */ /* 0x0041e80000100a00 */
[----:B0-----:R-:W3:Y:S01]  /*25dd0*/  LDL.64 R10, [R1+0x68] ;  /* 0x00006800010a7983 */ /* 0x001ee20000100a00 */
[----:B------:R0:W-:Y:S02]  /*25de0*/  STL.64 [R1+0x2858], R6 ;  /* 0x0028580601007387 */ /* 0x0001e40000100a00 */
[----:B------:R-:W-:Y:S01]  /*25df0*/  STL.64 [R1+0x2850], R4 ;  /* 0x0028500401007387 */ /* 0x000fe20000100a00 */
[----:B0-----:R-:W2:Y:S04]  /*25e00*/  LDL.64 R6, [R1+0x38] ;  /* 0x0000380001067983 */ /* 0x001ea80000100a00 */
[----:B--2---:R0:W-:Y:S04]  /*25e10*/  STL.64 [R1+0x2868], R6 ;  /* 0x0028680601007387 */ /* 0x0041e80000100a00 */
[----:B0-----:R-:W2:Y:S01]  /*25e20*/  LDL.64 R6, [R1+0x48] ;  /* 0x0000480001067983 */ /* 0x001ea20000100a00 */
[----:B---3--:R-:W-:Y:S03]  /*25e30*/  HMMA.16816.F32.BF16 R24, R20, R10, R24 ;  /* 0x0000000a1418723c */ /* 0x008fe60000041818 */
[----:B--2---:R0:W-:Y:S01]  /*25e40*/  STL.64 [R1+0x2888], R6 ;  /* 0x0028880601007387 */ /* 0x0041e20000100a00 */
[----:B------:R-:W2:Y:S02]  /*25e50*/  LDL.LU R4, [R1+0xdd0] ;  /* 0x000dd00001047983 */ /* 0x000ea40000300800 */
[----:B------:R-:W2:Y:S01]  /*25e60*/  LDL.LU R5, [R1+0xdd4] ;  /* 0x000dd40001057983 */ /* 0x000ea20000300800 */
[----:B0-----:R-:W2:Y:S01]  /*25e70*/  LDL.LU R6, [R1+0xdd8] ;  /* 0x000dd80001067983 */ /* 0x001ea20000300800 */
[----:B------:R-:W2:Y:S02]  /*25e80*/  LDL.LU R7, [R1+0xddc] ;  /* 0x000ddc0001077983 */ /* 0x000ea40000300800 */
[----:B------:R0:W-:Y:S02]  /*25e90*/  STL.64 [R1+0x2838], R14 ;  /* 0x0028380e01007387 */ /* 0x0001e40000100a00 */
[----:B----4-:R1:W-:Y:S01]  /*25ea0*/  STL.64 [R1+0x2830], R12 ;  /* 0x0028300c01007387 */ /* 0x0103e20000100a00 */
[----:B0-----:R-:W3:Y:S04]  /*25eb0*/  LDL.64 R14, [R1+0x28] ;  /* 0x00002800010e7983 */ /* 0x001ee80000100a00 */
[----:B---3--:R0:W-:Y:S01]  /*25ec0*/  STL.64 [R1+0x2860], R14 ;  /* 0x0028600e01007387 */ /* 0x0081e20000100a00 */
[----:B-1----:R-:W3:Y:S02]  /*25ed0*/  LDL.LU R12, [R1+0xdb0] ;  /* 0x000db000010c7983 */ /* 0x002ee40000300800 */
[----:B------:R-:W3:Y:S01]  /*25ee0*/  LDL.LU R13, [R1+0xdb4] ;  /* 0x000db400010d7983 */ /* 0x000ee20000300800 */
[----:B0-----:R-:W3:Y:S01]  /*25ef0*/  LDL.LU R14, [R1+0xdb8] ;  /* 0x000db800010e7983 */ /* 0x001ee20000300800 */
[----:B------:R-:W3:Y:S02]  /*25f00*/  LDL.LU R15, [R1+0xdbc] ;  /* 0x000dbc00010f7983 */ /* 0x000ee40000300800 */
[----:B------:R0:W-:Y:S02]  /*25f10*/  STL.64 [R1+0x2820], R18 ;  /* 0x0028201201007387 */ /* 0x0001e40000100a00 */
[----:B------:R-:W-:Y:S01]  /*25f20*/  STL.64 [R1+0x2818], R16 ;  /* 0x0028181001007387 */ /* 0x000fe20000100a00 */
[----:B0-----:R-:W4:Y:S01]  /*25f30*/  LDL.64 R18, [R1+0x18] ;  /* 0x0000180001127983 */ /* 0x001f220000100a00 */
[----:B------:R0:W-:Y:S02]  /*25f40*/  STL.64 [R1+0xde0], R24 ;  /* 0x000de01801007387 */ /* 0x0001e40000100a00 */
[----:B------:R1:W-:Y:S01]  /*25f50*/  STL.64 [R1+0xde8], R26 ;  /* 0x000de81a01007387 */ /* 0x0003e20000100a00 */
[----:B0-----:R-:W2:Y:S01]  /*25f60*/  LDL.LU R24, [R1+0x2898] ;  /* 0x0028980001187983 */ /* 0x001ea20000300800 */
        /* <DEDUP_REMOVED lines=12> */
[----:B------:R-:W-:Y:S01]  /*26030*/  STL.64 [R1+0x2800], R26 ;  /* 0x0028001a01007387 */ /* 0x000fe20000100a00 */
[----:B------:R0:W-:Y:S04]  /*26040*/  STL.64 [R1+0x27f8], R24 ;  /* 0x0027f81801007387 */ /* 0x0001e80000100a00 */
[----:B0-----:R-:W3:Y:S01]  /*26050*/  LDL.LU R24, [R1+0xd70] ;  /* 0x000d700001187983 */ /* 0x001ee20000300800 */
[----:B------:R-:W3:Y:S02]  /*26060*/  LDL.LU R25, [R1+0xd74] ;  /* 0x000d740001197983 */ /* 0x000ee40000300800 */
[----:B------:R-:W3:Y:S02]  /*26070*/  LDL.LU R26, [R1+0xd78] ;  /* 0x000d7800011a7983 */ /* 0x000ee40000300800 */
[----:B------:R-:W3:Y:S01]  /*26080*/  LDL.LU R27, [R1+0xd7c] ;  /* 0x000d7c00011b7983 */ /* 0x000ee20000300800 */
[C---:B--2---:R-:W-:Y:S01]  /*26090*/  HMMA.16816.F32.BF16 R8, R20.reuse, R6, R8 ;  /* 0x000000061408723c */ /* 0x044fe20000041808 */
[----:B---3--:R-:W-:Y:S01]  /*260a0*/  STL.64 [R1+0x2810], R26 ;  /* 0x0028101a01007387 */ /* 0x008fe20000100a00 */
[----:B------:R0:W-:Y:S03]  /*260b0*/  STL.64 [R1+0x2808], R24 ;  /* 0x0028081801007387 */ /* 0x0001e60000100a00 */
[----:B0-----:R-:W2:Y:S01]  /*260c0*/  LDL.LU R24, [R1+0xd80] ;  /* 0x000d800001187983 */ /* 0x001ea20000300800 */
[----:B------:R-:W2:Y:S02]  /*260d0*/  LDL.LU R25, [R1+0xd84] ;  /* 0x000d840001197983 */ /* 0x000ea40000300800 */
[----:B------:R-:W2:Y:S02]  /*260e0*/  LDL.LU R26, [R1+0xd88] ;  /* 0x000d8800011a7983 */ /* 0x000ea40000300800 */
[----:B------:R-:W2:Y:S11]  /*260f0*/  LDL.LU R27, [R1+0xd8c] ;  /* 0x000d8c00011b7983 */ /* 0x000eb60000300800 */
[----:B------:R-:W-:Y:S02]  /*26100*/  @!UPT UIADD3 URZ, URZ, URZ, URZ ;  /* 0x0000003f3f3ff290 */ /* 0x000fe4000fffe03f */
[----:B------:R0:W-:Y:S01]  /*26110*/  STL.64 [R1+0xdc0], R8 ;  /* 0x000dc00801007387 */ /* 0x0001e20000100a00 */
[----:B------:R1:W-:Y:S03]  /*26120*/  STL.64 [R1+0xdc8], R10 ;  /* 0x000dc80a01007387 */ /* 0x0003e60000100a00 */
[----:B0-----:R-:W3:Y:S01]  /*26130*/  LDL.LU.64 R8, [R1+0x2870] ;  /* 0x0028700001087983 */ /* 0x001ee20000300a00 */
[----:B-1----:R-:W-:Y:S02]  /*26140*/  IMAD.MOV.U32 R10, RZ, RZ, R6 ;  /* 0x000000ffff0a7224 */ /* 0x002fe400078e0006 */
        /* <DEDUP_REMOVED lines=18> */
[----:B------:R-:W2:Y:S02]  /*26270*/  LDL.LU R5, [R1+0x2840] ;  /* 0x0028400001057983 */ /* 0x000ea40000300800 */
        /* <DEDUP_REMOVED lines=8> */
[----:B-1----:R-:W4:Y:S01]  /*26300*/  LDL.LU.64 R14, [R1+0x2828] ;  /* 0x00282800010e7983 */ /* 0x002f220000300a00 */
[----:B------:R-:W-:Y:S02]  /*26310*/  IMAD.MOV.U32 R12, RZ, RZ, R19 ;  /* 0x000000ffff0c7224 */ /* 0x000fe400078e0013 */
[----:B------:R-:W2:Y:S02]  /*26320*/  LDL.LU.64 R18, [R1+0x2820] ;  /* 0x0028200001127983 */ /* 0x000ea40000300a00 */
[----:B------:R-:W3:Y:S01]  /*26330*/  LDL.LU.64 R16, [R1+0x2818] ;  /* 0x0028180001107983 */ /* 0x000ee20000300a00 */
[C---:B--2---:R-:W-:Y:S11]  /*26340*/  HMMA.16816.F32.BF16 R24, R20.reuse, R18, R24 ;  /* 0x000000121418723c */ /* 0x044ff60000041818 */
[----:B------:R-:W-:Y:S11]  /*26350*/  @!UPT UIADD3 URZ, URZ, URZ, URZ ;  /* 0x0000003f3f3ff290 */ /* 0x000ff6000fffe03f */
[----:B------:R-:W-:Y:S01]  /*26360*/  @!UPT UIADD3 URZ, URZ, URZ, URZ ;  /* 0x0000003f3f3ff290 */ /* 0x000fe2000fffe03f */
[----:B------:R-:W-:Y:S01]  /*26370*/  STL.64 [R1+0xd80], R24 ;  /* 0x000d801801007387 */ /* 0x000fe20000100a00 */
[----:B------:R0:W-:Y:S03]  /*26380*/  STL.64 [R1+0xd88], R26 ;  /* 0x000d881a01007387 */ /* 0x0001e60000100a00 */
[----:B0-----:R-:W4:Y:S01]  /*26390*/  LDL.LU.64 R26, [R1+0x2810] ;  /* 0x00281000011a7983 */ /* 0x001f220000300a00 */
[----:B------:R-:W4:Y:S02]  /*263a0*/  LDL.LU.64 R24, [R1+0x2808] ;  /* 0x0028080001187983 */ /* 0x000f240000300a00 */
[----:B------:R0:W-:Y:S02]  /*263b0*/  STL.64 [R1+0x26a8], R18 ;  /* 0x0026a81201007387 */ /* 0x0001e40000100a00 */
[----:B0-----:R-:W-:Y:S02]  /*263c0*/  IMAD.MOV.U32 R18, RZ, RZ, R13 ;  /* 0x000000ffff127224 */ /* 0x001fe400078e000d */
[----:B------:R-:W-:Y:S01]  /*263d0*/  IMAD.MOV.U32 R19, RZ, RZ, R12 ;  /* 0x000000ffff137224 */ /* 0x000fe200078e000c */
[----:B----4-:R-:W-:Y:S11]  /*263e0*/  HMMA.16816.F32.BF16 R24, R20, R14, R24 ;  /* 0x0000000e1418723c */ /* 0x010ff60000041818 */
[----:B------:R-:W-:Y:S11]  /*263f0*/  @!UPT UIADD3 URZ, URZ, URZ, URZ ;  /* 0x0000003f3f3ff290 */ /* 0x000ff6000fffe03f */
[----:B------:R-:W-:Y:S01]  /*26400*/  @!UPT UIADD3 URZ, URZ, URZ, URZ ;  /* 0x0000003f3f3ff290 */ /* 0x000fe2000fffe03f */
[----:B------:R-:W-:Y:S01]  /*26410*/  STL.64 [R1+0xd70], R24 ;  /* 0x000d701801007387 */ /* 0x000fe20000100a00 */
[----:B------:R0:W-:Y:S03]  /*26420*/  STL.64 [R1+0xd78], R26 ;  /* 0x000d781a01007387 */ /* 0x0001e60000100a00 */
[----:B0-----:R-:W2:Y:S01]  /*26430*/  LDL.LU.64 R26, [R1+0x2800] ;  /* 0x00280000011a7983 */ /* 0x001ea20000300a00 */
[----:B------:R-:W4:Y:S02]  /*26440*/  LDL.LU.64 R24, [R1+0x27f8] ;  /* 0x0027f80001187983 */ /* 0x000f240000300a00 */
[----:B------:R-:W-:Y:S02]  /*26450*/  STL.64 [R1+0x26c0], R18 ;  /* 0x0026c01201007387 */ /* 0x000fe40000100a00 */
[----:B------:R0:W-:Y:S01]  /*26460*/  STL.64 [R1+0x26a0], R14 ;  /* 0x0026a00e01007387 */ /* 0x0001e20000100a00 */
[----:B------:R-:W2:Y:S01]  /*26470*/  LDL.LU R12, [R1+0x610] ;  /* 0x00061000010c7983 */ /* 0x000ea20000300800 */
[----:B------:R-:W2:Y:S03]  /*26480*/  LDL.LU R13, [R1+0x614] ;  /* 0x00061400010d7983 */ /* 0x000ea60000300800 */
[----:B0-----:R-:W2:Y:S01]  /*26490*/  LDL.LU R14, [R1+0x618] ;  /* 0x00061800010e7983 */ /* 0x001ea20000300800 */
[----:B------:R-:W2:Y:S02]  /*264a0*/  LDL.LU R15, [R1+0x61c] ;  /* 0x00061c00010f7983 */ /* 0x000ea40000300800 */
[----:B------:R-:W-:-:S02]  /*264b0*/  IMAD.MOV.U32 R18, RZ, RZ, R4 ;  /* 0x000000ffff127224 */ /* 0x000fc400078e0004 */
        /* <DEDUP_REMOVED lines=8> */
[----:B------:R-:W-:Y:S04]  /*26540*/  STL.64 [R1+0x26f0], R18 ;  /* 0x0026f01201007387 */ /* 0x000fe80000100a00 */
[----:B--2---:R-:W-:Y:S01]  /*26550*/  STL.64 [R1+0x26b8], R14 ;  /* 0x0026b80e01007387 */ /* 0x004fe20000100a00 */
[----:B------:R0:W-:Y:S03]  /*26560*/  STL.64 [R1+0x26b0], R12 ;  /* 0x0026b00c01007387 */ /* 0x0001e60000100a00 */
[----:B0-----:R-:W2:Y:S01]  /*26570*/  LDL.LU R12, [R1+0x620] ;  /* 0x00062000010c7983 */ /* 0x001ea20000300800 */
[----:B------:R-:W2:Y:S02]  /*26580*/  LDL.LU R13, [R1+0x624] ;  /* 0x00062400010d7983 */ /* 0x000ea40000300800 */
[----:B------:R-:W2:Y:S02]  /*26590*/  LDL.LU R14, [R1+0x628] ;  /* 0x00062800010e7983 */ /* 0x000ea40000300800 */
[----:B------:R-:W2:Y:S02]  /*265a0*/  LDL.LU R15, [R1+0x62c] ;  /* 0x00062c00010f7983 */ /* 0x000ea40000300800 */
[----:B------:R-:W-:-:S02]  /*265b0*/  IMAD.MOV.U32 R18, RZ, RZ, R10 ;  /* 0x000000ffff127224 */ /* 0x000fc400078e000a */
        /* <DEDUP_REMOVED lines=20> */
[----:B----4-:R-:W-:-:S05]  /*26700*/  IMAD.MOV.U32 R19, RZ, RZ, R25 ;  /* 0x000000ffff137224 */ /* 0x010fca00078e0019 */
[----:B------:R-:W-:Y:S04]  /*26710*/  STL.64 [R1+0x2738], R18 ;  /* 0x0027381201007387 */ /* 0x000fe80000100a00 */
[----:B--2---:R-:W-:Y:S01]  /*26720*/  STL.64 [R1+0x2700], R14 ;  /* 0x0027000e01007387 */ /* 0x004fe20000100a00 */
[----:B------:R0:W-:Y:S03]  /*26730*/  STL.64 [R1+0x26f8], R12 ;  /* 0x0026f80c01007387 */ /* 0x0001e60000100a00 */
[----:B0-----:R-:W2:Y:S01]  /*26740*/  LDL.LU R12, [R1+0x650] ;  /* 0x00065000010c7983 */ /* 0x001ea20000300800 */
[----:B------:R-:W2:Y:S02]  /*26750*/  LDL.LU R13, [R1+0x654] ;  /* 0x00065400010d7983 */ /* 0x000ea40000300800 */
[----:B------:R-:W4:Y:S02]  /*26760*/  LDL.LU R14, [R1+0x658] ;  /* 0x00065800010e7983 */ /* 0x000f240000300800 */
[----:B------:R-:W4:Y:S02]  /*26770*/  LDL.LU R15, [R1+0x65c] ;  /* 0x00065c00010f7983 */ /* 0x000f240000300800 */
[----:B------:R-:W-:-:S02]  /*26780*/  IMAD.MOV.U32 R18, RZ, RZ, R24 ;  /* 0x000000ffff127224 */ /* 0x000fc400078e0018 */
[----:B---3--:R-:W-:-:S05]  /*26790*/  IMAD.MOV.U32 R19, RZ, RZ, R17 ;  /* 0x000000ffff137224 */ /* 0x008fca00078e0011 */
[----:B------:R-:W-:Y:S04]  /*267a0*/  STL.64 [R1+0x2750], R18 ;  /* 0x0027501201007387 */ /* 0x000fe80000100a00 */
[----:B----4-:R-:W-:Y:S01]  /*267b0*/  STL.64 [R1+0x2718], R14 ;  /* 0x0027180e01007387 */ /* 0x010fe20000100a00 */
[----:B--2---:R0:W-:Y:S03]  /*267c0*/  STL.64 [R1+0x2710], R12 ;  /* 0x0027100c01007387 */ /* 0x0041e60000100a00 */
[----:B0-----:R-:W2:Y:S01]  /*267d0*/  LDL.LU R12, [R1+0x660] ;  /* 0x00066000010c7983 */ /* 0x001ea20000300800 */
[----:B------:R-:W2:Y:S02]  /*267e0*/  LDL.LU R13, [R1+0x664] ;  /* 0x00066400010d7983 */ /* 0x000ea40000300800 */
[----:B------:R-:W3:Y:S02]  /*267f0*/  LDL.LU R14, [R1+0x668] ;  /* 0x00066800010e7983 */ /* 0x000ee40000300800 */
[----:B------:R-:W3:Y:S02]  /*26800*/  LDL.LU R15, [R1+0x66c] ;  /* 0x00066c00010f7983 */ /* 0x000ee40000300800 */
[----:B------:R-:W-:-:S02]  /*26810*/  IMAD.MOV.U32 R18, RZ, RZ, R16 ;  /* 0x000000ffff127224 */ /* 0x000fc400078e0010 */
[----:B------:R-:W-:-:S05]  /*26820*/  IMAD.MOV.U32 R19, RZ, RZ, R9 ;  /* 0x000000ffff137224 */ /* 0x000fca00078e0009 */
[----:B------:R0:W-:Y:S02]  /*26830*/  STL.64 [R1+0x2768], R18 ;  /* 0x0027681201007387 */ /* 0x0001e40000100a00 */
[----:B0-----:R-:W-:Y:S02]  /*26840*/  IMAD.MOV.U32 R18, RZ, RZ, R8 ;  /* 0x000000ffff127224 */ /* 0x001fe400078e0008 */
[----:B------:R-:W-:-:S05]  /*26850*/  IMAD.MOV.U32 R19, RZ, RZ, R7 ;  /* 0x000000ffff137224 */ /* 0x000fca00078e0007 */
[----:B------:R-:W-:Y:S04]  /*26860*/  STL.64 [R1+0x2780], R18 ;  /* 0x0027801201007387 */ /* 0x000fe80000100a00 */
[----:B---3--:R-:W-:Y:S01]  /*26870*/  STL.64 [R1+0x2730], R14 ;  /* 0x0027300e01007387 */ /* 0x008fe20000100a00 */
[----:B--2---:R0:W-:Y:S03]  /*26880*/  STL.64 [R1+0x2728], R12 ;  /* 0x0027280c01007387 */ /* 0x0041e60000100a00 */
[----:B0-----:R-:W2:Y:S01]  /*26890*/  LDL.LU R12, [R1+0x670] ;  /* 0x00067000010c7983 */ /* 0x001ea20000300800 */
[----:B------:R-:W2:Y:S02]  /*268a0*/  LDL.LU R13, [R1+0x674] ;  /* 0x00067400010d7983 */ /* 0x000ea40000300800 */
[----:B------:R-:W3:Y:S02]  /*268b0*/  LDL.LU R14, [R1+0x678] ;  /* 0x00067800010e7983 */ /* 0x000ee40000300800 */
[----:B------:R-:W3:Y:S02]  /*268c0*/  LDL.LU R15, [R1+0x67c] ;  /* 0x00067c00010f7983 */ /* 0x000ee40000300800 */
[----:B------:R-:W-:-:S02]  /*268d0*/  IMAD.MOV.U32 R18, RZ, RZ, R6 ;  /* 0x000000ffff127224 */ /* 0x000fc400078e0006 */
        /* <DEDUP_REMOVED lines=16> */
[----:B------:R-:W3:Y:S01]  /*269e0*/  LDL.LU R15, [R1+0x69c] ;  /* 0x00069c00010f7983 */ /* 0x000ee20000300800 */
        /* <DEDUP_REMOVED lines=18> */
[----:B------:R-:W3:Y:S02]  /*26b10*/  LDL.LU R14, [R1+0x6b8] ;  /* 0x0006b800010e7983 */ /* 0x000ee40000300800 */
[----:B------:R-:W3:Y:S01]  /*26b20*/  LDL.LU R15, [R1+0x6bc] ;  /* 0x0006bc00010f7983 */ /* 0x000ee20000300800 */
[C---:B----4-:R-:W-:Y:S01]  /*26b30*/  HMMA.16816.F32.BF16 R4, R20.reuse, R10, R4 ;  /* 0x0000000a1404723c */ /* 0x050fe20000041804 */
        /* <DEDUP_REMOVED lines=12> */
[----:B------:R-:W-:Y:S01]  /*26c00*/  STL.64 [R1+0xd60], R4 ;  /* 0x000d600401007387 */ /* 0x000fe20000100a00 */
[----:B------:R0:W-:Y:S03]  /*26c10*/  STL.64 [R1+0xd68], R6 ;  /* 0x000d680601007387 */ /* 0x0001e60000100a00 */
[----:B0-----:R-:W3:Y:S01]  /*26c20*/  LDL.LU.64 R6, [R1+0x27d8] ;  /* 0x0027d80001067983 */ /* 0x001ee20000300a00 */
[----:B------:R0:W-:Y:S02]  /*26c30*/  STL.64 [R1+0x2698], R10 ;  /* 0x0026980a01007387 */ /* 0x0001e40000100a00 */
[----:B------:R-:W4:Y:S02]  /*26c40*/  LDL.LU R8, [R1+0x600] ;  /* 0x0006000001087983 */ /* 0x000f240000300800 */
[----:B------:R-:W4:Y:S01]  /*26c50*/  LDL.LU R9, [R1+0x604] ;  /* 0x0006040001097983 */ /* 0x000f220000300800 */
        /* <DEDUP_REMOVED lines=9> */
[----:B------:R-:W0:Y:S04]  /*26cf0*/  LDSM.16.MT88.4 R20, [R29+0x4200] ;  /* 0x004200001d14783b */ /* 0x000e280000004200 */
[----:B------:R-:W-:Y:S01]  /*26d00*/  IMAD.MOV.U32 R19, RZ, RZ, R0 ;  /* 0x000000ffff137224 */ /* 0x000fe200078e0000 */
[----:B0-----:R-:W-:Y:S01]  /*26d10*/  STL.64 [R1+0x2690], R22 ;  /* 0x0026901601007387 */ /* 0x001fe20000100a00 */
[----:B------:R0:W-:Y:S03]  /*26d20*/  STL.64 [R1+0x2688], R20 ;  /* 0x0026881401007387 */ /* 0x0001e60000100a00 */
[----:B0-----:R-:W3:Y:S01]  /*26d30*/  LDL.LU R20, [R1+0x100] ;  /* 0x0001000001147983 */ /* 0x001ee20000300800 */
[----:B------:R-:W3:Y:S02]  /*26d40*/  LDL.LU R21, [R1+0x104] ;  /* 0x0001040001157983 */ /* 0x000ee40000300800 */
[----:B------:R-:W3:Y:S02]  /*26d50*/  LDL.LU R22, [R1+0x108] ;  /* 0x0001080001167983 */ /* 0x000ee40000300800 */
[----:B------:R-:W3:Y:S01]  /*26d60*/  LDL.LU R23, [R1+0x10c] ;  /* 0x00010c0001177983 */ /* 0x000ee20000300800 */
        /* <DEDUP_REMOVED lines=84> */
[C---:B--2---:R-:W-:Y:S11]  /*272b0*/  HMMA.16816.F32.BF16 R12, R24.reuse, R18, R12 ;  /* 0x00000012180c723c */ /* 0x044ff6000004180c */
[----:B------:R-:W-:Y:S11]  /*272c0*/  @!UPT UIADD3 URZ, URZ, URZ, URZ ;  /* 0x0000003f3f3ff290 */ /* 0x000ff6000fffe03f */
[----:B------:R-:W-:Y:S01]  /*272d0*/  @!UPT UIADD3 URZ, URZ, URZ, URZ ;  /* 0x0000003f3f3ff290 */ /* 0x000fe2000fffe03f */
[----:B------:R-:W-:Y:S01]  /*272e0*/  STL.64 [R1+0x610], R12 ;  /* 0x0006100c01007387 */ /* 0x000fe20000100a00 */
[----:B------:R0:W-:Y:S03]  /*272f0*/  STL.64 [R1+0x618], R14 ;  /* 0x0006180e01007387 */ /* 0x0001e60000100a00 */
[----:B0-----:R-:W4:Y:S01]  /*27300*/  LDL.LU.64 R14, [R1+0x26a0] ;  /* 0x0026a000010e7983 */ /* 0x001f220000300a00 */
[----:B------:R0:W-:Y:S03]  /*27310*/  STL.64 [R1+0x25d8], R18 ;  /* 0x0025d81201007387 */ /* 0x0001e60000100a00 */
[----:B0-----:R-:W2:Y:S04]  /*27320*/  LDL.64 R18, [R1+0xa8] ;  /* 0x0000a80001127983 */ /* 0x001ea80000100a00 */
[----:B--2---:R0:W-:Y:S04]  /*27330*/  STL.64 [R1+0x2678], R18 ;  /* 0x0026781201007387 */ /* 0x0041e80000100a00 */
[----:B0-----:R-:W2:Y:S01]  /*27340*/  LDL.64 R18, [R1+0xb8] ;  /* 0x0000b80001127983 */ /* 0x001ea20000100a00 */
[C---:B----4-:R-:W-:Y:S03]  /*27350*/  HMMA.16816.F32.BF16 R8, R24.reuse, R14, R8 ;  /* 0x0000000e1808723c */ /* 0x050fe60000041808 */
[----:B--2---:R0:W-:Y:S04]  /*27360*/  STL.64 [R1+0x2680], R18 ;  /* 0x0026801201007387 */ /* 0x0041e80000100a00 */
[----:B0-----:R-:W2:Y:S11]  /*27370*/  LDL.64 R18, [R1+0xc8] ;  /* 0x0000c80001127983 */ /* 0x001eb60000100a00 */
[----:B------:R-:W-:Y:S05]  /*27380*/  @!UPT UIADD3 URZ, URZ, URZ, URZ ;  /* 0x0000003f3f3ff290 */ /* 0x000fea000fffe03f */
[----:B------:R-:W-:Y:S02]  /*27390*/  STL.64 [R1+0x600], R8 ;  /* 0x0006000801007387 */ /* 0x000fe40000100a00 */
[----:B------:R0:W-:Y:S02]  /*273a0*/  STL.64 [R1+0x608], R10 ;  /* 0x0006080a01007387 */ /* 0x0001e40000100a00 */
[----:B0-----:R-:W4:Y:S01]  /*273b0*/  LDL.LU.64 R10, [R1+0x2698] ;  /* 0x00269800010a7983 */ /* 0x001f220000300a00 */
[----:B------:R-:W-:Y:S02]  /*273c0*/  STL [R1+0x25c4], R15 ;  /* 0x0025c40f01007387 */ /* 0x000fe40000100800 */
[----:B------:R0:W-:Y:S02]  /*273d0*/  STL [R1+0x2610], R14 ;  /* 0x0026100e01007387 */ /* 0x0001e40000100800 */
[----:B------:R-:W4:Y:S01]  /*273e0*/  LDL.LU R12, [R1+0x5f0] ;  /* 0x0005f000010c7983 */ /* 0x000f220000300800 */
[----:B------:R-:W4:Y:S04]  /*273f0*/  LDL.LU R13, [R1+0x5f4] ;  /* 0x0005f400010d7983 */ /* 0x000f280000300800 */
[----:B0-----:R-:W4:Y:S01]  /*27400*/  LDL.LU R14, [R1+0x5f8] ;  /* 0x0005f800010e7983 */ /* 0x001f220000300800 */
[----:B------:R-:W4:Y:S02]  /*27410*/  LDL.LU R15, [R1+0x5fc] ;  /* 0x0005fc00010f7983 */ /* 0x000f240000300800 */
[C---:B----4-:R-:W-:Y:S08]  /*27420*/  HMMA.16816.F32.BF16 R12, R24.reuse, R10, R12 ;  /* 0x0000000a180c723c */ /* 0x050ff0000004180c */
[----:B---3--:R-:W-:Y:S11]  /*27430*/  HMMA.16816.F32.BF16 R24, R24, R6, R20 ;  /* 0x000000061818723c */ /* 0x008ff60000041814 */
[----:B------:R-:W-:Y:S04]  /*27440*/  @!UPT UIADD3 URZ, URZ, URZ, URZ ;  /* 0x0000003f3f3ff290 */ /* 0x000fe8000fffe03f */
[----:B------:R-:W-:Y:S01]  /*27450*/  STL.64 [R1+0x5f0], R12 ;  /* 0x0005f00c01007387 */ /* 0x000fe20000100a00 */
[----:B------:R0:W-:Y:S03]  /*27460*/  STL.64 [R1+0x5f8], R14 ;  /* 0x0005f80e01007387 */ /* 0x0001e60000100a00 */
[----:B0-----:R-:W3:Y:S01]  /*27470*/  LDL.64 R14, [R1+0x88] ;  /* 0x00008800010e7983 */ /* 0x001ee20000100a00 */
[----:B------:R0:W-:Y:S02]  /*27480*/  STL [R1+0x25ac], R10 ;  /* 0x0025ac0a01007387 */ /* 0x0001e40000100800 */
[----:B------:R1:W-:Y:S02]  /*27490*/  STL [R1+0x25a8], R11 ;  /* 0x0025a80b01007387 */ /* 0x0003e40000100800 */
[----:B------:R-:W4:Y:S01]  /*274a0*/  LDL.LU R8, [R1+0xc70] ;  /* 0x000c700001087983 */ /* 0x000f220000300800 */
[----:B------:R-:W4:Y:S04]  /*274b0*/  LDL.LU R9, [R1+0xc74] ;  /* 0x000c740001097983 */ /* 0x000f280000300800 */
[----:B0-----:R-:W4:Y:S01]  /*274c0*/  LDL.LU R10, [R1+0xc78] ;  /* 0x000c7800010a7983 */ /* 0x001f220000300800 */
[----:B-1----:R-:W4:Y:S02]  /*274d0*/  LDL.LU R11, [R1+0xc7c] ;  /* 0x000c7c00010b7983 */ /* 0x002f240000300800 */
[----:B------:R-:W4:Y:S02]  /*274e0*/  LDL.LU.64 R22, [R1+0x2690] ;  /* 0x0026900001167983 */ /* 0x000f240000300a00 */
[----:B------:R-:W4:Y:S01]  /*274f0*/  LDL.LU.64 R20, [R1+0x2688] ;  /* 0x0026880001147983 */ /* 0x000f220000300a00 */
[----:B------:R0:W-:Y:S01]  /*27500*/  STL.64 [R1+0x25a0], R6 ;  /* 0x0025a00601007387 */ /* 0x0001e20000100a00 */
[----:B------:R-:W3:Y:S02]  /*27510*/  LDL.LU R4, [R1+0xc60] ;  /* 0x000c600001047983 */ /* 0x000ee40000300800 */
[----:B------:R-:W-:Y:S02]  /*27520*/  STL.64 [R1+0x100], R24 ;  /* 0x0001001801007387 */ /* 0x000fe40000100a00 */
[----:B------:R-:W-:Y:S02]  /*27530*/  STL.64 [R1+0x108], R26 ;  /* 0x0001081a01007387 */ /* 0x000fe40000100a00 */
[----:B------:R-:W1:Y:S04]  /*27540*/  LDSM.16.MT88.4 R24, [R29+0x4280] ;  /* 0x004280001d18783b */ /* 0x000e680000004200 */
[----:B------:R-:W3:Y:S04]  /*27550*/  LDL.LU R5, [R1+0xc64] ;  /* 0x000c640001057983 */ /* 0x000ee80000300800 */
[----:B0-----:R-:W3:Y:S01]  /*27560*/  LDL.LU R6, [R1+0xc68] ;  /* 0x000c680001067983 */ /* 0x001ee20000300800 */
[----:B------:R-:W3:Y:S02]  /*27570*/  LDL.LU R7, [R1+0xc6c] ;  /* 0x000c6c0001077983 */ /* 0x000ee40000300800 */
[----:B------:R-:W-:Y:S02]  /*27580*/  STL [R1+0x25b0], R29 ;  /* 0x0025b01d01007387 */ /* 0x000fe40000100800 */
[----:B--2---:R-:W-:Y:S01]  /*27590*/  IMAD.MOV.U32 R3, RZ, RZ, R19 ;  /* 0x000000ffff037224 */ /* 0x004fe200078e0013 */
[----:B-1----:R-:W-:Y:S01]  /*275a0*/  STL.64 [R1+0x2598], R26 ;  /* 0x0025981a01007387 */ /* 0x002fe20000100a00 */
[----:B------:R0:W-:Y:S03]  /*275b0*/  STL.64 [R1+0x2590], R24 ;  /* 0x0025901801007387 */ /* 0x0001e60000100a00 */
[----:B0-----:R-:W2:Y:S01]  /*275c0*/  LDL.LU R24, [R1+0xc40] ;  /* 0x000c400001187983 */ /* 0x001ea20000300800 */
[----:B------:R-:W2:Y:S02]  /*275d0*/  LDL.LU R25, [R1+0xc44] ;  /* 0x000c440001197983 */ /* 0x000ea40000300800 */
[----:B------:R-:W2:Y:S02]  /*275e0*/  LDL.LU R26, [R1+0xc48] ;  /* 0x000c4800011a7983 */ /* 0x000ea40000300800 */
[----:B------:R-:W2:Y:S01]  /*275f0*/  LDL.LU R27, [R1+0xc4c] ;  /* 0x000c4c00011b7983 */ /* 0x000ea20000300800 */
[C---:B----4-:R-:W-:Y:S11]  /*27600*/  HMMA.16816.F32.BF16 R8, R20.reuse, R18, R8 ;  /* 0x000000121408723c */ /* 0x050ff60000041808 */
        /* <DEDUP_REMOVED lines=8> */
[----:B-1----:R-:W4:Y:S01]  /*27690*/  LDL.64 R10, [R1+0x98] ;  /* 0x00009800010a7983 */ /* 0x002f220000100a00 */
        /* <DEDUP_REMOVED lines=22> */
[----:B------:R-:W3:Y:S02]  /*27800*/  LDL.LU R4, [R1+0xc30] ;  /* 0x000c300001047983 */ /* 0x000ee40000300800 */
[----:B------:R-:W3:Y:S01]  /*27810*/  LDL.LU R5, [R1+0xc34] ;  /* 0x000c340001057983 */ /* 0x000ee20000300800 */
[----:B0-----:R-:W3:Y:S01]  /*27820*/  LDL.LU R6, [R1+0xc38] ;  /* 0x000c380001067983 */ /* 0x001ee20000300800 */
[----:B------:R-:W3:Y:S02]  /*27830*/  LDL.LU R7, [R1+0xc3c] ;  /* 0x000c3c0001077983 */ /* 0x000ee40000300800 */
[----:B------:R-:W2:Y:S02]  /*27840*/  LDL.64 R18, [R1+0x18] ;  /* 0x0000180001127983 */ /* 0x000ea40000100a00 */
[----:B----4-:R-:W-:Y:S01]  /*27850*/  IMAD.MOV.U32 R9, RZ, RZ, R11 ;  /* 0x000000ffff097224 */ /* 0x010fe200078e000b */
[----:B--2---:R0:W-:Y:S02]  /*27860*/  STL.64 [R1+0x25f0], R18 ;  /* 0x0025f01201007387 */ /* 0x0041e40000100a00 */
[C---:B0-----:R-:W-:Y:S11]  /*27870*/  HMMA.16816.F32.BF16 R16, R20.reuse, R10, R24 ;  /* 0x0000000a1410723c */ /* 0x041ff60000041818 */
[----:B------:R-:W-:Y:S11]  /*27880*/  @!UPT UIADD3 URZ, URZ, URZ, URZ ;  /* 0x0000003f3f3ff290 */ /* 0x000ff6000fffe03f */
[----:B------:R-:W-:Y:S01]  /*27890*/  @!UPT UIADD3 URZ, URZ, URZ, URZ ;  /* 0x0000003f3f3ff290 */ /* 0x000fe2000fffe03f */
[----:B------:R-:W-:Y:S01]  /*278a0*/  STL.64 [R1+0xc40], R16 ;  /* 0x000c401001007387 */ /* 0x000fe20000100a00 */
[----:B------:R0:W-:Y:S02]  /*278b0*/  STL.64 [R1+0xc48], R18 ;  /* 0x000c481201007387 */ /* 0x0001e40000100a00 */
[----:B------:R-:W-:Y:S01]  /*278c0*/  STL [R1+0x2650], R9 ;  /* 0x0026500901007387 */ /* 0x000fe20000100800 */
[----:B0-----:R-:W2:Y:S01]  /*278d0*/  LDL.64 R18, [R1+0x28] ;  /* 0x0000280001127983 */ /* 0x001ea20000100a00 */
[C---:B---3--:R-:W-:Y:S01]  /*278e0*/  HMMA.16816.F32.BF16 R4, R20.reuse, R14, R4 ;  /* 0x0000000e1404723c */ /* 0x048fe20000041804 */
[----:B------:R-:W-:Y:S02]  /*278f0*/  IMAD.MOV.U32 R26, RZ, RZ, R14 ;  /* 0x000000ffff1a7224 */ /* 0x000fe400078e000e */
[----:B------:R-:W-:Y:S02]  /*27900*/  IMAD.MOV.U32 R24, RZ, RZ, R10 ;  /* 0x000000ffff187224 */ /* 0x000fe400078e000a */
[----:B------:R-:W-:Y:S01]  /*27910*/  IMAD.MOV.U32 R25, RZ, RZ, R15 ;  /* 0x000000ffff197224 */ /* 0x000fe200078e000f */
[----:B--2---:R-:W-:Y:S11]  /*27920*/  STL.64 [R1+0x2608], R18 ;  /* 0x0026081201007387 */ /* 0x004ff60000100a00 */
[----:B------:R-:W-:Y:S06]  /*27930*/  @!UPT UIADD3 URZ, URZ, URZ, URZ ;  /* 0x0000003f3f3ff290 */ /* 0x000fec000fffe03f */
[----:B------:R-:W-:Y:S02]  /*27940*/  STL.64 [R1+0xc30], R4 ;  /* 0x000c300401007387 */ /* 0x000fe40000100a00 */
[----:B------:R-:W-:Y:S02]  /*27950*/  STL.64 [R1+0xc38], R6 ;  /* 0x000c380601007387 */ /* 0x000fe40000100a00 */
[----:B------:R0:W-:Y:S01]  /*27960*/  STL [R1+0x2660], R26 ;  /* 0x0026601a01007387 */ /* 0x0001e20000100800 */
[----:B------:R-:W-:Y:S04]  /*27970*/  STL.64 [R1+0x2658], R24 ;  /* 0x0026581801007387 */ /* 0x000fe80000100a00 */
[----:B0-----:R-:W2:Y:S01]  /*27980*/  LDL.64 R26, [R1+0x78] ;  /* 0x00007800011a7983 */ /* 0x001ea20000100a00 */
[----:B------:R-:W3:Y:S02]  /*27990*/  LDL.LU R12, [R1+0xbe0] ;  /* 0x000be000010c7983 */ /* 0x000ee40000300800 */
[----:B------:R-:W3:Y:S02]  /*279a0*/  LDL.LU R13, [R1+0xbe4] ;  /* 0x000be400010d7983 */ /* 0x000ee40000300800 */
[----:B------:R-:W4:Y:S01]  /*279b0*/  LDL.LU R14, [R1+0xbe8] ;  /* 0x000be800010e7983 */ /* 0x000f220000300800 */
[----:B------:R-:W4:Y:S01]  /*279c0*/  LDL.LU R15, [R1+0xbec] ;  /* 0x000bec00010f7983 */ /* 0x000f220000300800 */
[----:B------:R-:W2:Y:S02]  /*279d0*/  LDL.LU R4, [R1+0xbf0] ;  /* 0x000bf00001047983 */ /* 0x000ea40000300800 */
[----:B------:R-:W2:Y:S02]  /*279e0*/  LDL.LU R5, [R1+0xbf4] ;  /* 0x000bf40001057983 */ /* 0x000ea40000300800 */
[----:B------:R-:W2:Y:S01]  /*279f0*/  LDL.LU R6, [R1+0xbf8] ;  /* 0x000bf80001067983 */ /* 0x000ea20000300800 */
[----:B------:R-:W2:Y:S01]  /*27a00*/  LDL.LU R7, [R1+0xbfc] ;  /* 0x000bfc0001077983 */ /* 0x000ea20000300800 */
[----:B------:R-:W2:Y:S02]  /*27a10*/  LDL.LU R8, [R1+0xc10] ;  /* 0x000c100001087983 */ /* 0x000ea40000300800 */
[----:B------:R-:W2:Y:S02]  /*27a20*/  LDL.LU R9, [R1+0xc14] ;  /* 0x000c140001097983 */ /* 0x000ea40000300800 */
[----:B------:R-:W2:Y:S01]  /*27a30*/  LDL.LU R10, [R1+0xc18] ;  /* 0x000c1800010a7983 */ /* 0x000ea20000300800 */
[----:B------:R-:W2:Y:S04]  /*27a40*/  LDL.LU R11, [R1+0xc1c] ;  /* 0x000c1c00010b7983 */ /* 0x000ea80000300800 */
        /* <DEDUP_REMOVED lines=110> */
[----:B------:R-:W2:Y:S03]  /*28130*/  LDL.LU R19, [R1+0x42c] ;  /* 0x00042c0001137983 */ /* 0x000ea60000300800 */
[----:B--2---:R0:W-:Y:S01]  /*28140*/  STL.64 [R1+0x2488], R18 ;  /* 0x0024881201007387 */ /* 0x0041e20000100a00 */
[----:B------:R1:W-:Y:S02]  /*28150*/  STL.64 [R1+0x2480], R16 ;  /* 0x0024801001007387 */ /* 0x0003e40000100a00 */
[----:B0-----:R-:W-:-:S02]  /*28160*/  IMAD.MOV.U32 R18, RZ, RZ, R15 ;  /* 0x000000ffff127224 */ /* 0x001fc400078e000f */
        /* <DEDUP_REMOVED lines=113> */
[----:B----4-:R-:W-:Y:S01]  /*28880*/  HMMA.16816.F32.BF16 R4, R20, R10, R4 ;  /* 0x0000000a1404723c */ /* 0x010fe20000041804 */
        /* <DEDUP_REMOVED lines=15> */
[----:B------:R-:W-:-:S02]  /*28980*/  IMAD.MOV.U32 R18, RZ, RZ, R8 ;  /* 0x000000ffff127224 */ /* 0x000fc400078e0008 */
        /* <DEDUP_REMOVED lines=42> */
[----:B0-----:R-:W2:Y:S01]  /*28c30*/  LDL.LU.64 R18, [R1+0x2530] ;  /* 0x0025300001127983 */ /* 0x001ea20000300a00 */
[----:B------:R-:W3:Y:S01]  /*28c40*/  LDL R5, [R1+0x10d4] ;  /* 0x0010d40001057983 */ /* 0x000ee20000100800 */
        /* <DEDUP_REMOVED lines=48> */
[----:B0-----:R-:W2:Y:S01]  /*28f50*/  LDL.LU.64 R18, [R1+0x2488] ;  /* 0x0024880001127983 */ /* 0x001ea20000300a00 */
[----:B------:R-:W2:Y:S02]  /*28f60*/  LDL.LU.64 R16, [R1+0x2480] ;  /* 0x0024800001107983 */ /* 0x000ea40000300a00 */
[----:B------:R-:W-:Y:S02]  /*28f70*/  IMAD.MOV.U32 R22, RZ, RZ, R2 ;  /* 0x000000ffff167224 */ /* 0x000fe400078e0002 */
[----:B------:R-:W-:-:S07]  /*28f80*/  IMAD.MOV.U32 R23, RZ, RZ, R0 ;  /* 0x000000ffff177224 */ /* 0x000fce00078e0000 */
[C---:B--2---:R-:W-:Y:S01]  /*28f90*/  HMMA.16816.F32.BF16 R20, R24.reuse, R22, R16 ;  /* 0x000000161814723c */ /* 0x044fe20000041810 */
        /* <DEDUP_REMOVED lines=25> */
[----:B------:R2:W-:Y:S02]  /*29130*/  STL.64 [R1+0x23a8], R14 ;  /* 0x0023a80e01007387 */ /* 0x0005e40000100a00 */
[C---:B--2---:R-:W-:Y:S01]  /*29140*/  HMMA.16816.F32.BF16 R12, R24.reuse, R10, R16 ;  /* 0x0000000a180c723c */ /* 0x044fe20000041810 */
[----:B------:R-:W2:Y:S11]  /*29150*/  LDL.LU R16, [R1+0xa50] ;  /* 0x000a500001107983 */ /* 0x000eb60000300800 */
[----:B------:R-:W-:Y:S11]  /*29160*/  @!UPT UIADD3 URZ, URZ, URZ, URZ ;  /* 0x0000003f3f3ff290 */ /* 0x000ff6000fffe03f */
[----:B------:R-:W-:Y:S01]  /*29170*/  STL.64 [R1+0x3f0], R12 ;  /* 0x0003f00c01007387 */ /* 0x000fe20000100a00 */
[----:B------:R-:W-:Y:S02]  /*29180*/  STL.64 [R1+0x3f8], R14 ;  /* 0x0003f80e01007387 */ /* 0x000fe40000100a00 */
[----:B------:R-:W2:Y:S02]  /*29190*/  LDL.LU R17, [R1+0xa54] ;  /* 0x000a540001117983 */ /* 0x000ea40000300800 */
[----:B------:R-:W4:Y:S01]  /*291a0*/  LDL.LU R18, [R1+0xa58] ;  /* 0x000a580001127983 */ /* 0x000f220000300800 */
[----:B------:R-:W4:Y:S04]  /*291b0*/  LDL.LU R19, [R1+0xa5c] ;  /* 0x000a5c0001137983 */ /* 0x000f280000300800 */
[----:B----4-:R0:W-:Y:S01]  /*291c0*/  STL.64 [R1+0x2430], R18 ;  /* 0x0024301201007387 */ /* 0x0101e20000100a00 */
[----:B--2---:R-:W-:Y:S03]  /*291d0*/  STL.64 [R1+0x2428], R16 ;  /* 0x0024281001007387 */ /* 0x004fe60000100a00 */
[----:B0-----:R-:W2:Y:S04]  /*291e0*/  LDL.64 R18, [R1+0x98] ;  /* 0x0000980001127983 */ /* 0x001ea80000100a00 */
[----:B--2---:R0:W-:Y:S04]  /*291f0*/  STL.64 [R1+0x2438], R18 ;  /* 0x0024381201007387 */ /* 0x0041e80000100a00 */
[----:B0-----:R-:W2:Y:S04]  /*29200*/  LDL.64 R18, [R1+0xa8] ;  /* 0x0000a80001127983 */ /* 0x001ea80000100a00 */
[----:B--2---:R0:W-:Y:S04]  /*29210*/  STL.64 [R1+0x2440], R18 ;  /* 0x0024401201007387 */ /* 0x0041e80000100a00 */
[----:B0-----:R-:W2:Y:S04]  /*29220*/  LDL.64 R18, [R1+0xb8] ;  /* 0x0000b80001127983 */ /* 0x001ea80000100a00 */
[----:B--2---:R0:W-:Y:S01]  /*29230*/  STL.64 [R1+0x2448], R18 ;  /* 0x0024481201007387 */ /* 0x0041e20000100a00 */
[----:B------:R-:W2:Y:S03]  /*29240*/  LDL.64 R14, [R1+0x78] ;  /* 0x00007800010e7983 */ /* 0x000ea60000100a00 */
[----:B0-----:R-:W4:Y:S01]  /*29250*/  LDL.64 R18, [R1+0xc8] ;  /* 0x0000c80001127983 */ /* 0x001f220000100a00 */
[----:B---3--:R-:W-:Y:S03]  /*29260*/  HMMA.16816.F32.BF16 R24, R24, R6, R20 ;  /* 0x000000061818723c */ /* 0x008fe60000041814 */
[----:B--2---:R0:W-:Y:S01]  /*29270*/  STL.64 [R1+0x2450], R14 ;  /* 0x0024500e01007387 */ /* 0x0041e20000100a00 */
[----:B------:R-:W2:Y:S02]  /*29280*/  LDL.LU R12, [R1+0xa90] ;  /* 0x000a9000010c7983 */ /* 0x000ea40000300800 */
[----:B------:R-:W2:Y:S01]  /*29290*/  LDL.LU R13, [R1+0xa94] ;  /* 0x000a9400010d7983 */ /* 0x000ea20000300800 */
[----:B0-----:R-:W2:Y:S01]  /*292a0*/  LDL.LU R14, [R1+0xa98] ;  /* 0x000a9800010e7983 */ /* 0x001ea20000300800 */
[----:B------:R-:W2:Y:S02]  /*292b0*/  LDL.LU R15, [R1+0xa9c] ;  /* 0x000a9c00010f7983 */ /* 0x000ea40000300800 */
[----:B------:R0:W-:Y:S02]  /*292c0*/  STL [R1+0x2364], R10 ;  /* 0x0023640a01007387 */ /* 0x0001e40000100800 */
[----:B------:R1:W-:Y:S01]  /*292d0*/  STL [R1+0x2360], R11 ;  /* 0x0023600b01007387 */ /* 0x0003e20000100800 */
[----:B------:R-:W3:Y:S01]  /*292e0*/  LDL.LU R8, [R1+0xa60] ;  /* 0x000a600001087983 */ /* 0x000ee20000300800 */
[----:B------:R-:W3:Y:S03]  /*292f0*/  LDL.LU R9, [R1+0xa64] ;  /* 0x000a640001097983 */ /* 0x000ee60000300800 */
[----:B0-----:R-:W3:Y:S01]  /*29300*/  LDL.LU R10, [R1+0xa68] ;  /* 0x000a6800010a7983 */ /* 0x001ee20000300800 */
[----:B-1----:R-:W3:Y:S02]  /*29310*/  LDL.LU R11, [R1+0xa6c] ;  /* 0x000a6c00010b7983 */ /* 0x002ee40000300800 */
[----:B------:R-:W2:Y:S02]  /*29320*/  LDL.LU.64 R22, [R1+0x2460] ;  /* 0x0024600001167983 */ /* 0x000ea40000300a00 */
[----:B------:R-:W2:Y:S01]  /*29330*/  LDL.LU.64 R20, [R1+0x2458] ;  /* 0x0024580001147983 */ /* 0x000ea20000300a00 */
[----:B------:R-:W-:Y:S01]  /*29340*/  STL.64 [R1+0x2358], R6 ;  /* 0x0023580601007387 */ /* 0x000fe20000100a00 */
[----:B------:R0:W-:Y:S02]  /*29350*/  STL [R1+0x2350], R5 ;  /* 0x0023500501007387 */ /* 0x0001e40000100800 */
[----:B------:R-:W-:Y:S02]  /*29360*/  STL.64 [R1+0xe0], R24 ;  /* 0x0000e01801007387 */ /* 0x000fe40000100a00 */
[----:B------:R-:W-:Y:S02]  /*29370*/  STL.64 [R1+0xe8], R26 ;  /* 0x0000e81a01007387 */ /* 0x000fe40000100a00 */
[----:B------:R-:W1:Y:S04]  /*29380*/  LDSM.16.MT88.4 R24, [R29+0x4380] ;  /* 0x004380001d18783b */ /* 0x000e680000004200 */
[----:B------:R-:W3:Y:S04]  /*29390*/  LDL.LU R4, [R1+0xa80] ;  /* 0x000a800001047983 */ /* 0x000ee80000300800 */
[----:B0-----:R-:W3:Y:S01]  /*293a0*/  LDL.LU R5, [R1+0xa84] ;  /* 0x000a840001057983 */ /* 0x001ee20000300800 */
[----:B------:R-:W3:Y:S02]  /*293b0*/  LDL.LU R6, [R1+0xa88] ;  /* 0x000a880001067983 */ /* 0x000ee40000300800 */
[----:B------:R-:W3:Y:S02]  /*293c0*/  LDL.LU R7, [R1+0xa8c] ;  /* 0x000a8c0001077983 */ /* 0x000ee40000300800 */
[----:B----4-:R-:W-:-:S02]  /*293d0*/  IMAD.MOV.U32 R2, RZ, RZ, R18 ;  /* 0x000000ffff027224 */ /* 0x010fc400078e0012 */
[----:B------:R-:W-:Y:S01]  /*293e0*/  IMAD.MOV.U32 R0, RZ, RZ, R19 ;  /* 0x000000ffff007224 */ /* 0x000fe200078e0013 */
[----:B-1----:R-:W-:Y:S01]  /*293f0*/  STL.64 [R1+0x2348], R26 ;  /* 0x0023481a01007387 */ /* 0x002fe20000100a00 */
[----:B------:R0:W-:Y:S03]  /*29400*/  STL.64 [R1+0x2340], R24 ;  /* 0x0023401801007387 */ /* 0x0001e60000100a00 */
[----:B0-----:R-:W4:Y:S01]  /*29410*/  LDL.LU R24, [R1+0xa40] ;  /* 0x000a400001187983 */ /* 0x001f220000300800 */
[----:B------:R-:W4:Y:S02]  /*29420*/  LDL.LU R25, [R1+0xa44] ;  /* 0x000a440001197983 */ /* 0x000f240000300800 */
[----:B------:R-:W4:Y:S02]  /*29430*/  LDL.LU R26, [R1+0xa48] ;  /* 0x000a4800011a7983 */ /* 0x000f240000300800 */
[----:B------:R-:W4:Y:S01]  /*29440*/  LDL.LU R27, [R1+0xa4c] ;  /* 0x000a4c00011b7983 */ /* 0x000f220000300800 */
[----:B------:R-:W-:Y:S01]  /*29450*/  STL [R1+0x1884], R29 ;  /* 0x0018841d01007387 */ /* 0x000fe20000100800 */
[C---:B--2---:R-:W-:Y:S11]  /*29460*/  HMMA.16816.F32.BF16 R12, R20.reuse, R18, R12 ;  /* 0x00000012140c723c */ /* 0x044ff6000004180c */
[----:B------:R-:W-:Y:S11]  /*29470*/  @!UPT UIADD3 URZ, URZ, URZ, URZ ;  /* 0x0000003f3f3ff290 */ /* 0x000ff6000fffe03f */
[----:B------:R-:W-:Y:S01]  /*29480*/  @!UPT UIADD3 URZ, URZ, URZ, URZ ;  /* 0x0000003f3f3ff290 */ /* 0x000fe2000fffe03f */
[----:B------:R-:W-:Y:S01]  /*29490*/  STL.64 [R1+0xa90], R12 ;  /* 0x000a900c01007387 */ /* 0x000fe20000100a00 */
[----:B------:R0:W-:Y:S03]  /*294a0*/  STL.64 [R1+0xa98], R14 ;  /* 0x000a980e01007387 */ /* 0x0001e60000100a00 */
[----:B0-----:R-:W4:Y:S01]  /*294b0*/  LDL.LU.64 R14, [R1+0x2450] ;  /* 0x00245000010e7983 */ /* 0x001f220000300a00 */
[----:B------:R-:W3:Y:S02]  /*294c0*/  LDL.LU.64 R18, [R1+0x2448] ;  /* 0x0024480001127983 */ /* 0x000ee40000300a00 */
[----:B------:R-:W-:Y:S02]  /*294d0*/  STL [R1+0x236c], R0 ;  /* 0x00236c0001007387 */ /* 0x000fe40000100800 */
[----:B------:R-:W-:Y:S01]  /*294e0*/  STL [R1+0x2368], R2 ;  /* 0x0023680201007387 */ /* 0x000fe20000100800 */
[C---:B---3--:R-:W-:Y:S01]  /*294f0*/  HMMA.16816.F32.BF16 R4, R20.reuse, R18, R4 ;  /* 0x000000121404723c */ /* 0x048fe20000041804 */
[----:B------:R-:W-:Y:S11]  /*29500*/  IMAD.MOV.U32 R3, RZ, RZ, R19 ;  /* 0x000000ffff037224 */ /* 0x000ff600078e0013 */
[----:B------:R-:W-:Y:S11]  /*29510*/  @!UPT UIADD3 URZ, URZ, URZ, URZ ;  /* 0x0000003f3f3ff290 */ /* 0x000ff6000fffe03f */
[----:B------:R0:W-:Y:S01]  /*29520*/  STL.64 [R1+0xa80], R4 ;  /* 0x000a800401007387 */ /* 0x0001e20000100a00 */
[----:B------:R-:W-:Y:S02]  /*29530*/  STL.64 [R1+0xa88], R6 ;  /* 0x000a880601007387 */ /* 0x000fe40000100a00 */
[----:B0-----:R-:W-:Y:S02]  /*29540*/  IMAD.MOV.U32 R4, RZ, RZ, R18 ;  /* 0x000000ffff047224 */ /* 0x001fe400078e0012 */
[----:B------:R-:W2:Y:S03]  /*29550*/  LDL.LU.64 R18, [R1+0x2440] ;  /* 0x0024400001127983 */ /* 0x000ea60000300a00 */
[----:B------:R0:W-:Y:S02]  /*29560*/  STL [R1+0x2370], R4 ;  /* 0x0023700401007387 */ /* 0x0001e40000100800 */
[----:B0-----:R-:W2:Y:S01]  /*29570*/  LDL.LU R4, [R1+0xa70] ;  /* 0x000a700001047983 */ /* 0x001ea20000300800 */
[----:B------:R-:W2:Y:S02]  /*29580*/  LDL.LU R5, [R1+0xa74] ;  /* 0x000a740001057983 */ /* 0x000ea40000300800 */
[----:B------:R-:W2:Y:S02]  /*29590*/  LDL.LU R6, [R1+0xa78] ;  /* 0x000a780001067983 */ /* 0x000ea40000300800 */
[----:B------:R-:W2:Y:S02]  /*295a0*/  LDL.LU R7, [R1+0xa7c] ;  /* 0x000a7c0001077983 */ /* 0x000ea40000300800 */
[C---:B--2---:R-:W-:Y:S11]  /*295b0*/  HMMA.16816.F32.BF16 R4, R20.reuse, R18, R4 ;  /* 0x000000121404723c */ /* 0x044ff60000041804 */
[----:B------:R-:W-:Y:S11]  /*295c0*/  @!UPT UIADD3 URZ, URZ, URZ, URZ ;  /* 0x0000003f3f3ff290 */ /* 0x000ff6000fffe03f */
[----:B------:R-:W-:Y:S01]  /*295d0*/  @!UPT UIADD3 URZ, URZ, URZ, URZ ;  /* 0x0000003f3f3ff290 */ /* 0x000fe2000fffe03f */
[----:B------:R0:W-:Y:S01]  /*295e0*/  STL.64 [R1+0xa70], R4 ;  /* 0x000a700401007387 */ /* 0x0001e20000100a00 */
[----:B------:R1:W-:Y:S02]  /*295f0*/  STL.64 [R1+0xa78], R6 ;  /* 0x000a780601007387 */ /* 0x0003e40000100a00 */
[----:B0-----:R-:W-:Y:S02]  /*29600*/  IMAD.MOV.U32 R5, RZ, RZ, R19 ;  /* 0x000000ffff057224 */ /* 0x001fe400078e0013 */
[----:B-1----:R-:W-:Y:S02]  /*29610*/  IMAD.MOV.U32 R6, RZ, RZ, R18 ;  /* 0x000000ffff067224 */ /* 0x002fe400078e0012 */
[----:B------:R-:W2:Y:S02]  /*29620*/  LDL.LU.64 R18, [R1+0x2438] ;  /* 0x0024380001127983 */ /* 0x000ea40000300a00 */
[C---:B--2---:R-:W-:Y:S01]  /*29630*/  HMMA.16816.F32.BF16 R8, R20.reuse, R18, R8 ;  /* 0x000000121408723c */ /* 0x044fe20000041808 */
[----:B------:R-:W-:Y:S11]  /*29640*/  IMAD.MOV.U32 R7, RZ, RZ, R19 ;  /* 0x000000ffff077224 */ /* 0x000ff600078e0013 */
[----:B------:R-:W-:Y:S11]  /*29650*/  @!UPT UIADD3 URZ, URZ, URZ, URZ ;  /* 0x0000003f3f3ff290 */ /* 0x000ff6000fffe03f */
[----:B------:R0:W-:Y:S01]  /*29660*/  STL.64 [R1+0xa60], R8 ;  /* 0x000a600801007387 */ /* 0x0001e20000100a00 */
[----:B------:R-:W-:Y:S02]  /*29670*/  STL.64 [R1+0xa68], R10 ;  /* 0x000a680a01007387 */ /* 0x000fe40000100a00 */
[----:B0-----:R-:W-:Y:S02]  /*29680*/  IMAD.MOV.U32 R8, RZ, RZ, R18 ;  /* 0x000000ffff087224 */ /* 0x001fe400078e0012 */
[----:B------:R-:W2:Y:S01]  /*29690*/  LDL.LU.64 R18, [R1+0x2430] ;  /* 0x0024300001127983 */ /* 0x000ea20000300a00 */
[----:B------:R-:W2:Y:S02]  /*296a0*/  LDL.LU.64 R16, [R1+0x2428] ;  /* 0x0024280001107983 */ /* 0x000ea40000300a00 */
        /* <DEDUP_REMOVED lines=8> */
[C---:B----4-:R-:W-:Y:S01]  /*29730*/  HMMA.16816.F32.BF16 R4, R20.reuse, R14, R24 ;  /* 0x0000000e1404723c */ /* 0x050fe20000041818 */
        /* <DEDUP_REMOVED lines=74> */
[----:B------:R-:W-:Y:S01]  /*29be0*/  IMAD.MOV.U32 R29, RZ, RZ, R7 ;  /* 0x000000ffff1d7224 */ /* 0x000fe200078e0007 */
[----:B---3--:R-:W-:Y:S01]  /*29bf0*/  STL.64 [R1+0x2390], R26 ;  /* 0x0023901a01007387 */ /* 0x008fe20000100a00 */
[----:B------:R0:W-:Y:S03]  /*29c00*/  STL.64 [R1+0x2388], R24 ;  /* 0x0023881801007387 */ /* 0x0001e60000100a00 */
[----:B0-----:R-:W2:Y:S01]  /*29c10*/  LDL.LU R24, [R1+0x9d0] ;  /* 0x0009d00001187983 */ /* 0x001ea20000300800 */
[----:B------:R-:W2:Y:S02]  /*29c20*/  LDL.LU R25, [R1+0x9d4] ;  /* 0x0009d40001197983 */ /* 0x000ea40000300800 */
[----:B------:R-:W2:Y:S02]  /*29c30*/  LDL.LU R26, [R1+0x9d8] ;  /* 0x0009d800011a7983 */ /* 0x000ea40000300800 */
[----:B------:R-:W2:Y:S11]  /*29c40*/  LDL.LU R27, [R1+0x9dc] ;  /* 0x0009dc00011b7983 */ /* 0x000eb60000300800 */
[----:B------:R-:W-:Y:S01]  /*29c50*/  @!UPT UIADD3 URZ, URZ, URZ, URZ ;  /* 0x0000003f3f3ff290 */ /* 0x000fe2000fffe03f */
[----:B------:R0:W-:Y:S01]  /*29c60*/  STL.64 [R1+0xa10], R8 ;  /* 0x000a100801007387 */ /* 0x0001e20000100a00 */
[----:B------:R1:W-:Y:S03]  /*29c70*/  STL.64 [R1+0xa18], R10 ;  /* 0x000a180a01007387 */ /* 0x0003e60000100a00 */
[----:B0-----:R-:W3:Y:S01]  /*29c80*/  LDL.LU.64 R8, [R1+0x23f0] ;  /* 0x0023f00001087983 */ /* 0x001ee20000300a00 */
[----:B-1----:R-:W-:Y:S02]  /*29c90*/  IMAD.MOV.U32 R11, RZ, RZ, R6 ;  /* 0x000000ffff0b7224 */ /* 0x002fe400078e0006 */
        /* <DEDUP_REMOVED lines=71> */
[----:B------:R-:W3:Y:S04]  /*2a110*/  LDL.LU R11, [R1+0x2360] ;  /* 0x00236000010b7983 */ /* 0x000ee80000300800 */
        /* <DEDUP_REMOVED lines=100> */
[----:B------:R-:W4:Y:S02]  /*2a760*/  LDL.LU R5, [R1+0x2350] ;  /* 0x0023500001057983 */ /* 0x000f240000300800 */
[----:B------:R0:W-:Y:S02]  /*2a770*/  STL.64 [R1+0x2210], R10 ;  /* 0x0022100a01007387 */ /* 0x0001e40000100a00 */
[----:B------:R-:W2:Y:S01]  /*2a780*/  LDL.LU R8, [R1+0x200] ;  /* 0x0002000001087983 */ /* 0x000ea20000300800 */
[----:B------:R-:W2:Y:S04]  /*2a790*/  LDL.LU R9, [R1+0x204] ;  /* 0x0002040001097983 */ /* 0x000ea80000300800 */
[----:B0-----:R-:W2:Y:S01]  /*2a7a0*/  LDL.LU R10, [R1+0x208] ;  /* 0x00020800010a7983 */ /* 0x001ea20000300800 */
[----:B------:R-:W2:Y:S01]  /*2a7b0*/  LDL.LU R11, [R1+0x20c] ;  /* 0x00020c00010b7983 */ /* 0x000ea20000300800 */
[----:B---3--:R-:W-:Y:S02]  /*2a7c0*/  HMMA.16816.F32.BF16 R20, R20, R6, R24 ;  /* 0x000000061414723c */ /* 0x008fe40000041818 */
[----:B------:R-:W2:Y:S01]  /*2a7d0*/  LDL.LU.64 R26, [R1+0x2348] ;  /* 0x00234800011a7983 */ /* 0x000ea20000300a00 */
[----:B------:R-:W2:Y:S02]  /*2a7e0*/  LDL.LU.64 R24, [R1+0x2340] ;  /* 0x0023400001187983 */ /* 0x000ea40000300a00 */
[----:B------:R-:W-:-:S02]  /*2a7f0*/  IMAD.MOV.U32 R18, RZ, RZ, R2 ;  /* 0x000000ffff127224 */ /* 0x000fc400078e0002 */
[----:B------:R-:W-:Y:S11]  /*2a800*/  IMAD.MOV.U32 R19, RZ, RZ, R0 ;  /* 0x000000ffff137224 */ /* 0x000ff600078e0000 */
[----:B------:R-:W-:Y:S05]  /*2a810*/  @!UPT UIADD3 URZ, URZ, URZ, URZ ;  /* 0x0000003f3f3ff290 */ /* 0x000fea000fffe03f */
[----:B------:R-:W-:Y:S01]  /*2a820*/  STL.64 [R1+0x2f0], R20 ;  /* 0x0002f01401007387 */ /* 0x000fe20000100a00 */
[----:B------:R-:W-:Y:S02]  /*2a830*/  STL.64 [R1+0x2f8], R22 ;  /* 0x0002f81601007387 */ /* 0x000fe40000100a00 */
[----:B------:R-:W-:Y:S02]  /*2a840*/  STL.64 [R1+0x2208], R6 ;  /* 0x0022080601007387 */ /* 0x000fe40000100a00 */
[----:B----4-:R-:W-:Y:S01]  /*2a850*/  STL [R1+0x2200], R5 ;  /* 0x0022000501007387 */ /* 0x010fe20000100800 */
[----:B------:R0:W-:Y:S04]  /*2a860*/  LDSM.16.MT88.4 R20, [R5+0x4000] ;  /* 0x004000000514783b */ /* 0x0001e80000004200 */
[----:B------:R-:W3:Y:S04]  /*2a870*/  LDL.LU R4, [R1+0x1f0] ;  /* 0x0001f00001047983 */ /* 0x000ee80000300800 */
[----:B0-----:R-:W3:Y:S01]  /*2a880*/  LDL.LU R5, [R1+0x1f4] ;  /* 0x0001f40001057983 */ /* 0x001ee20000300800 */
        /* <DEDUP_REMOVED lines=91> */
[----:B0-----:R-:W2:Y:S01]  /*2ae40*/  LDL.LU.64 R14, [R1+0x2218] ;  /* 0x00221800010e7983 */ /* 0x001ea20000300a00 */
[----:B------:R0:W-:Y:S02]  /*2ae50*/  STL.64 [R1+0x21f8], R18 ;  /* 0x0021f81201007387 */ /* 0x0001e40000100a00 */
[----:B------:R-:W4:Y:S02]  /*2ae60*/  LDL.LU R16, [R1+0xd0] ;  /* 0x0000d00001107983 */ /* 0x000f240000300800 */
[----:B------:R-:W4:Y:S01]  /*2ae70*/  LDL.LU R17, [R1+0xd4] ;  /* 0x0000d40001117983 */ /* 0x000f220000300800 */
[----:B0-----:R-:W4:Y:S01]  /*2ae80*/  LDL.LU R18, [R1+0xd8] ;  /* 0x0000d80001127983 */ /* 0x001f220000300800 */
[----:B------:R-:W4:Y:S01]  /*2ae90*/  LDL.LU R19, [R1+0xdc] ;  /* 0x0000dc0001137983 */ /* 0x000f220000300800 */
[C---:B--2---:R-:W-:Y:S11]  /*2aea0*/  HMMA.16816.F32.BF16 R8, R24.reuse, R14, R8 ;  /* 0x0000000e1808723c */ /* 0x044ff60000041808 */
[----:B------:R-:W-:Y:S11]  /*2aeb0*/  @!UPT UIADD3 URZ, URZ, URZ, URZ ;  /* 0x0000003f3f3ff290 */ /* 0x000ff6000fffe03f */
[----:B------:R-:W-:Y:S01]  /*2aec0*/  @!UPT UIADD3 URZ, URZ, URZ, URZ ;  /* 0x0000003f3f3ff290 */ /* 0x000fe2000fffe03f */
[----:B------:R-:W-:Y:S01]  /*2aed0*/  STL.64 [R1+0x200], R8 ;  /* 0x0002000801007387 */ /* 0x000fe20000100a00 */
[----:B------:R0:W-:Y:S03]  /*2aee0*/  STL.64 [R1+0x208], R10 ;  /* 0x0002080a01007387 */ /* 0x0001e60000100a00 */
[----:B0-----:R-:W3:Y:S02]  /*2aef0*/  LDL.LU.64 R10, [R1+0x2210] ;  /* 0x00221000010a7983 */ /* 0x001ee40000300a00 */
[C---:B---3--:R-:W-:Y:S11]  /*2af00*/  HMMA.16816.F32.BF16 R4, R24.reuse, R10, R4 ;  /* 0x0000000a1804723c */ /* 0x048ff60000041804 */
[----:B------:R-:W-:Y:S11]  /*2af10*/  @!UPT UIADD3 URZ, URZ, URZ, URZ ;  /* 0x0000003f3f3ff290 */ /* 0x000ff6000fffe03f */
[----:B------:R-:W-:Y:S01]  /*2af20*/  @!UPT UIADD3 URZ, URZ, URZ, URZ ;  /* 0x0000003f3f3ff290 */ /* 0x000fe2000fffe03f */
[----:B------:R-:W-:Y:S01]  /*2af30*/  STL.64 [R1+0x1f0], R4 ;  /* 0x0001f00401007387 */ /* 0x000fe20000100a00 */
[----:B------:R0:W-:Y:S03]  /*2af40*/  STL.64 [R1+0x1f8], R6 ;  /* 0x0001f80601007387 */ /* 0x0001e60000100a00 */
[----:B0-----:R-:W4:Y:S01]  /*2af50*/  LDL.LU.64 R6, [R1+0x2208] ;  /* 0x0022080001067983 */ /* 0x001f220000300a00 */
[----:B------:R-:W2:Y:S02]  /*2af60*/  LDL.LU R5, [R1+0x2200] ;  /* 0x0022000001057983 */ /* 0x000ea40000300800 */
[----:B------:R-:W-:Y:S02]  /*2af70*/  STL [R1+0x20fc], R10 ;  /* 0x0020fc0a01007387 */ /* 0x000fe40000100800 */
[----:B------:R4:W-:Y:S02]  /*2af80*/  STL [R1+0x20f8], R11 ;  /* 0x0020f80b01007387 */ /* 0x0009e40000100800 */
[----:B----4-:R-:W-:Y:S01]  /*2af90*/  HMMA.16816.F32.BF16 R8, R24, R6, R16 ;  /* 0x000000061808723c */ /* 0x010fe20000041810 */
[----:B--2---:R-:W0:Y:S04]  /*2afa0*/  LDSM.16.MT88.4 R24, [R5+0x4080] ;  /* 0x004080000518783b */ /* 0x004e280000004200 */
[----:B------:R-:W2:Y:S11]  /*2afb0*/  LDL.64 R18, [R1+0xc8] ;  /* 0x0000c80001127983 */ /* 0x000eb60000100a00 */
[----:B------:R-:W-:Y:S07]  /*2afc0*/  @!UPT UIADD3 URZ, URZ, URZ, URZ ;  /* 0x0000003f3f3ff290 */ /* 0x000fee000fffe03f */
[----:B------:R-:W-:Y:S01]  /*2afd0*/  STL.64 [R1+0xd0], R8 ;  /* 0x0000d00801007387 */ /* 0x000fe20000100a00 */
[----:B------:R-:W-:Y:S02]  /*2afe0*/  STL.64 [R1+0xd8], R10 ;  /* 0x0000d80a01007387 */ /* 0x000fe40000100a00 */
[----:B------:R-:W-:Y:S02]  /*2aff0*/  STL.64 [R1+0x20f0], R6 ;  /* 0x0020f00601007387 */ /* 0x000fe40000100a00 */
[----:B------:R1:W-:Y:S01]  /*2b000*/  STL [R1+0x20e8], R5 ;  /* 0x0020e80501007387 */ /* 0x0003e20000100800 */
[----:B------:R-:W3:Y:S04]  /*2b010*/  LDL.LU R4, [R1+0x1060] ;  /* 0x0010600001047983 */ /* 0x000ee80000300800 */
[----:B-1----:R-:W3:Y:S01]  /*2b020*/  LDL.LU R5, [R1+0x1064] ;  /* 0x0010640001057983 */ /* 0x002ee20000300800 */
[----:B------:R-:W3:Y:S02]  /*2b030*/  LDL.LU R6, [R1+0x1068] ;  /* 0x0010680001067983 */ /* 0x000ee40000300800 */
[----:B------:R-:W3:Y:S01]  /*2b040*/  LDL.LU R7, [R1+0x106c] ;  /* 0x00106c0001077983 */ /* 0x000ee20000300800 */
[----:B0-----:R-:W-:Y:S01]  /*2b050*/  STL.64 [R1+0x20e0], R26 ;  /* 0x0020e01a01007387 */ /* 0x001fe20000100a00 */
[----:B------:R0:W-:Y:S03]  /*2b060*/  STL.64 [R1+0x20d8], R24 ;  /* 0x0020d81801007387 */ /* 0x0001e60000100a00 */
[----:B0-----:R-:W4:Y:S01]  /*2b070*/  LDL.LU R24, [R1+0xea0] ;  /* 0x000ea00001187983 */ /* 0x001f220000300800 */
[----:B------:R-:W4:Y:S02]  /*2b080*/  LDL.LU R25, [R1+0xea4] ;  /* 0x000ea40001197983 */ /* 0x000f240000300800 */
[----:B------:R-:W2:Y:S02]  /*2b090*/  LDL.LU R26, [R1+0xea8] ;  /* 0x000ea800011a7983 */ /* 0x000ea40000300800 */
[----:B------:R-:W2:Y:S01]  /*2b0a0*/  LDL.LU R27, [R1+0xeac] ;  /* 0x000eac00011b7983 */ /* 0x000ea20000300800 */
[----:B------:R-:W2:Y:S01]  /*2b0b0*/  LDL.LU R8, [R1+0x1040] ;  /* 0x0010400001087983 */ /* 0x000ea20000300800 */
[----:B------:R-:W2:Y:S02]  /*2b0c0*/  LDL.LU R9, [R1+0x1044] ;  /* 0x0010440001097983 */ /* 0x000ea40000300800 */
[----:B------:R-:W2:Y:S02]  /*2b0d0*/  LDL.LU R10, [R1+0x1048] ;  /* 0x00104800010a7983 */ /* 0x000ea40000300800 */
[----:B------:R-:W2:Y:S02]  /*2b0e0*/  LDL.LU R11, [R1+0x104c] ;  /* 0x00104c00010b7983 */ /* 0x000ea40000300800 */
[----:B--2---:R0:W-:Y:S01]  /*2b0f0*/  STL.64 [R1+0x21e0], R10 ;  /* 0x0021e00a01007387 */ /* 0x0041e20000100a00 */
[----:B------:R1:W-:Y:S03]  /*2b100*/  STL.64 [R1+0x21d8], R8 ;  /* 0x0021d80801007387 */ /* 0x0003e60000100a00 */
[----:B0-----:R-:W2:Y:S04]  /*2b110*/  LDL.64 R10, [R1+0xa8] ;  /* 0x0000a800010a7983 */ /* 0x001ea80000100a00 */
[----:B--2---:R0:W-:Y:S01]  /*2b120*/  STL.64 [R1+0x21e8], R10 ;  /* 0x0021e80a01007387 */ /* 0x0041e20000100a00 */
[----:B-1----:R-:W2:Y:S02]  /*2b130*/  LDL.LU R8, [R1+0x1070] ;  /* 0x0010700001087983 */ /* 0x002ea40000300800 */
[----:B------:R-:W2:Y:S01]  /*2b140*/  LDL.LU R9, [R1+0x1074] ;  /* 0x0010740001097983 */ /* 0x000ea20000300800 */
[----:B0-----:R-:W2:Y:S01]  /*2b150*/  LDL.LU R10, [R1+0x1078] ;  /* 0x00107800010a7983 */ /* 0x001ea20000300800 */
[----:B------:R-:W2:Y:S02]  /*2b160*/  LDL.LU R11, [R1+0x107c] ;  /* 0x00107c00010b7983 */ /* 0x000ea40000300800 */
[----:B------:R-:W-:Y:S02]  /*2b170*/  STL.64 [R1+0x21c0], R26 ;  /* 0x0021c01a01007387 */ /* 0x000fe40000100a00 */
[----:B----4-:R0:W-:Y:S02]  /*2b180*/  STL.64 [R1+0x21b8], R24 ;  /* 0x0021b81801007387 */ /* 0x0101e40000100a00 */
[----:B0-----:R-:W4:Y:S01]  /*2b190*/  LDL.LU R24, [R1+0xeb0] ;  /* 0x000eb00001187983 */ /* 0x001f220000300800 */
[----:B------:R-:W4:Y:S02]  /*2b1a0*/  LDL.LU R25, [R1+0xeb4] ;  /* 0x000eb40001197983 */ /* 0x000f240000300800 */
[----:B------:R-:W2:Y:S02]  /*2b1b0*/  LDL.LU R26, [R1+0xeb8] ;  /* 0x000eb800011a7983 */ /* 0x000ea40000300800 */
[----:B------:R-:W2:Y:S02]  /*2b1c0*/  LDL.LU R27, [R1+0xebc] ;  /* 0x000ebc00011b7983 */ /* 0x000ea40000300800 */
[----:B--2---:R0:W-:Y:S01]  /*2b1d0*/  STL.64 [R1+0x21d0], R26 ;  /* 0x0021d01a01007387 */ /* 0x0041e20000100a00 */
[----:B----4-:R-:W-:Y:S03]  /*2b1e0*/  STL.64 [R1+0x21c8], R24 ;  /* 0x0021c81801007387 */ /* 0x010fe60000100a00 */
[----:B0-----:R-:W2:Y:S01]  /*2b1f0*/  LDL.64 R26, [R1+0x98] ;  /* 0x00009800011a7983 */ /* 0x001ea20000100a00 */
[----:B------:R-:W-:Y:S01]  /*2b200*/  HMMA.16816.F32.BF16 R8, R20, R18, R8 ;  /* 0x000000121408723c */ /* 0x000fe20000041808 */
[----:B------:R-:W-:-:S02]  /*2b210*/  IMAD.MOV.U32 R2, RZ, RZ, R18 ;  /* 0x000000ffff027224 */ /* 0x000fc400078e0012 */
[----:B------:R-:W-:Y:S01]  /*2b220*/  IMAD.MOV.U32 R0, RZ, RZ, R19 ;  /* 0x000000ffff007224 */ /* 0x000fe200078e0013 */
[----:B--2---:R0:W-:Y:S04]  /*2b230*/  STL.64 [R1+0x21f0], R26 ;  /* 0x0021f01a01007387 */ /* 0x0041e80000100a00 */
[----:B0-----:R-:W3:Y:S01]  /*2b240*/  LDL.64 R26, [R1+0xb8] ;  /* 0x0000b800011a7983 */ /* 0x001ee20000100a00 */
[----:B------:R-:W2:Y:S11]  /*2b250*/  LDL.LU.64 R18, [R1+0x21f8] ;  /* 0x0021f80001127983 */ /* 0x000eb60000300a00 */
[----:B------:R-:W-:Y:S03]  /*2b260*/  @!UPT UIADD3 URZ, URZ, URZ, URZ ;  /* 0x0000003f3f3ff290 */ /* 0x000fe6000fffe03f */
[----:B------:R-:W-:Y:S02]  /*2b270*/  STL.64 [R1+0x1070], R8 ;  /* 0x0010700801007387 */ /* 0x000fe40000100a00 */
[----:B------:R-:W-:Y:S01]  /*2b280*/  IMAD.MOV.U32 R12, RZ, RZ, R10 ;  /* 0x000000ffff0c7224 */ /* 0x000fe200078e000a */
[----:B------:R3:W-:Y:S01]  /*2b290*/  STL.64 [R1+0x1078], R10 ;  /* 0x0010780a01007387 */ /* 0x0007e20000100a00 */
[----:B------:R-:W-:Y:S02]  /*2b2a0*/  IMAD.MOV.U32 R16, RZ, RZ, R8 ;  /* 0x000000ffff107224 */ /* 0x000fe400078e0008 */
[----:B------:R-:W-:Y:S02]  /*2b2b0*/  STL [R1+0x2104], R0 ;  /* 0x0021040001007387 */ /* 0x000fe40000100800 */
[----:B------:R-:W-:Y:S01]  /*2b2c0*/  STL [R1+0x2100], R2 ;  /* 0x0021000201007387 */ /* 0x000fe20000100800 */
[----:B------:R-:W-:Y:S01]  /*2b2d0*/  STL [R1+0x188c], R16 ;  /* 0x00188c1001007387 */ /* 0x000fe20000100800 */
[----:B------:R-:W-:Y:S01]  /*2b2e0*/  STL [R1+0x1888], R12 ;  /* 0x0018880c01007387 */ /* 0x000fe20000100800 */
[----:B---3--:R-:W-:Y:S01]  /*2b2f0*/  HMMA.16816.F32.BF16 R8, R20, R26, R4 ;  /* 0x0000001a1408723c */ /* 0x008fe20000041804 */
[----:B------:R-:W-:-:S06]  /*2b300*/  IMAD.MOV.U32 R3, RZ, RZ, R27 ;  /* 0x000000ffff037224 */ /* 0x000fcc00078e001b */
[----:B------:R-:W-:Y:S02]  /*2b310*/  IMAD.MOV.U32 R4, RZ, RZ, R26 ;  /* 0x000000ffff047224 */ /* 0x000fe400078e001a */
[----:B------:R-:W3:Y:S11]  /*2b320*/  LDL.LU.64 R26, [R1+0x21f0] ;  /* 0x0021f000011a7983 */ /* 0x000ef60000300a00 */
[----:B------:R-:W-:Y:S03]  /*2b330*/  @!UPT UIADD3 URZ, URZ, URZ, URZ ;  /* 0x0000003f3f3ff290 */ /* 0x000fe6000fffe03f */
[----:B------:R-:W-:Y:S01]  /*2b340*/  STL.64 [R1+0x1060], R8 ;  /* 0x0010600801007387 */ /* 0x000fe20000100a00 */
[----:B------:R-:W-:Y:S02]  /*2b350*/  IMAD.MOV.U32 R13, RZ, RZ, R10 ;  /* 0x000000ffff0d7224 */ /* 0x000fe400078e000a */
[----:B------:R0:W-:Y:S02]  /*2b360*/  STL.64 [R1+0x1068], R10 ;  /* 0x0010680a01007387 */ /* 0x0001e40000100a00 */
[----:B0-----:R-:W4:Y:S01]  /*2b370*/  LDL.LU.64 R10, [R1+0x21e8] ;  /* 0x0021e800010a7983 */ /* 0x001f220000300a00 */
[----:B------:R0:W-:Y:S03]  /*2b380*/  STL [R1+0x2108], R4 ;  /* 0x0021080401007387 */ /* 0x0001e60000100800 */
[----:B0-----:R-:W4:Y:S01]  /*2b390*/  LDL.LU R4, [R1+0x1050] ;  /* 0x0010500001047983 */ /* 0x001f220000300800 */
[----:B------:R-:W4:Y:S02]  /*2b3a0*/  LDL.LU R5, [R1+0x1054] ;  /* 0x0010540001057983 */ /* 0x000f240000300800 */
[----:B------:R-:W4:Y:S02]  /*2b3b0*/  LDL.LU R6, [R1+0x1058] ;  /* 0x0010580001067983 */ /* 0x000f240000300800 */
[----:B------:R-:W4:Y:S02]  /*2b3c0*/  LDL.LU R7, [R1+0x105c] ;  /* 0x00105c0001077983 */ /* 0x000f240000300800 */
[----:B------:R-:W-:-:S05]  /*2b3d0*/  IMAD.MOV.U32 R17, RZ, RZ, R8 ;  /* 0x000000ffff117224 */ /* 0x000fca00078e0008 */
[----:B------:R-:W-:Y:S01]  /*2b3e0*/  STL [R1+0x1894], R17 ;  /* 0x0018941101007387 */ /* 0x000fe20000100800 */
[----:B------:R-:W-:Y:S02]  /*2b3f0*/  STL [R1+0x1890], R13 ;  /* 0x0018900d01007387 */ /* 0x000fe40000100800 */
[----:B------:R0:W-:Y:S02]  /*2b400*/  STL.64 [R1+0x2140], R14 ;  /* 0x0021400e01007387 */ /* 0x0001e40000100a00 */
[----:B0-----:R-:W2:Y:S01]  /*2b410*/  LDL.64 R14, [R1+0x78] ;  /* 0x00007800010e7983 */ /* 0x001ea20000100a00 */
[C---:B----4-:R-:W-:Y:S11]  /*2b420*/  HMMA.16816.F32.BF16 R4, R20.reuse, R10, R4 ;  /* 0x0000000a1404723c */ /* 0x050ff60000041804 */
[----:B------:R-:W-:Y:S11]  /*2b430*/  @!UPT UIADD3 URZ, URZ, URZ, URZ ;  /* 0x0000003f3f3ff290 */ /* 0x000ff6000fffe03f */
[----:B------:R-:W-:Y:S01]  /*2b440*/  @!UPT UIADD3 URZ, URZ, URZ, URZ ;  /* 0x0000003f3f3ff290 */ /* 0x000fe2000fffe03f */
[----:B------:R0:W-:Y:S01]  /*2b450*/  STL.64 [R1+0x1050], R4 ;  /* 0x0010500401007387 */ /* 0x0001e20000100a00 */
[----:B------:R1:W-:Y:S02]  /*2b460*/  STL.64 [R1+0x1058], R6 ;  /* 0x0010580601007387 */ /* 0x0003e40000100a00 */
[----:B0-----:R-:W-:Y:S02]  /*2b470*/  IMAD.MOV.U32 R5, RZ, RZ, R11 ;  /* 0x000000ffff057224 */ /* 0x001fe400078e000b */
[----:B-1----:R-:W-:Y:S02]  /*2b480*/  IMAD.MOV.U32 R6, RZ, RZ, R10 ;  /* 0x000000ffff067224 */ /* 0x002fe400078e000a */
[----:B------:R-:W4:Y:S01]  /*2b490*/  LDL.LU.64 R10, [R1+0x21e0] ;  /* 0x0021e000010a7983 */ /* 0x000f220000300a00 */
[----:B------:R-:W4:Y:S02]  /*2b4a0*/  LDL.LU.64 R8, [R1+0x21d8] ;  /* 0x0021d80001087983 */ /* 0x000f240000300a00 */
[----:B---3--:R-:W-:Y:S01]  /*2b4b0*/  IMAD.MOV.U32 R7, RZ, RZ, R27 ;  /* 0x000000ffff077224 */ /* 0x008fe200078e001b */
[C---:B----4-:R-:W-:Y:S11]  /*2b4c0*/  HMMA.16816.F32.BF16 R8, R20.reuse, R26, R8 ;  /* 0x0000001a1408723c */ /* 0x050ff60000041808 */
[----:B------:R-:W-:Y:S11]  /*2b4d0*/  @!UPT UIADD3 URZ, URZ, URZ, URZ ;  /* 0x0000003f3f3ff290 */ /* 0x000ff6000fffe03f */
[----:B------:R-:W-:Y:S01]  /*2b4e0*/  @!UPT UIADD3 URZ, URZ, URZ, URZ ;  /* 0x0000003f3f3ff290 */ /* 0x000fe2000fffe03f */
[----:B------:R0:W-:Y:S01]  /*2b4f0*/  STL.64 [R1+0x1040], R8 ;  /* 0x0010400801007387 */ /* 0x0001e20000100a00 */
[----:B------:R-:W-:Y:S02]  /*2b500*/  STL.64 [R1+0x1048], R10 ;  /* 0x0010480a01007387 */ /* 0x000fe40000100a00 */
[----:B0-----:R-:W-:Y:S02]  /*2b510*/  IMAD.MOV.U32 R8, RZ, RZ, R26 ;  /* 0x000000ffff087224 */ /* 0x001fe400078e001a */
[----:B------:R-:W3:Y:S01]  /*2b520*/  LDL.LU.64 R26, [R1+0x21d0] ;  /* 0x0021d000011a7983 */ /* 0x000ee20000300a00 */
[----:B------:R-:W3:Y:S02]  /*2b530*/  LDL.LU.64 R24, [R1+0x21c8] ;  /* 0x0021c80001187983 */ /* 0x000ee40000300a00 */
[----:B------:R0:W-:Y:S02]  /*2b540*/  STL.64 [R1+0x2160], R6 ;  /* 0x0021600601007387 */ /* 0x0001e40000100a00 */
[----:B------:R-:W-:Y:S01]  /*2b550*/  STL [R1+0x2158], R5 ;  /* 0x0021580501007387 */ /* 0x000fe20000100800 */
[----:B0-----:R-:W3:Y:S02]  /*2b560*/  LDL.64 R6, [R1+0x88] ;  /* 0x0000880001067983 */ /* 0x001ee40000100a00 */
[----:B---3--:R-:W-:Y:S11]  /*2b570*/  HMMA.16816.F32.BF16 R24, R20, R6, R24 ;  /* 0x000000061418723c */ /* 0x008ff60000041818 */
[----:B------:R-:W-:Y:S11]  /*2b580*/  @!UPT UIADD3 URZ, URZ, URZ, URZ ;  /* 0x0000003f3f3ff290 */ /* 0x000ff6000fffe03f */
[----:B------:R-:W-:Y:S01]  /*2b590*/  @!UPT UIADD3 URZ, URZ, URZ, URZ ;  /* 0x0000003f3f3ff290 */ /* 0x000fe2000fffe03f */
[----:B------:R-:W-:Y:S01]  /*2b5a0*/  STL.64 [R1+0xeb0], R24 ;  /* 0x000eb01801007387 */ /* 0x000fe20000100a00 */
[----:B------:R0:W-:Y:S03]  /*2b5b0*/  STL.64 [R1+0xeb8], R26 ;  /* 0x000eb81a01007387 */ /* 0x0001e60000100a00 */
[----:B0-----:R-:W3:Y:S01]  /*2b5c0*/  LDL.LU.64 R26, [R1+0x21c0] ;  /* 0x0021c000011a7983 */ /* 0x001ee20000300a00 */
[----:B------:R-:W3:Y:S02]  /*2b5d0*/  LDL.LU.64 R24, [R1+0x21b8] ;  /* 0x0021b80001187983 */ /* 0x000ee40000300a00 */
[----:B------:R-:W-:Y:S02]  /*2b5e0*/  IMAD.MOV.U32 R16, RZ, RZ, R6 ;  /* 0x000000ffff107224 */ /* 0x000fe400078e0006 */
[----:B------:R-:W-:-:S05]  /*2b5f0*/  IMAD.MOV.U32 R9, RZ, RZ, R7 ;  /* 0x000000ffff097224 */ /* 0x000fca00078e0007 */
[----:B------:R-:W-:Y:S01]  /*2b600*/  STL.64 [R1+0x2188], R8 ;  /* 0x0021880801007387 */ /* 0x000fe20000100a00 */
[----:B--2---:R-:W-:Y:S01]  /*2b610*/  IMAD.MOV.U32 R17, RZ, RZ, R15 ;  /* 0x000000ffff117224 */ /* 0x004fe200078e000f */
[C---:B---3--:R-:W-:Y:S07]  /*2b620*/  HMMA.16816.F32.BF16 R4, R20.reuse, R14, R24 ;  /* 0x0000000e1404723c */ /* 0x048fee0000041818 */
[----:B------:R-:W-:Y:S11]  /*2b630*/  IMAD.MOV.U32 R24, RZ, RZ, R14 ;  /* 0x000000ffff187224 */ /* 0x000ff600078e000e */
[----:B------:R-:W-:Y:S05]  /*2b640*/  @!UPT UIADD3 URZ, URZ, URZ, URZ ;  /* 0x0000003f3f3ff290 */ /* 0x000fea000fffe03f */
[----:B------:R0:W-:Y:S01]  /*2b650*/  STL.64 [R1+0xea0], R4 ;  /* 0x000ea00401007387 */ /* 0x0001e20000100a00 */
[----:B------:R1:W-:Y:S02]  /*2b660*/  STL.64 [R1+0xea8], R6 ;  /* 0x000ea80601007387 */ /* 0x0003e40000100a00 */
[----:B------:R2:W-:Y:S02]  /*2b670*/  STL [R1+0x21b0], R24 ;  /* 0x0021b01801007387 */ /* 0x0005e40000100800 */
[----:B------:R-:W3:Y:S01]  /*2b680*/  LDL.LU R12, [R1+0xe40] ;  /* 0x000e4000010c7983 */ /* 0x000ee20000300800 */
[----:B------:R-:W3:Y:S01]  /*2b690*/  LDL.LU R13, [R1+0xe44] ;  /* 0x000e4400010d7983 */ /* 0x000ee20000300800 */
[----:B------:R-:W4:Y:S02]  /*2b6a0*/  LDL.LU R14, [R1+0xe48] ;  /* 0x000e4800010e7983 */ /* 0x000f240000300800 */
[----:B------:R-:W4:Y:S01]  /*2b6b0*/  LDL.LU R15, [R1+0xe4c] ;  /* 0x000e4c00010f7983 */ /* 0x000f220000300800 */
[----:B0-----:R-:W3:Y:S01]  /*2b6c0*/  LDL.LU R4, [R1+0xe50] ;  /* 0x000e500001047983 */ /* 0x001ee20000300800 */
[----:B------:R-:W3:Y:S02]  /*2b6d0*/  LDL.LU R5, [R1+0xe54] ;  /* 0x000e540001057983 */ /* 0x000ee40000300800 */
[----:B-1----:R-:W3:Y:S02]  /*2b6e0*/  LDL.LU R6, [R1+0xe58] ;  /* 0x000e580001067983 */ /* 0x002ee40000300800 */
[----:B------:R-:W3:Y:S01]  /*2b6f0*/  LDL.LU R7, [R1+0xe5c] ;  /* 0x000e5c0001077983 */ /* 0x000ee20000300800 */
[----:B--2---:R-:W2:Y:S01]  /*2b700*/  LDL.LU R24, [R1+0xe90] ;  /* 0x000e900001187983 */ /* 0x004ea20000300800 */
[----:B------:R-:W2:Y:S02]  /*2b710*/  LDL.LU R25, [R1+0xe94] ;  /* 0x000e940001197983 */ /* 0x000ea40000300800 */
[----:B------:R-:W2:Y:S02]  /*2b720*/  LDL.LU R26, [R1+0xe98] ;  /* 0x000e9800011a7983 */ /* 0x000ea40000300800 */
[----:B------:R-:W2:Y:S01]  /*2b730*/  LDL.LU R27, [R1+0xe9c] ;  /* 0x000e9c00011b7983 */ /* 0x000ea20000300800 */
        /* <DEDUP_REMOVED lines=8> */
[----:B0-----:R-:W2:Y:S01]  /*2b7c0*/  LDL.64 R10, [R1+0x68] ;  /* 0x00006800010a7983 */ /* 0x001ea20000100a00 */
[----:B---3--:R0:W-:Y:S02]  /*2b7d0*/  STL.64 [R1+0x2170], R6 ;  /* 0x0021700601007387 */ /* 0x0081e40000100a00 */
[----:B------:R-:W-:Y:S01]  /*2b7e0*/  STL.64 [R1+0x2168], R4 ;  /* 0x0021680401007387 */ /* 0x000fe20000100a00 */
[----:B0-----:R-:W3:Y:S04]  /*2b7f0*/  LDL.64 R6, [R1+0x38] ;  /* 0x0000380001067983 */ /* 0x001ee80000100a00 */
[----:B---3--:R0:W-:Y:S04]  /*2b800*/  STL.64 [R1+0x2180], R6 ;  /* 0x0021800601007387 */ /* 0x0081e80000100a00 */
[----:B0-----:R-:W3:Y:S01]  /*2b810*/  LDL.64 R6, [R1+0x48] ;  /* 0x0000480001067983 */ /* 0x001ee20000100a00 */
[----:B--2---:R-:W-:Y:S03]  /*2b820*/  HMMA.16816.F32.BF16 R24, R20, R10, R24 ;  /* 0x0000000a1418723c */ /* 0x004fe60000041818 */
[----:B---3--:R0:W-:Y:S01]  /*2b830*/  STL.64 [R1+0x21a0], R6 ;  /* 0x0021a00601007387 */ /* 0x0081e20000100a00 */
[----:B------:R-:W2:Y:S02]  /*2b840*/  LDL.LU R4, [R1+0xe80] ;  /* 0x000e800001047983 */ /* 0x000ea40000300800 */
[----:B------:R-:W2:Y:S01]  /*2b850*/  LDL.LU R5, [R1+0xe84] ;  /* 0x000e840001057983 */ /* 0x000ea20000300800 */
[----:B0-----:R-:W2:Y:S01]  /*2b860*/  LDL.LU R6, [R1+0xe88] ;  /* 0x000e880001067983 */ /* 0x001ea20000300800 */
[----:B------:R-:W2:Y:S02]  /*2b870*/  LDL.LU R7, [R1+0xe8c] ;  /* 0x000e8c0001077983 */ /* 0x000ea40000300800 */
[----:B----4-:R0:W-:Y:S02]  /*2b880*/  STL.64 [R1+0x2150], R14 ;  /* 0x0021500e01007387 */ /* 0x0101e40000100a00 */
[----:B------:R1:W-:Y:S01]  /*2b890*/  STL.64 [R1+0x2148], R12 ;  /* 0x0021480c01007387 */ /* 0x0003e20000100a00 */
        /* <DEDUP_REMOVED lines=224> */
[----:B------:R-:W-:Y:S11]  /*2c6a0*/  IMAD.MOV.U32 R18, RZ, RZ, R2 ;  /* 0x000000ffff127224 */ /* 0x000ff600078e0002 */
[----:B------:R-:W-:Y:S07]  /*2c6b0*/  @!UPT UIADD3 URZ, URZ, URZ, URZ ;  /* 0x0000003f3f3ff290 */ /* 0x000fee000fffe03f */
[----:B------:R-:W-:Y:S01]  /*2c6c0*/  STL.64 [R1+0x860], R20 ;  /* 0x0008601401007387 */ /* 0x000fe20000100a00 */
[----:B------:R-:W-:Y:S02]  /*2c6d0*/  STL.64 [R1+0x868], R22 ;  /* 0x0008681601007387 */ /* 0x000fe40000100a00 */
[----:B----4-:R-:W0:Y:S04]  /*2c6e0*/  LDSM.16.MT88.4 R20, [R5+0x4100] ;  /* 0x004100000514783b */ /* 0x010e280000004200 */
        /* <DEDUP_REMOVED lines=100> */
[----:B0-----:R-:W4:Y:S01]  /*2cd30*/  LDL.64 R18, [R1+0xb8] ;  /* 0x0000b80001127983 */ /* 0x001f220000100a00 */
[C---:B--2---:R-:W-:Y:S03]  /*2cd40*/  HMMA.16816.F32.BF16 R8, R24.reuse, R14, R8 ;  /* 0x0000000e1808723c */ /* 0x044fe60000041808 */
[----:B----4-:R0:W-:Y:S04]  /*2cd50*/  STL.64 [R1+0x1f90], R18 ;  /* 0x001f901201007387 */ /* 0x0101e80000100a00 */
        /* <DEDUP_REMOVED lines=25> */
[----:B------:R-:W-:Y:S01]  /*2cef0*/  STL.64 [R1+0x110], R24 ;  /* 0x0001101801007387 */ /* 0x000fe20000100a00 */
[----:B------:R-:W-:Y:S02]  /*2cf00*/  STL.64 [R1+0x118], R26 ;  /* 0x0001181a01007387 */ /* 0x000fe40000100a00 */
[----:B------:R-:W0:Y:S04]  /*2cf10*/  LDSM.16.MT88.4 R24, [R5+0x4180] ;  /* 0x004180000518783b */ /* 0x000e280000004200 */
[----:B------:R-:W-:Y:S01]  /*2cf20*/  STL.64 [R1+0x1eb0], R6 ;  /* 0x001eb00601007387 */ /* 0x000fe20000100a00 */
[----:B------:R1:W-:Y:S01]  /*2cf30*/  STL [R1+0x1ea8], R5 ;  /* 0x001ea80501007387 */ /* 0x0003e20000100800 */
[----:B------:R-:W3:Y:S03]  /*2cf40*/  LDL.LU R4, [R1+0xd50] ;  /* 0x000d500001047983 */ /* 0x000ee60000300800 */
[----:B-1----:R-:W3:Y:S01]  /*2cf50*/  LDL.LU R5, [R1+0xd54] ;  /* 0x000d540001057983 */ /* 0x002ee20000300800 */
[----:B------:R-:W3:Y:S02]  /*2cf60*/  LDL.LU R6, [R1+0xd58] ;  /* 0x000d580001067983 */ /* 0x000ee40000300800 */
[----:B------:R-:W3:Y:S02]  /*2cf70*/  LDL.LU R7, [R1+0xd5c] ;  /* 0x000d5c0001077983 */ /* 0x000ee40000300800 */
[----:B--2---:R-:W-:Y:S01]  /*2cf80*/  IMAD.MOV.U32 R3, RZ, RZ, R19 ;  /* 0x000000ffff037224 */ /* 0x004fe200078e0013 */
[----:B0-----:R-:W-:Y:S01]  /*2cf90*/  STL.64 [R1+0x1ea0], R26 ;  /* 0x001ea01a01007387 */ /* 0x001fe20000100a00 */
        /* <DEDUP_REMOVED lines=116> */
[----:B------:R-:W-:Y:S01]  /*2d6e0*/  IMAD.MOV.U32 R29, RZ, RZ, R7 ;  /* 0x000000ffff1d7224 */ /* 0x000fe200078e0007 */
[----:B---3--:R-:W-:Y:S01]  /*2d6f0*/  STL.64 [R1+0x1f10], R26 ;  /* 0x001f101a01007387 */ /* 0x008fe20000100a00 */
[----:B--2---:R0:W-:Y:S03]  /*2d700*/  STL.64 [R1+0x1f08], R24 ;  /* 0x001f081801007387 */ /* 0x0041e60000100a00 */
[----:B0-----:R-:W2:Y:S01]  /*2d710*/  LDL.LU R24, [R1+0xcc0] ;  /* 0x000cc00001187983 */ /* 0x001ea20000300800 */
[----:B------:R-:W2:Y:S02]  /*2d720*/  LDL.LU R25, [R1+0xcc4] ;  /* 0x000cc40001197983 */ /* 0x000ea40000300800 */
[----:B------:R-:W2:Y:S02]  /*2d730*/  LDL.LU R26, [R1+0xcc8] ;  /* 0x000cc800011a7983 */ /* 0x000ea40000300800 */
[----:B------:R-:W2:Y:S01]  /*2d740*/  LDL.LU R27, [R1+0xccc] ;  /* 0x000ccc00011b7983 */ /* 0x000ea20000300800 */
[----:B------:R0:W-:Y:S01]  /*2d750*/  STL.64 [R1+0xd00], R8 ;  /* 0x000d000801007387 */ /* 0x0001e20000100a00 */
[----:B------:R1:W-:Y:S03]  /*2d760*/  STL.64 [R1+0xd08], R10 ;  /* 0x000d080a01007387 */ /* 0x0003e60000100a00 */
[----:B0-----:R-:W3:Y:S01]  /*2d770*/  LDL.LU R9, [R1+0x1f60] ;  /* 0x001f600001097983 */ /* 0x001ee20000300800 */
        /* <DEDUP_REMOVED lines=107> */
[----:B------:R-:W3:Y:S04]  /*2de30*/  LDL.LU R11, [R1+0x1eb8] ;  /* 0x001eb800010b7983 */ /* 0x000ee80000300800 */
        /* <DEDUP_REMOVED lines=83> */
[----:B------:R-:W-:-:S02]  /*2e370*/  IMAD.MOV.U32 R18, RZ, RZ, R8 ;  /* 0x000000ffff127224 */ /* 0x000fc400078e0008 */
[----:B------:R0:W-:Y:S01]  /*2e380*/  STL.64 [R1+0x1d70], R10 ;  /* 0x001d700a01007387 */ /* 0x0001e20000100a00 */
[----:B------:R-:W2:Y:S01]  /*2e390*/  LDL.LU R8, [R1+0x510] ;  /* 0x0005100001087983 */ /* 0x000ea20000300800 */
[----:B------:R-:W2:Y:S03]  /*2e3a0*/  LDL.LU R9, [R1+0x514] ;  /* 0x0005140001097983 */ /* 0x000ea60000300800 */
        /* <DEDUP_REMOVED lines=9> */
[----:B----4-:R-:W0:Y:S02]  /*2e440*/  LDSM.16.MT88.4 R20, [R5+0x4200] ;  /* 0x004200000514783b */ /* 0x010e240000004200 */
        /* <DEDUP_REMOVED lines=111> */
[----:B0-----:R-:W2:Y:S04]  /*2eb40*/  LDL.64 R14, [R1+0x98] ;  /* 0x00009800010e7983 */ /* 0x001ea80000100a00 */
[----:B--2---:R0:W-:Y:S04]  /*2eb50*/  STL.64 [R1+0x1d38], R14 ;  /* 0x001d380e01007387 */ /* 0x0041e80000100a00 */
[----:B0-----:R-:W2:Y:S01]  /*2eb60*/  LDL.64 R14, [R1+0xa8] ;  /* 0x0000a800010e7983 */ /* 0x001ea20000100a00 */
[C---:B----4-:R-:W-:Y:S03]  /*2eb70*/  HMMA.16816.F32.BF16 R16, R24.reuse, R10, R16 ;  /* 0x0000000a1810723c */ /* 0x050fe60000041810 */
[----:B--2---:R0:W-:Y:S04]  /*2eb80*/  STL.64 [R1+0x1d40], R14 ;  /* 0x001d400e01007387 */ /* 0x0041e80000100a00 */
        /* <DEDUP_REMOVED lines=24> */
[----:B------:R-:W-:Y:S01]  /*2ed10*/  STL.64 [R1+0xf0], R24 ;  /* 0x0000f01801007387 */ /* 0x000fe20000100a00 */
[----:B------:R-:W-:Y:S02]  /*2ed20*/  STL.64 [R1+0xf8], R26 ;  /* 0x0000f81a01007387 */ /* 0x000fe40000100a00 */
[----:B------:R-:W0:Y:S04]  /*2ed30*/  LDSM.16.MT88.4 R24, [R5+0x4280] ;  /* 0x004280000518783b */ /* 0x000e280000004200 */
[----:B------:R-:W-:Y:S01]  /*2ed40*/  STL.64 [R1+0x1c60], R6 ;  /* 0x001c600601007387 */ /* 0x000fe20000100a00 */
[----:B------:R1:W-:Y:S01]  /*2ed50*/  STL [R1+0x1c58], R5 ;  /* 0x001c580501007387 */ /* 0x0003e20000100800 */
[----:B------:R-:W4:Y:S03]  /*2ed60*/  LDL.LU R4, [R1+0xb70] ;  /* 0x000b700001047983 */ /* 0x000f260000300800 */
[----:B-1----:R-:W4:Y:S01]  /*2ed70*/  LDL.LU R5, [R1+0xb74] ;  /* 0x000b740001057983 */ /* 0x002f220000300800 */
[----:B------:R-:W4:Y:S02]  /*2ed80*/  LDL.LU R6, [R1+0xb78] ;  /* 0x000b780001067983 */ /* 0x000f240000300800 */
[----:B------:R-:W4:Y:S02]  /*2ed90*/  LDL.LU R7, [R1+0xb7c] ;  /* 0x000b7c0001077983 */ /* 0x000f240000300800 */
[----:B------:R-:W-:-:S02]  /*2eda0*/  IMAD.MOV.U32 R2, RZ, RZ, R14 ;  /* 0x000000ffff027224 */ /* 0x000fc400078e000e */
[----:B------:R-:W-:Y:S01]  /*2edb0*/  IMAD.MOV.U32 R0, RZ, RZ, R15 ;  /* 0x000000ffff007224 */ /* 0x000fe200078e000f */
[----:B0-----:R-:W-:Y:S01]  /*2edc0*/  STL.64 [R1+0x1c50], R26 ;  /* 0x001c501a01007387 */ /* 0x001fe20000100a00 */
        /* <DEDUP_REMOVED lines=219> */
[----:B------:R0:W-:Y:S02]  /*2fb80*/  STL.64 [R1+0x1ba0], R18 ;  /* 0x001ba01201007387 */ /* 0x0001e40000100a00 */
[----:B0-----:R-:W-:Y:S02]  /*2fb90*/  IMAD.MOV.U32 R18, RZ, RZ, R26 ;  /* 0x000000ffff127224 */ /* 0x001fe400078e001a */
        /* <DEDUP_REMOVED lines=56> */
[----:B------:R-:W3:Y:S01]  /*2ff20*/  LDL.LU R15, [R1+0x3ac] ;  /* 0x0003ac00010f7983 */ /* 0x000ee20000300800 */
[----:B------:R-:W2:Y:S01]  /*2ff30*/  LDL.LU R24, [R1+0x4e0] ;  /* 0x0004e00001187983 */ /* 0x000ea20000300800 */
        /* <DEDUP_REMOVED lines=45> */
[----:B----4-:R-:W-:Y:S01]  /*30210*/  LDSM.16.MT88.4 R20, [R5+0x4300] ;  /* 0x004300000514783b */ /* 0x010fe20000004200 */
[C---:B--2---:R-:W-:Y:S01]  /*30220*/  HMMA.16816.F32.BF16 R16, R24.reuse, R18, R12 ;  /* 0x000000121810723c */ /* 0x044fe2000004180c */
[----:B------:R-:W2:Y:S02]  /*30230*/  LDL.LU.64 R14, [R1+0x1c40] ;  /* 0x001c4000010e7983 */ /* 0x000ea40000300a00 */
        /* <DEDUP_REMOVED lines=40> */
[----:B------:R-:W-:Y:S02]  /*304c0*/  IMAD.MOV.U32 R4, RZ, RZ, R24 ;  /* 0x000000ffff047224 */ /* 0x000fe400078e0018 */
[----:B------:R-:W-:Y:S02]  /*304d0*/  IMAD.MOV.U32 R3, RZ, RZ, R25 ;  /* 0x000000ffff037224 */ /* 0x000fe400078e0019 */
[----:B------:R-:W-:Y:S02]  /*304e0*/  IMAD.MOV.U32 R2, RZ, RZ, R26 ;  /* 0x000000ffff027224 */ /* 0x000fe400078e001a */
[----:B------:R-:W-:Y:S01]  /*304f0*/  IMAD.MOV.U32 R0, RZ, RZ, R27 ;  /* 0x000000ffff007224 */ /* 0x000fe200078e001b */
[----:B--2---:R-:W-:Y:S01]  /*30500*/  HMMA.16816.F32.BF16 R16, R24, R18, R12 ;  /* 0x000000121810723c */ /* 0x004fe2000004180c */
[----:B------:R-:W2:Y:S01]  /*30510*/  LDL.LU.64 R14, [R1+0x1bb0] ;  /* 0x001bb000010e7983 */ /* 0x000ea20000300a00 */
[----:B------:R-:W2:Y:S03]  /*30520*/  LDL.LU.64 R12, [R1+0x1ba8] ;  /* 0x001ba800010c7983 */ /* 0x000ea60000300a00 */
[----:B------:R-:W0:Y:S11]  /*30530*/  LDSM.16.MT88.4 R24, [R5+0x4380] ;  /* 0x004380000518783b */ /* 0x000e360000004200 */
[----:B------:R-:W-:Y:S07]  /*30540*/  @!UPT UIADD3 URZ, URZ, URZ, URZ ;  /* 0x0000003f3f3ff290 */ /* 0x000fee000fffe03f */
[----:B------:R-:W-:Y:S01]  /*30550*/  STL.64 [R1+0x380], R16 ;  /* 0x0003801001007387 */ /* 0x000fe20000100a00 */
[----:B------:R1:W-:Y:S03]  /*30560*/  STL.64 [R1+0x388], R18 ;  /* 0x0003881201007387 */ /* 0x0003e60000100a00 */
[----:B-1----:R-:W2:Y:S04]  /*30570*/  LDL.LU.64 R18, [R1+0x1ba0] ;  /* 0x001ba00001127983 */ /* 0x002ea80000300a00 */
[----:B0-----:R0:W-:Y:S01]  /*30580*/  STL.64 [R1+0x1a08], R26 ;  /* 0x001a081a01007387 */ /* 0x0011e20000100a00 */
[----:B------:R1:W-:Y:S02]  /*30590*/  STL.64 [R1+0x1a00], R24 ;  /* 0x001a001801007387 */ /* 0x0003e40000100a00 */
[----:B0-----:R-:W-:-:S02]  /*305a0*/  IMAD.MOV.U32 R26, RZ, RZ, R2 ;  /* 0x000000ffff1a7224 */ /* 0x001fc400078e0002 */
[----:B-1----:R-:W-:Y:S02]  /*305b0*/  IMAD.MOV.U32 R24, RZ, RZ, R4 ;  /* 0x000000ffff187224 */ /* 0x002fe400078e0004 */
[----:B------:R-:W-:Y:S02]  /*305c0*/  IMAD.MOV.U32 R25, RZ, RZ, R3 ;  /* 0x000000ffff197224 */ /* 0x000fe400078e0003 */
[----:B------:R-:W-:-:S07]  /*305d0*/  IMAD.MOV.U32 R27, RZ, RZ, R0 ;  /* 0x000000ffff1b7224 */ /* 0x000fce00078e0000 */
        /* <DEDUP_REMOVED lines=42> */
[----:B------:R-:W3:Y:S02]  /*30880*/  LDL.LU R16, [R1+0x10c0] ;  /* 0x0010c00001107983 */ /* 0x000ee40000300800 */
[----:B------:R-:W3:Y:S01]  /*30890*/  LDL.LU R17, [R1+0x10c4] ;  /* 0x0010c40001117983 */ /* 0x000ee20000300800 */
[----:B0-----:R-:W3:Y:S01]  /*308a0*/  LDL.LU R18, [R1+0x10c8] ;  /* 0x0010c80001127983 */ /* 0x001ee20000300800 */
        /* <DEDUP_REMOVED lines=8> */
[----:B------:R-:W2:Y:S02]  /*30930*/  LDL.LU R12, [R1+0x300] ;  /* 0x00030000010c7983 */ /* 0x000ea40000300800 */
[----:B------:R-:W2:Y:S01]  /*30940*/  LDL.LU R13, [R1+0x304] ;  /* 0x00030400010d7983 */ /* 0x000ea20000300800 */
[----:B0-----:R-:W2:Y:S01]  /*30950*/  LDL.LU R14, [R1+0x308] ;  /* 0x00030800010e7983 */ /* 0x001ea20000300800 */
[----:B------:R-:W2:Y:S02]  /*30960*/  LDL.LU R15, [R1+0x30c] ;  /* 0x00030c00010f7983 */ /* 0x000ea40000300800 */
[C---:B--2---:R-:W-:Y:S01]  /*30970*/  HMMA.16816.F32.BF16 R12, R24.reuse, R10, R12 ;  /* 0x0000000a180c723c */ /* 0x044fe2000004180c */
[----:B------:R-:W-:Y:S01]  /*30980*/  STL [R1+0x1a30], R10 ;  /* 0x001a300a01007387 */ /* 0x000fe20000100800 */
[----:B------:R-:W-:Y:S11]  /*30990*/  STL [R1+0x1a2c], R11 ;  /* 0x001a2c0b01007387 */ /* 0x000ff60000100800 */
[----:B------:R-:W-:Y:S10]  /*309a0*/  @!UPT UIADD3 URZ, URZ, URZ, URZ ;  /* 0x0000003f3f3ff290 */ /* 0x000ff4000fffe03f */
[----:B------:R-:W-:Y:S01]  /*309b0*/  STL.64 [R1+0x300], R12 ;  /* 0x0003000c01007387 */ /* 0x000fe20000100a00 */
[----:B------:R3:W-:Y:S02]  /*309c0*/  STL.64 [R1+0x308], R14 ;  /* 0x0003080e01007387 */ /* 0x0007e40000100a00 */
[----:B------:R-:W2:Y:S01]  /*309d0*/  LDL.LU R8, [R1+0x9a0] ;  /* 0x0009a00001087983 */ /* 0x000ea20000300800 */
[----:B---3--:R-:W-:Y:S11]  /*309e0*/  HMMA.16816.F32.BF16 R12, R24, R6, R16 ;  /* 0x00000006180c723c */ /* 0x008ff60000041810 */
[----:B------:R-:W-:Y:S11]  /*309f0*/  @!UPT UIADD3 URZ, URZ, URZ, URZ ;  /* 0x0000003f3f3ff290 */ /* 0x000ff6000fffe03f */
[----:B------:R-:W-:Y:S01]  /*30a00*/  @!UPT UIADD3 URZ, URZ, URZ, URZ ;  /* 0x0000003f3f3ff290 */ /* 0x000fe2000fffe03f */
[----:B------:R-:W-:Y:S01]  /*30a10*/  STL.64 [R1], R12 ;  /* 0x0000000c01007387 */ /* 0x000fe20000100a00 */
[----:B------:R-:W-:Y:S02]  /*30a20*/  STL.64 [R1+0x8], R14 ;  /* 0x0000080e01007387 */ /* 0x000fe40000100a00 */
[----:B------:R-:W2:Y:S02]  /*30a30*/  LDL.LU R9, [R1+0x9a4] ;  /* 0x0009a40001097983 */ /* 0x000ea40000300800 */
[----:B------:R-:W2:Y:S01]  /*30a40*/  LDL.LU R10, [R1+0x9a8] ;  /* 0x0009a800010a7983 */ /* 0x000ea20000300800 */
[----:B------:R-:W2:Y:S01]  /*30a50*/  LDL.LU R11, [R1+0x9ac] ;  /* 0x0009ac00010b7983 */ /* 0x000ea20000300800 */
[----:B------:R0:W-:Y:S02]  /*30a60*/  STL.64 [R1+0x1ac0], R6 ;  /* 0x001ac00601007387 */ /* 0x0001e40000100a00 */
[----:B------:R-:W3:Y:S02]  /*30a70*/  LDL.LU R4, [R1+0x940] ;  /* 0x0009400001047983 */ /* 0x000ee40000300800 */
[----:B------:R-:W3:Y:S01]  /*30a80*/  LDL.LU R5, [R1+0x944] ;  /* 0x0009440001057983 */ /* 0x000ee20000300800 */
[----:B0-----:R-:W4:Y:S01]  /*30a90*/  LDL.LU R6, [R1+0x948] ;  /* 0x0009480001067983 */ /* 0x001f220000300800 */
[----:B------:R-:W4:Y:S02]  /*30aa0*/  LDL.LU R7, [R1+0x94c] ;  /* 0x00094c0001077983 */ /* 0x000f240000300800 */
[----:B------:R-:W2:Y:S02]  /*30ab0*/  LDL.LU R24, [R1+0x990] ;  /* 0x0009900001187983 */ /* 0x000ea40000300800 */
[----:B------:R-:W2:Y:S01]  /*30ac0*/  LDL.LU R25, [R1+0x994] ;  /* 0x0009940001197983 */ /* 0x000ea20000300800 */
[----:B------:R-:W2:Y:S01]  /*30ad0*/  LDL.LU R26, [R1+0x998] ;  /* 0x00099800011a7983 */ /* 0x000ea20000300800 */
[----:B------:R-:W2:Y:S03]  /*30ae0*/  LDL.LU R27, [R1+0x99c] ;  /* 0x00099c00011b7983 */ /* 0x000ea60000300800 */
[----:B--2---:R0:W-:Y:S01]  /*30af0*/  STL.64 [R1+0x1b10], R26 ;  /* 0x001b101a01007387 */ /* 0x0041e20000100a00 */
[----:B------:R-:W-:Y:S03]  /*30b00*/  STL.64 [R1+0x1b08], R24 ;  /* 0x001b081801007387 */ /* 0x000fe60000100a00 */
[----:B0-----:R-:W2:Y:S01]  /*30b10*/  LDL.LU.64 R26, [R1+0xc8] ;  /* 0x0000c800011a7983 */ /* 0x001ea20000300a00 */
[----:B------:R-:W2:Y:S03]  /*30b20*/  LDL.LU.64 R14, [R1+0xa8] ;  /* 0x0000a800010e7983 */ /* 0x000ea60000300a00 */
[----:B--2---:R0:W-:Y:S04]  /*30b30*/  STL.64 [R1+0x1b00], R14 ;  /* 0x001b000e01007387 */ /* 0x0041e80000100a00 */
[----:B0-----:R-:W2:Y:S01]  /*30b40*/  LDL.LU.64 R14, [R1+0xb8] ;  /* 0x0000b800010e7983 */ /* 0x001ea20000300a00 */
[----:B----4-:R0:W-:Y:S02]  /*30b50*/  STL.64 [R1+0x1ad0], R6 ;  /* 0x001ad00601007387 */ /* 0x0101e40000100a00 */
[----:B---3--:R-:W-:Y:S01]  /*30b60*/  STL.64 [R1+0x1ac8], R4 ;  /* 0x001ac80401007387 */ /* 0x008fe20000100a00 */
[----:B0-----:R-:W3:Y:S04]  /*30b70*/  LDL.LU.64 R6, [R1+0x78] ;  /* 0x0000780001067983 */ /* 0x001ee80000300a00 */
[----:B---3--:R0:W-:Y:S04]  /*30b80*/  STL.64 [R1+0x1ad8], R6 ;  /* 0x001ad80601007387 */ /* 0x0081e80000100a00 */
[----:B0-----:R-:W3:Y:S04]  /*30b90*/  LDL.LU.64 R6, [R1+0x88] ;  /* 0x0000880001067983 */ /* 0x001ee80000300a00 */
[----:B---3--:R0:W-:Y:S04]  /*30ba0*/  STL.64 [R1+0x1ae8], R6 ;  /* 0x001ae80601007387 */ /* 0x0081e80000100a00 */
[----:B0-----:R-:W3:Y:S01]  /*30bb0*/  LDL.LU.64 R6, [R1+0x98] ;  /* 0x0000980001067983 */ /* 0x001ee20000300a00 */
[----:B------:R-:W4:Y:S01]  /*30bc0*/  LDL.LU.64 R18, [R1+0x68] ;  /* 0x0000680001127983 */ /* 0x000f220000300a00 */
[----:B------:R-:W-:Y:S02]  /*30bd0*/  HMMA.16816.F32.BF16 R8, R20, R26, R8 ;  /* 0x0000001a1408723c */ /* 0x000fe40000041808 */
[----:B----4-:R0:W-:Y:S01]  /*30be0*/  STL.64 [R1+0x1ae0], R18 ;  /* 0x001ae01201007387 */ /* 0x0101e20000100a00 */
[----:B------:R-:W4:Y:S02]  /*30bf0*/  LDL.LU R16, [R1+0x960] ;  /* 0x0009600001107983 */ /* 0x000f240000300800 */
[----:B------:R-:W4:Y:S01]  /*30c00*/  LDL.LU R17, [R1+0x964] ;  /* 0x0009640001117983 */ /* 0x000f220000300800 */
[----:B0-----:R-:W2:Y:S01]  /*30c10*/  LDL.LU R18, [R1+0x968] ;  /* 0x0009680001127983 */ /* 0x001ea20000300800 */
[----:B------:R-:W2:Y:S03]  /*30c20*/  LDL.LU R19, [R1+0x96c] ;  /* 0x00096c0001137983 */ /* 0x000ea60000300800 */
[----:B--2---:R-:W-:Y:S01]  /*30c30*/  STL.64 [R1+0x1af8], R18 ;  /* 0x001af81201007387 */ /* 0x004fe20000100a00 */
[----:B----4-:R0:W-:Y:S03]  /*30c40*/  STL.64 [R1+0x1af0], R16 ;  /* 0x001af01001007387 */ /* 0x0101e60000100a00 */
[----:B0-----:R-:W3:Y:S01]  /*30c50*/  LDL.LU R16, [R1+0x970] ;  /* 0x0009700001107983 */ /* 0x001ee20000300800 */
[----:B------:R-:W3:Y:S02]  /*30c60*/  LDL.LU R17, [R1+0x974] ;  /* 0x0009740001117983 */ /* 0x000ee40000300800 */
[----:B------:R-:W3:Y:S02]  /*30c70*/  LDL.LU R18, [R1+0x978] ;  /* 0x0009780001127983 */ /* 0x000ee40000300800 */
[----:B------:R-:W3:Y:S04]  /*30c80*/  LDL.LU R19, [R1+0x97c] ;  /* 0x00097c0001137983 */ /* 0x000ee80000300800 */
[----:B------:R0:W-:Y:S01]  /*30c90*/  STL.64 [R1+0x9a0], R8 ;  /* 0x0009a00801007387 */ /* 0x0001e20000100a00 */
[----:B------:R-:W-:Y:S02]  /*30ca0*/  STL.64 [R1+0x9a8], R10 ;  /* 0x0009a80a01007387 */ /* 0x000fe40000100a00 */
[----:B0-----:R-:W-:-:S02]  /*30cb0*/  IMAD.MOV.U32 R9, RZ, RZ, R26 ;  /* 0x000000ffff097224 */ /* 0x001fc400078e001a */
[----:B------:R-:W-:Y:S02]  /*30cc0*/  IMAD.MOV.U32 R8, RZ, RZ, R27 ;  /* 0x000000ffff087224 */ /* 0x000fe400078e001b */
[----:B------:R-:W2:Y:S01]  /*30cd0*/  LDL.LU.64 R26, [R1+0x1b10] ;  /* 0x001b1000011a7983 */ /* 0x000ea20000300a00 */
[----:B------:R-:W2:Y:S02]  /*30ce0*/  LDL.LU.64 R24, [R1+0x1b08] ;  /* 0x001b080001187983 */ /* 0x000ea40000300a00 */
[----:B------:R0:W-:Y:S02]  /*30cf0*/  STL [R1+0x1a38], R8 ;  /* 0x001a380801007387 */ /* 0x0001e40000100800 */
[----:B------:R1:W-:Y:S01]  /*30d00*/  STL [R1+0x1a34], R9 ;  /* 0x001a340901007387 */ /* 0x0003e20000100800 */
[----:B0-----:R-:W4:Y:S01]  /*30d10*/  LDL.LU R8, [R1+0x950] ;  /* 0x0009500001087983 */ /* 0x001f220000300800 */
[----:B-1----:R-:W4:Y:S02]  /*30d20*/  LDL.LU R9, [R1+0x954] ;  /* 0x0009540001097983 */ /* 0x002f240000300800 */
[----:B------:R-:W4:Y:S02]  /*30d30*/  LDL.LU R10, [R1+0x958] ;  /* 0x00095800010a7983 */ /* 0x000f240000300800 */
[----:B------:R-:W4:Y:S01]  /*30d40*/  LDL.LU R11, [R1+0x95c] ;  /* 0x00095c00010b7983 */ /* 0x000f220000300800 */
[C---:B--2---:R-:W-:Y:S11]  /*30d50*/  HMMA.16816.F32.BF16 R24, R20.reuse, R14, R24 ;  /* 0x0000000e1418723c */ /* 0x044ff60000041818 */
[----:B------:R-:W-:Y:S11]  /*30d60*/  @!UPT UIADD3 URZ, URZ, URZ, URZ ;  /* 0x0000003f3f3ff290 */ /* 0x000ff6000fffe03f */
[----:B------:R-:W-:Y:S01]  /*30d70*/  @!UPT UIADD3 URZ, URZ, URZ, URZ ;  /* 0x0000003f3f3ff290 */ /* 0x000fe2000fffe03f */
[----:B------:R0:W-:Y:S01]  /*30d80*/  STL.64 [R1+0x990], R24 ;  /* 0x0009901801007387 */ /* 0x0001e20000100a00 */
[----:B------:R-:W-:Y:S02]  /*30d90*/  STL.64 [R1+0x998], R26 ;  /* 0x0009981a01007387 */ /* 0x000fe40000100a00 */
[----:B0-----:R-:W-:Y:S02]  /*30da0*/  IMAD.MOV.U32 R24, RZ, RZ, R15 ;  /* 0x000000ffff187224 */ /* 0x001fe400078e000f */
[----:B------:R-:W-:Y:S02]  /*30db0*/  IMAD.MOV.U32 R25, RZ, RZ, R14 ;  /* 0x000000ffff197224 */ /* 0x000fe400078e000e */
[----:B------:R-:W2:Y:S01]  /*30dc0*/  LDL.LU.64 R14, [R1+0x1b00] ;  /* 0x001b0000010e7983 */ /* 0x000ea20000300a00 */
[----:B------:R0:W-:Y:S02]  /*30dd0*/  STL [R1+0x1a40], R24 ;  /* 0x001a401801007387 */ /* 0x0001e40000100800 */
[----:B------:R1:W-:Y:S01]  /*30de0*/  STL [R1+0x1a3c], R25 ;  /* 0x001a3c1901007387 */ /* 0x0003e20000100800 */
[----:B0-----:R-:W2:Y:S01]  /*30df0*/  LDL.LU R24, [R1+0x980] ;  /* 0x0009800001187983 */ /* 0x001ea20000300800 */
[----:B-1----:R-:W2:Y:S02]  /*30e00*/  LDL.LU R25, [R1+0x984] ;  /* 0x0009840001197983 */ /* 0x002ea40000300800 */
[----:B------:R-:W2:Y:S02]  /*30e10*/  LDL.LU R26, [R1+0x988] ;  /* 0x00098800011a7983 */ /* 0x000ea40000300800 */
[----:B------:R-:W2:Y:S01]  /*30e20*/  LDL.LU R27, [R1+0x98c] ;  /* 0x00098c00011b7983 */ /* 0x000ea20000300800 */
[----:B---3--:R-:W-:Y:S01]  /*30e30*/  HMMA.16816.F32.BF16 R16, R20, R6, R16 ;  /* 0x000000061410723c */ /* 0x008fe20000041810 */
[----:B------:R-:W-:-:S02]  /*30e40*/  IMAD.MOV.U32 R3, RZ, RZ, R6 ;  /* 0x000000ffff037224 */ /* 0x000fc400078e0006 */
[----:B------:R-:W-:-:S05]  /*30e50*/  IMAD.MOV.U32 R29, RZ, RZ, R7 ;  /* 0x000000ffff1d7224 */ /* 0x000fca00078e0007 */
[C---:B--2---:R-:W-:Y:S11]  /*30e60*/  HMMA.16816.F32.BF16 R24, R20.reuse, R14, R24 ;  /* 0x0000000e1418723c */ /* 0x044ff60000041818 */
[----:B------:R-:W-:Y:S11]  /*30e70*/  @!UPT UIADD3 URZ, URZ, URZ, URZ ;  /* 0x0000003f3f3ff290 */ /* 0x000ff6000fffe03f */
[----:B------:R-:W-:Y:S01]  /*30e80*/  @!UPT UIADD3 URZ, URZ, URZ, URZ ;  /* 0x0000003f3f3ff290 */ /* 0x000fe2000fffe03f */
[----:B------:R-:W-:Y:S01]  /*30e90*/  STL.64 [R1+0x980], R24 ;  /* 0x0009801801007387 */ /* 0x000fe20000100a00 */
[----:B------:R0:W-:Y:S02]  /*30ea0*/  STL.64 [R1+0x988], R26 ;  /* 0x0009881a01007387 */ /* 0x0001e40000100a00 */
[----:B0-----:R-:W-:Y:S02]  /*30eb0*/  IMAD.MOV.U32 R26, RZ, RZ, R15 ;  /* 0x000000ffff1a7224 */ /* 0x001fe400078e000f */
[----:B------:R-:W-:Y:S02]  /*30ec0*/  IMAD.MOV.U32 R27, RZ, RZ, R14 ;  /* 0x000000ffff1b7224 */ /* 0x000fe400078e000e */
[----:B------:R-:W2:Y:S01]  /*30ed0*/  LDL.LU.64 R14, [R1+0x58] ;  /* 0x00005800010e7983 */ /* 0x000ea20000300a00 */
[----:B------:R0:W-:Y:S02]  /*30ee0*/  STL [R1+0x1a48], R26 ;  /* 0x001a481a01007387 */ /* 0x0001e40000100800 */
[----:B------:R1:W-:Y:S02]  /*30ef0*/  STL [R1+0x1a44], R27 ;  /* 0x001a441b01007387 */ /* 0x0003e40000100800 */
[----:B------:R-:W2:Y:S01]  /*30f00*/  LDL.LU R24, [R1+0x930] ;  /* 0x0009300001187983 */ /* 0x000ea20000300800 */
[----:B------:R-:W2:Y:S04]  /*30f10*/  LDL.LU R25, [R1+0x934] ;  /* 0x0009340001197983 */ /* 0x000ea80000300800 */
[----:B0-----:R-:W2:Y:S01]  /*30f20*/  LDL.LU R26, [R1+0x938] ;  /* 0x00093800011a7983 */ /* 0x001ea20000300800 */
[----:B-1----:R-:W2:Y:S02]  /*30f30*/  LDL.LU R27, [R1+0x93c] ;  /* 0x00093c00011b7983 */ /* 0x002ea40000300800 */
[----:B------:R-:W-:Y:S02]  /*30f40*/  STL.64 [R1+0x970], R16 ;  /* 0x0009701001007387 */ /* 0x000fe40000100a00 */
[----:B------:R0:W-:Y:S02]  /*30f50*/  STL.64 [R1+0x978], R18 ;  /* 0x0009781201007387 */ /* 0x0001e40000100a00 */
[----:B0-----:R-:W3:Y:S01]  /*30f60*/  LDL.LU.64 R18, [R1+0x1af8] ;  /* 0x001af80001127983 */ /* 0x001ee20000300a00 */
[----:B------:R-:W3:Y:S02]  /*30f70*/  LDL.LU.64 R16, [R1+0x1af0] ;  /* 0x001af00001107983 */ /* 0x000ee40000300a00 */
[----:B------:R-:W3:Y:S02]  /*30f80*/  LDL.LU.64 R6, [R1+0x1ae8] ;  /* 0x001ae80001067983 */ /* 0x000ee40000300a00 */
[----:B------:R-:W-:Y:S01]  /*30f90*/  STL [R1+0x1a50], R29 ;  /* 0x001a501d01007387 */ /* 0x000fe20000100800 */
[----:B------:R-:W-:Y:S01]  /*30fa0*/  STL [R1+0x1a4c], R3 ;  /* 0x001a4c0301007387 */ /* 0x000fe20000100800 */
[----:B---3--:R-:W-:Y:S01]  /*30fb0*/  HMMA.16816.F32.BF16 R16, R20, R6, R16 ;  /* 0x000000061410723c */ /* 0x008fe20000041810 */
[----:B------:R-:W-:-:S02]  /*30fc0*/  IMAD.MOV.U32 R0, RZ, RZ, R6 ;  /* 0x000000ffff007224 */ /* 0x000fc400078e0006 */
[----:B------:R-:W-:Y:S11]  /*30fd0*/  IMAD.MOV.U32 R2, RZ, RZ, R7 ;  /* 0x000000ffff027224 */ /* 0x000ff600078e0007 */
[----:B------:R-:W-:Y:S09]  /*30fe0*/  @!UPT UIADD3 URZ, URZ, URZ, URZ ;  /* 0x0000003f3f3ff290 */ /* 0x000ff2000fffe03f */
[----:B------:R-:W-:Y:S01]  /*30ff0*/  STL.64 [R1+0x960], R16 ;  /* 0x0009601001007387 */ /* 0x000fe20000100a00 */
[----:B------:R0:W-:Y:S03]  /*31000*/  STL.64 [R1+0x968], R18 ;  /* 0x0009681201007387 */ /* 0x0001e60000100a00 */
[----:B0-----:R-:W3:Y:S01]  /*31010*/  LDL.LU.64 R18, [R1+0x1ae0] ;  /* 0x001ae00001127983 */ /* 0x001ee20000300a00 */
[----:B------:R-:W4:Y:S02]  /*31020*/  LDL.LU.64 R6, [R1+0x1ad8] ;  /* 0x001ad80001067983 */ /* 0x000f240000300a00 */
[----:B----4-:R-:W-:Y:S11]  /*31030*/  HMMA.16816.F32.BF16 R8, R20, R6, R8 ;  /* 0x000000061408723c */ /* 0x010ff60000041808 */
[----:B------:R-:W-:Y:S11]  /*31040*/  @!UPT UIADD3 URZ, URZ, URZ, URZ ;  /* 0x0000003f3f3ff290 */ /* 0x000ff6000fffe03f */
[----:B------:R-:W-:Y:S01]  /*31050*/  @!UPT UIADD3 URZ, URZ, URZ, URZ ;  /* 0x0000003f3f3ff290 */ /* 0x000fe2000fffe03f */
[----:B------:R-:W-:Y:S01]  /*31060*/  STL.64 [R1+0x950], R8 ;  /* 0x0009500801007387 */ /* 0x000fe20000100a00 */
[----:B------:R0:W-:Y:S02]  /*31070*/  STL.64 [R1+0x958], R10 ;  /* 0x0009580a01007387 */ /* 0x0001e40000100a00 */
[----:B0-----:R-:W-:Y:S02]  /*31080*/  IMAD.MOV.U32 R10, RZ, RZ, R6 ;  /* 0x000000ffff0a7224 */ /* 0x001fe400078e0006 */
[----:B------:R-:W-:Y:S02]  /*31090*/  IMAD.MOV.U32 R11, RZ, RZ, R7 ;  /* 0x000000ffff0b7224 */ /* 0x000fe400078e0007 */
[----:B------:R-:W4:Y:S01]  /*310a0*/  LDL.LU.64 R6, [R1+0x1ad0] ;  /* 0x001ad00001067983 */ /* 0x000f220000300a00 */
[----:B------:R-:W4:Y:S02]  /*310b0*/  LDL.LU.64 R4, [R1+0x1ac8] ;  /* 0x001ac80001047983 */ /* 0x000f240000300a00 */
[----:B---3--:R-:W-:-:S02]  /*310c0*/  IMAD.MOV.U32 R8, RZ, RZ, R18 ;  /* 0x000000ffff087224 */ /* 0x008fc400078e0012 */
[----:B------:R-:W-:Y:S01]  /*310d0*/  IMAD.MOV.U32 R9, RZ, RZ, R19 ;  /* 0x000000ffff097224 */ /* 0x000fe200078e0013 */
[C---:B----4-:R-:W-:Y:S11]  /*310e0*/  HMMA.16816.F32.BF16 R4, R20.reuse, R18, R4 ;  /* 0x000000121404723c */ /* 0x050ff60000041804 */
[----:B------:R-:W-:Y:S11]  /*310f0*/  @!UPT UIADD3 URZ, URZ, URZ, URZ ;  /* 0x0000003f3f3ff290 */ /* 0x000ff6000fffe03f */
[----:B------:R-:W-:Y:S01]  /*31100*/  @!UPT UIADD3 URZ, URZ, URZ, URZ ;  /* 0x0000003f3f3ff290 */ /* 0x000fe2000fffe03f */
[----:B------:R-:W-:Y:S01]  /*31110*/  STL.64 [R1+0x940], R4 ;  /* 0x0009400401007387 */ /* 0x000fe20000100a00 */
[----:B------:R0:W-:Y:S03]  /*31120*/  STL.64 [R1+0x948], R6 ;  /* 0x0009480601007387 */ /* 0x0001e60000100a00 */
[----:B0-----:R-:W3:Y:S01]  /*31130*/  LDL.LU.64 R6, [R1+0x1ac0] ;  /* 0x001ac00001067983 */ /* 0x001ee20000300a00 */
[----:B------:R-:W-:Y:S02]  /*31140*/  STL.64 [R1+0x1a60], R10 ;  /* 0x001a600a01007387 */ /* 0x000fe40000100a00 */
[----:B------:R0:W-:Y:S02]  /*31150*/  STL.64 [R1+0x1a58], R8 ;  /* 0x001a580801007387 */ /* 0x0001e40000100a00 */
[----:B0-----:R-:W4:Y:S01]  /*31160*/  LDL.LU R8, [R1+0x8e0] ;  /* 0x0008e00001087983 */ /* 0x001f220000300800 */
[----:B------:R-:W4:Y:S02]  /*31170*/  LDL.LU R9, [R1+0x8e4] ;  /* 0x0008e40001097983 */ /* 0x000f240000300800 */
[----:B------:R-:W2:Y:S02]  /*31180*/  LDL.LU R10, [R1+0x8e8] ;  /* 0x0008e800010a7983 */ /* 0x000ea40000300800 */
[----:B------:R-:W2:Y:S01]  /*31190*/  LDL.LU R11, [R1+0x8ec] ;  /* 0x0008ec00010b7983 */ /* 0x000ea20000300800 */
[----:B------:R-:W3:Y:S04]  /*311a0*/  LDL.LU.64 R18, [R1+0x48] ;  /* 0x0000480001127983 */ /* 0x000ee80000300a00 */
[----:B--2---:R0:W-:Y:S01]  /*311b0*/  STL.64 [R1+0x1a70], R10 ;  /* 0x001a700a01007387 */ /* 0x0041e20000100a00 */
[----:B----4-:R-:W-:Y:S03]  /*311c0*/  STL.64 [R1+0x1a68], R8 ;  /* 0x001a680801007387 */ /* 0x010fe60000100a00 */
[----:B0-----:R-:W2:Y:S01]  /*311d0*/  LDL.LU.64 R10, [R1+0x18] ;  /* 0x00001800010a7983 */ /* 0x001ea20000300a00 */
[----:B------:R-:W-:Y:S03]  /*311e0*/  HMMA.16816.F32.BF16 R24, R20, R14, R24 ;  /* 0x0000000e1418723c */ /* 0x000fe60000041818 */
[----:B--2---:R0:W-:Y:S04]  /*311f0*/  STL.64 [R1+0x1a88], R10 ;  /* 0x001a880a01007387 */ /* 0x0041e80000100a00 */
[----:B0-----:R-:W2:Y:S04]  /*31200*/  LDL.LU.64 R10, [R1+0x28] ;  /* 0x00002800010a7983 */ /* 0x001ea80000300a00 */
[----:B--2---:R0:W-:Y:S04]  /*31210*/  STL.64 [R1+0x1a98], R10 ;  /* 0x001a980a01007387 */ /* 0x0041e80000100a00 */
[----:B0-----:R-:W2:Y:S08]  /*31220*/  LDL.LU.64 R10, [R1+0x38] ;  /* 0x00003800010a7983 */ /* 0x001eb00000300a00 */
[----:B------:R0:W-:Y:S02]  /*31230*/  STL.64 [R1+0x930], R24 ;  /* 0x0009301801007387 */ /* 0x0001e40000100a00 */
[----:B------:R-:W-:Y:S02]  /*31240*/  STL.64 [R1+0x938], R26 ;  /* 0x0009381a01007387 */ /* 0x000fe40000100a00 */
[----:B0-----:R-:W-:-:S02]  /*31250*/  IMAD.MOV.U32 R24, RZ, RZ, R14 ;  /* 0x000000ffff187224 */ /* 0x001fc400078e000e */
[----:B------:R-:W-:Y:S02]  /*31260*/  IMAD.MOV.U32 R25, RZ, RZ, R15 ;  /* 0x000000ffff197224 */ /* 0x000fe400078e000f */
[----:B------:R-:W4:Y:S03]  /*31270*/  LDL.LU.64 R14, [R1+0x1ab8] ;  /* 0x001ab800010e7983 */ /* 0x000f260000300a00 */
[----:B------:R0:W-:Y:S02]  /*31280*/  STL.64 [R1+0x1a90], R24 ;  /* 0x001a901801007387 */ /* 0x0001e40000100a00 */
[----:B0-----:R-:W2:Y:S01]  /*31290*/  LDL.LU R24, [R1+0x900] ;  /* 0x0009000001187983 */ /* 0x001ea20000300800 */
        /* <DEDUP_REMOVED lines=9> */
[----:B------:R-:W2:Y:S01]  /*31330*/  LDL.LU.64 R4, [R1+0x10f8] ;  /* 0x0010f80001047983 */ /* 0x000ea20000300a00 */
[----:B---3--:R-:W-:Y:S03]  /*31340*/  STL.64 [R1+0x1a18], R6 ;  /* 0x001a180601007387 */ /* 0x008fe60000100a00 */
[----:B--2---:R0:W-:Y:S04]  /*31350*/  STL.64 [R1+0x1a10], R4 ;  /* 0x001a100401007387 */ /* 0x0041e80000100a00 */
[----:B0-----:R-:W2:Y:S01]  /*31360*/  LDL.LU R4, [R1+0x920] ;  /* 0x0009200001047983 */ /* 0x001ea20000300800 */
[----:B------:R-:W2:Y:S02]  /*31370*/  LDL.LU R5, [R1+0x924] ;  /* 0x0009240001057983 */ /* 0x000ea40000300800 */
[----:B------:R-:W2:Y:S02]  /*31380*/  LDL.LU R6, [R1+0x928] ;  /* 0x0009280001067983 */ /* 0x000ea40000300800 */
[----:B------:R-:W2:Y:S01]  /*31390*/  LDL.LU R7, [R1+0x92c] ;  /* 0x00092c0001077983 */ /* 0x000ea20000300800 */
[----:B------:R-:W3:Y:S01]  /*313a0*/  LDL.LU.64 R12, [R1+0x10f0] ;  /* 0x0010f000010c7983 */ /* 0x000ee20000300a00 */
[----:B------:R-:W-:Y:S01]  /*313b0*/  HMMA.16816.F32.BF16 R24, R20, R10, R24 ;  /* 0x0000000a1418723c */ /* 0x000fe20000041818 */
[----:B----4-:R0:W-:Y:S02]  /*313c0*/  STL.64 [R1+0x1a80], R14 ;  /* 0x001a800e01007387 */ /* 0x0101e40000100a00 */
[----:B0-----:R-:W-:-:S05]  /*313d0*/  IMAD.MOV.U32 R15, RZ, RZ, R28 ;  /* 0x000000ffff0f7224 */ /* 0x001fca00078e001c */
[----:B--2---:R-:W-:Y:S01]  /*313e0*/  HMMA.16816.F32.BF16 R4, R20, R18, R4 ;  /* 0x000000121404723c */ /* 0x004fe20000041804 */
[----:B---3--:R0:W-:Y:S04]  /*313f0*/  STL.64 [R1+0x1a78], R12 ;  /* 0x001a780c01007387 */ /* 0x0081e80000100a00 */
[----:B0-----:R-:W2:Y:S01]  /*31400*/  LDL.LU R12, [R1+0x8f0] ;  /* 0x0008f000010c7983 */ /* 0x001ea20000300800 */
[----:B------:R-:W2:Y:S02]  /*31410*/  LDL.LU R13, [R1+0x8f4] ;  /* 0x0008f400010d7983 */ /* 0x000ea40000300800 */
[----:B------:R-:W2:Y:S02]  /*31420*/  LDL.LU R14, [R1+0x8f8] ;  /* 0x0008f800010e7983 */ /* 0x000ea40000300800 */
[----:B------:R-:W3:Y:S11]  /*31430*/  LDL.LU R28, [R1+0x1254] ;  /* 0x00125400011c7983 */ /* 0x000ef60000300800 */
[----:B------:R-:W-:Y:S02]  /*31440*/  @!UPT UIADD3 URZ, URZ, URZ, URZ ;  /* 0x0000003f3f3ff290 */ /* 0x000fe4000fffe03f */
[----:B------:R0:W-:Y:S01]  /*31450*/  STL.64 [R1+0x920], R4 ;  /* 0x0009200401007387 */ /* 0x0001e20000100a00 */
[----:B------:R1:W-:Y:S02]  /*31460*/  STL.64 [R1+0x928], R6 ;  /* 0x0009280601007387 */ /* 0x0003e40000100a00 */
[----:B0-----:R-:W-:Y:S02]  /*31470*/  IMAD.MOV.U32 R5, RZ, RZ, R18 ;  /* 0x000000ffff057224 */ /* 0x001fe400078e0012 */
[----:B------:R-:W-:Y:S02]  /*31480*/  IMAD.MOV.U32 R4, RZ, RZ, R19 ;  /* 0x000000ffff047224 */ /* 0x000fe400078e0013 */
[----:B------:R-:W4:Y:S01]  /*31490*/  LDL.LU.64 R18, [R1+0x1ab0] ;  /* 0x001ab00001127983 */ /* 0x000f220000300a00 */
[----:B------:R-:W2:Y:S02]  /*314a0*/  LDL.LU.64 R16, [R1+0x10e8] ;  /* 0x0010e80001107983 */ /* 0x000ea40000300a00 */
[----:B------:R-:W-:Y:S02]  /*314b0*/  STL.64 [R1+0x910], R24 ;  /* 0x0009101801007387 */ /* 0x000fe40000100a00 */
[----:B------:R0:W-:Y:S02]  /*314c0*/  STL.64 [R1+0x918], R26 ;  /* 0x0009181a01007387 */ /* 0x0001e40000100a00 */
[----:B-1----:R-:W-:-:S02]  /*314d0*/  IMAD.MOV.U32 R7, RZ, RZ, R10 ;  /* 0x000000ffff077224 */ /* 0x002fc400078e000a */
[----:B------:R-:W-:Y:S01]  /*314e0*/  IMAD.MOV.U32 R6, RZ, RZ, R11 ;  /* 0x000000ffff067224 */ /* 0x000fe200078e000b */
[----:B0-----:R-:W2:Y:S01]  /*314f0*/  LDL.LU.64 R26, [R1+0x1aa8] ;  /* 0x001aa800011a7983 */ /* 0x001ea20000300a00 */
[----:B------:R-:W2:Y:S02]  /*31500*/  LDL.LU.64 R24, [R1+0x1aa0] ;  /* 0x001aa00001187983 */ /* 0x000ea40000300a00 */
[----:B------:R-:W2:Y:S02]  /*31510*/  LDL.LU.64 R10, [R1+0x1a98] ;  /* 0x001a9800010a7983 */ /* 0x000ea40000300a00 */
        /* <DEDUP_REMOVED lines=26> */
[----:B------:R-:W-:Y:S02]  /*316c0*/  STL.64 [R1+0x18e0], R18 ;  /* 0x0018e01201007387 */ /* 0x000fe40000100a00 */
[----:B------:R0:W-:Y:S02]  /*316d0*/  STL.64 [R1+0x18d8], R16 ;  /* 0x0018d81001007387 */ /* 0x0001e40000100a00 */
[----:B0-----:R-:W2:Y:S01]  /*316e0*/  LDL.LU R16, [R1+0x8d0] ;  /* 0x0008d00001107983 */ /* 0x001ea20000300800 */
[----:B------:R-:W2:Y:S02]  /*316f0*/  LDL.LU R17, [R1+0x8d4] ;  /* 0x0008d40001117983 */ /* 0x000ea40000300800 */
[----:B------:R-:W2:Y:S02]  /*31700*/  LDL.LU R18, [R1+0x8d8] ;  /* 0x0008d80001127983 */ /* 0x000ea40000300800 */
[----:B------:R-:W2:Y:S02]  /*31710*/  LDL.LU R19, [R1+0x8dc] ;  /* 0x0008dc0001137983 */ /* 0x000ea40000300800 */
[----:B--2---:R-:W-:Y:S11]  /*31720*/  HMMA.16816.F32.BF16 R16, R20, R14, R16 ;  /* 0x0000000e1410723c */ /* 0x004ff60000041810 */
[----:B------:R-:W-:Y:S11]  /*31730*/  @!UPT UIADD3 URZ, URZ, URZ, URZ ;  /* 0x0000003f3f3ff290 */ /* 0x000ff6000fffe03f */
[----:B------:R-:W-:Y:S01]  /*31740*/  @!UPT UIADD3 URZ, URZ, URZ, URZ ;  /* 0x0000003f3f3ff290 */ /* 0x000fe2000fffe03f */
[----:B------:R-:W-:Y:S01]  /*31750*/  STL.64 [R1+0x8d0], R16 ;  /* 0x0008d01001007387 */ /* 0x000fe20000100a00 */
[----:B------:R0:W-:Y:S02]  /*31760*/  STL.64 [R1+0x8d8], R18 ;  /* 0x0008d81201007387 */ /* 0x0001e40000100a00 */
[----:B0-----:R-:W-:Y:S02]  /*31770*/  IMAD.MOV.U32 R18, RZ, RZ, R29 ;  /* 0x000000ffff127224 */ /* 0x001fe400078e001d */
[----:B------:R-:W-:Y:S01]  /*31780*/  IMAD.MOV.U32 R19, RZ, RZ, R3 ;  /* 0x000000ffff137224 */ /* 0x000fe200078e0003 */
[----:B------:R-:W2:Y:S01]  /*31790*/  LDL.LU R29, [R1+0x1a50] ;  /* 0x001a5000011d7983 */ /* 0x000ea20000300800 */
[----:B------:R-:W2:Y:S03]  /*317a0*/  LDL.LU R3, [R1+0x1a4c] ;  /* 0x001a4c0001037983 */ /* 0x000ea60000300800 */
[----:B------:R-:W-:Y:S01]  /*317b0*/  STL.64 [R1+0x18f8], R18 ;  /* 0x0018f81201007387 */ /* 0x000fe20000100a00 */
[----:B------:R-:W-:Y:S02]  /*317c0*/  STL.64 [R1+0x18d0], R14 ;  /* 0x0018d00e01007387 */ /* 0x000fe40000100a00 */
[----:B------:R0:W-:Y:S02]  /*317d0*/  STL.64 [R1+0x18c8], R12 ;  /* 0x0018c80c01007387 */ /* 0x0001e40000100a00 */
        /* <DEDUP_REMOVED lines=49> */
[----:B----4-:R-:W-:Y:S02]  /*31af0*/  IMAD.MOV.U32 R18, RZ, RZ, R10 ;  /* 0x000000ffff127224 */ /* 0x010fe400078e000a */
[----:B------:R-:W-:Y:S01]  /*31b00*/  IMAD.MOV.U32 R19, RZ, RZ, R11 ;  /* 0x000000ffff137224 */ /* 0x000fe200078e000b */
[----:B------:R-:W4:Y:S01]  /*31b10*/  LDL.LU R10, [R1+0x1a30] ;  /* 0x001a3000010a7983 */ /* 0x000f220000300800 */
[----:B------:R-:W4:Y:S03]  /*31b20*/  LDL.LU R11, [R1+0x1a2c] ;  /* 0x001a2c00010b7983 */ /* 0x000f260000300800 */
        /* <DEDUP_REMOVED lines=28> */
[----:B---3--:R-:W-:-:S02]  /*31cf0*/  IMAD.MOV.U32 R18, RZ, RZ, R27 ;  /* 0x000000ffff127224 */ /* 0x008fc400078e001b */
[----:B------:R-:W-:-:S05]  /*31d00*/  IMAD.MOV.U32 R19, RZ, RZ, R26 ;  /* 0x000000ffff137224 */ /* 0x000fca00078e001a */
[----:B------:R-:W-:Y:S04]  /*31d10*/  STL.64 [R1+0x19d0], R18 ;  /* 0x0019d01201007387 */ /* 0x000fe80000100a00 */
[----:B--2---:R-:W-:Y:S01]  /*31d20*/  STL.64 [R1+0x1998], R14 ;  /* 0x0019980e01007387 */ /* 0x004fe20000100a00 */
[----:B------:R0:W-:Y:S03]  /*31d30*/  STL.64 [R1+0x1990], R12 ;  /* 0x0019900c01007387 */ /* 0x0001e60000100a00 */
[----:B0-----:R-:W2:Y:S01]  /*31d40*/  LDL.LU R12, [R1+0x1a0] ;  /* 0x0001a000010c7983 */ /* 0x001ea20000300800 */
[----:B------:R-:W2:Y:S02]  /*31d50*/  LDL.LU R13, [R1+0x1a4] ;  /* 0x0001a400010d7983 */ /* 0x000ea40000300800 */
[----:B------:R-:W3:Y:S02]  /*31d60*/  LDL.LU R14, [R1+0x1a8] ;  /* 0x0001a800010e7983 */ /* 0x000ee40000300800 */
[----:B------:R-:W3:Y:S02]  /*31d70*/  LDL.LU R15, [R1+0x1ac] ;  /* 0x0001ac00010f7983 */ /* 0x000ee40000300800 */
[----:B------:R-:W-:-:S02]  /*31d80*/  IMAD.MOV.U32 R18, RZ, RZ, R25 ;  /* 0x000000ffff127224 */ /* 0x000fc400078e0019 */
[----:B------:R-:W-:Y:S01]  /*31d90*/  IMAD.MOV.U32 R19, RZ, RZ, R24 ;  /* 0x000000ffff137224 */ /* 0x000fe200078e0018 */
[----:B------:R-:W4:Y:S01]  /*31da0*/  LDL.LU R4, [R1+0x8c0] ;  /* 0x0008c00001047983 */ /* 0x000f220000300800 */
[----:B------:R-:W4:Y:S02]  /*31db0*/  LDL.LU R5, [R1+0x8c4] ;  /* 0x0008c40001057983 */ /* 0x000f240000300800 */
[----:B------:R-:W4:Y:S02]  /*31dc0*/  LDL.LU R6, [R1+0x8c8] ;  /* 0x0008c80001067983 */ /* 0x000f240000300800 */
[----:B------:R-:W4:Y:S01]  /*31dd0*/  LDL.LU R7, [R1+0x8cc] ;  /* 0x0008cc0001077983 */ /* 0x000f220000300800 */
[----:B------:R-:W-:Y:S01]  /*31de0*/  STL.64 [R1+0x19e8], R18 ;  /* 0x0019e81201007387 */ /* 0x000fe20000100a00 */
[----:B------:R-:W4:Y:S02]  /*31df0*/  LDL.LU R24, [R1+0x2e0] ;  /* 0x0002e00001187983 */ /* 0x000f240000300800 */
[----:B------:R-:W4:Y:S02]  /*31e00*/  LDL.LU R25, [R1+0x2e4] ;  /* 0x0002e40001197983 */ /* 0x000f240000300800 */
[----:B------:R-:W4:Y:S01]  /*31e10*/  LDL.LU R26, [R1+0x2e8] ;  /* 0x0002e800011a7983 */ /* 0x000f220000300800 */
[----:B------:R-:W4:Y:S04]  /*31e20*/  LDL.LU R27, [R1+0x2ec] ;  /* 0x0002ec00011b7983 */ /* 0x000f280000300800 */
        /* <DEDUP_REMOVED lines=28> */
[----:B------:R-:W4:Y:S02]  /*31ff0*/  LDL.LU.64 R4, [R1+0x1a10] ;  /* 0x001a100001047983 */ /* 0x000f240000300a00 */
[----:B------:R-:W-:-:S02]  /*32000*/  IMAD.MOV.U32 R19, RZ, RZ, R8 ;  /* 0x000000ffff137224 */ /* 0x000fc400078e0008 */
[----:B------:R0:W-:Y:S02]  /*32010*/  STL.64 [R1+0x18c0], R10 ;  /* 0x0018c00a01007387 */ /* 0x0001e40000100a00 */
[----:B------:R-:W-:Y:S01]  /*32020*/  IMAD.MOV.U32 R18, RZ, RZ, R9 ;  /* 0x000000ffff127224 */ /* 0x000fe200078e0009 */
[----:B------:R-:W2:Y:S01]  /*32030*/  LDL.LU R8, [R1+0x890] ;  /* 0x0008900001087983 */ /* 0x000ea20000300800 */
[----:B------:R-:W2:Y:S03]  /*32040*/  LDL.LU R9, [R1+0x894] ;  /* 0x0008940001097983 */ /* 0x000ea60000300800 */
[----:B0-----:R-:W2:Y:S01]  /*32050*/  LDL.LU R10, [R1+0x898] ;  /* 0x00089800010a7983 */ /* 0x001ea20000300800 */
[----:B------:R-:W2:Y:S01]  /*32060*/  LDL.LU R11, [R1+0x89c] ;  /* 0x00089c00010b7983 */ /* 0x000ea20000300800 */
[----:B---3--:R-:W-:Y:S02]  /*32070*/  HMMA.16816.F32.BF16 R20, R20, R6, R24 ;  /* 0x000000061414723c */ /* 0x008fe40000041818 */
[----:B------:R-:W2:Y:S01]  /*32080*/  LDL.LU.64 R26, [R1+0x1a08] ;  /* 0x001a0800011a7983 */ /* 0x000ea20000300a00 */
[----:B------:R-:W2:Y:S02]  /*32090*/  LDL.LU.64 R24, [R1+0x1a00] ;  /* 0x001a000001187983 */ /* 0x000ea40000300a00 */
[----:B------:R-:W-:Y:S02]  /*320a0*/  STL.64 [R1+0x18b8], R6 ;  /* 0x0018b80601007387 */ /* 0x000fe40000100a00 */
[----:B----4-:R0:W-:Y:S11]  /*320b0*/  STL.64 [R1+0x18b0], R4 ;  /* 0x0018b00401007387 */ /* 0x0101f60000100a00 */
[----:B------:R-:W-:Y:S05]  /*320c0*/  @!UPT UIADD3 URZ, URZ, URZ, URZ ;  /* 0x0000003f3f3ff290 */ /* 0x000fea000fffe03f */
[----:B------:R1:W-:Y:S01]  /*320d0*/  STL.64 [R1+0x2e0], R20 ;  /* 0x0002e01401007387 */ /* 0x0003e20000100a00 */
[----:B------:R-:W-:Y:S02]  /*320e0*/  STL.64 [R1+0x2e8], R22 ;  /* 0x0002e81601007387 */ /* 0x000fe40000100a00 */
[----:B0-----:R-:W3:Y:S02]  /*320f0*/  LDL.LU R4, [R1+0x880] ;  /* 0x0008800001047983 */ /* 0x001ee40000300800 */
[----:B------:R-:W3:Y:S01]  /*32100*/  LDL.LU R5, [R1+0x884] ;  /* 0x0008840001057983 */ /* 0x000ee20000300800 */
[----:B------:R-:W3:Y:S01]  /*32110*/  LDL.LU R6, [R1+0x888] ;  /* 0x0008880001067983 */ /* 0x000ee20000300800 */
[----:B------:R-:W3:Y:S03]  /*32120*/  LDL.LU R7, [R1+0x88c] ;  /* 0x00088c0001077983 */ /* 0x000ee60000300800 */
[----:B-1----:R-:W4:Y:S01]  /*32130*/  LDL.LU R20, [R1+0x130] ;  /* 0x0001300001147983 */ /* 0x002f220000300800 */
[C---:B--2---:R-:W-:Y:S03]  /*32140*/  HMMA.16816.F32.BF16 R16, R24.reuse, R18, R12 ;  /* 0x000000121810723c */ /* 0x044fe6000004180c */
[----:B------:R-:W2:Y:S01]  /*32150*/  LDL.LU.64 R14, [R1+0x19f8] ;  /* 0x0019f800010e7983 */ /* 0x000ea20000300a00 */
[----:B------:R-:W2:Y:S11]  /*32160*/  LDL.LU.64 R12, [R1+0x19f0] ;  /* 0x0019f000010c7983 */ /* 0x000eb60000300a00 */
[----:B------:R-:W-:Y:S08]  /*32170*/  @!UPT UIADD3 URZ, URZ, URZ, URZ ;  /* 0x0000003f3f3ff290 */ /* 0x000ff0000fffe03f */
        /* <DEDUP_REMOVED lines=82> */
[----:B------:R-:W3:Y:S01]  /*326a0*/  LDL.LU.64 R16, [R1+0x18d8] ;  /* 0x0018d80001107983 */ /* 0x000ee20000300a00 */
[C---:B--2---:R-:W-:Y:S11]  /*326b0*/  HMMA.16816.F32.BF16 R12, R24.reuse, R18, R12 ;  /* 0x00000012180c723c */ /* 0x044ff6000004180c */
[----:B------:R-:W-:Y:S11]  /*326c0*/  @!UPT UIADD3 URZ, URZ, URZ, URZ ;  /* 0x0000003f3f3ff290 */ /* 0x000ff6000fffe03f */
[----:B------:R-:W-:Y:S01]  /*326d0*/  @!UPT UIADD3 URZ, URZ, URZ, URZ ;  /* 0x0000003f3f3ff290 */ /* 0x000fe2000fffe03f */
        /* <DEDUP_REMOVED lines=9> */
[----:B0-----:R-:W3:Y:S02]  /*32770*/  LDL.LU.64 R10, [R1+0x18c0] ;  /* 0x0018c000010a7983 */ /* 0x001ee40000300a00 */
[----:B---3--:R-:W-:Y:S02]  /*32780*/  HMMA.16816.F32.BF16 R8, R24, R10, R4 ;  /* 0x0000000a1808723c */ /* 0x008fe40000041804 */
[----:B------:R-:W4:Y:S01]  /*32790*/  LDL.LU.64 R6, [R1+0x18b8] ;  /* 0x0018b80001067983 */ /* 0x000f220000300a00 */
[----:B------:R-:W2:Y:S02]  /*327a0*/  LDL.LU.64 R4, [R1+0x18b0] ;  /* 0x0018b00001047983 */ /* 0x000ea40000300a00 */
[----:B------:R-:W-:-:S02]  /*327b0*/  IMAD.MOV.U32 R22, RZ, RZ, R2 ;  /* 0x000000ffff167224 */ /* 0x000fc400078e0002 */
[----:B------:R-:W-:Y:S11]  /*327c0*/  IMAD.MOV.U32 R23, RZ, RZ, R0 ;  /* 0x000000ffff177224 */ /* 0x000ff600078e0000 */
[----:B------:R-:W-:Y:S05]  /*327d0*/  @!UPT UIADD3 URZ, URZ, URZ, URZ ;  /* 0x0000003f3f3ff290 */ /* 0x000fea000fffe03f */
[----:B------:R-:W-:Y:S01]  /*327e0*/  STL.64 [R1+0x880], R8 ;  /* 0x0008800801007387 */ /* 0x000fe20000100a00 */
[----:B------:R0:W-:Y:S02]  /*327f0*/  STL.64 [R1+0x888], R10 ;  /* 0x0008880a01007387 */ /* 0x0001e40000100a00 */
[----:B0-----:R-:W-:Y:S02]  /*32800*/  IADD3 R10, P1, R12, UR12, RZ ;  /* 0x0000000c0c0a7c10 */ /* 0x001fe4000ff3e0ff */
[----:B------:R-:W-:Y:S02]  /*32810*/  IADD3 R11, P2, R16, UR12, RZ ;  /* 0x0000000c100b7c10 */ /* 0x000fe4000ff5e0ff */
[----:B------:R-:W-:Y:S02]  /*32820*/  IADD3 R28, R28, 0x1, RZ ;  /* 0x000000011c1c7810 */ /* 0x000fe40007ffe0ff */
[----:B------:R-:W-:Y:S01]  /*32830*/  IADD3.X R8, R17, UR6, RZ, P2, !PT ;  /* 0x0000000611087c10 */ /* 0x000fe200097fe4ff */
[----:B------:R-:W-:Y:S01]  /*32840*/  STL [R1+0x1898], R10 ;  /* 0x0018980a01007387 */ /* 0x000fe20000100800 */
[----:B------:R-:W-:Y:S01]  /*32850*/  STL [R1+0x189c], R11 ;  /* 0x00189c0b01007387 */ /* 0x000fe20000100800 */
[----:B--2---:R-:W-:-:S04]  /*32860*/  IADD3 R9, P0, R4, UR12, RZ ;  /* 0x0000000c04097c10 */ /* 0x004fc8000ff1e0ff */
[----:B------:R-:W-:Y:S01]  /*32870*/  IADD3.X R4, R5, UR6, RZ, P0, !PT ;  /* 0x0000000605047c10 */ /* 0x000fe200087fe4ff */
[----:B------:R-:W-:Y:S02]  /*32880*/  IADD3.X R5, R13, UR6, RZ, P1, !PT ;  /* 0x000000060d057c10 */ /* 0x000fe40008ffe4ff */
[----:B----4-:R-:W-:Y:S03]  /*32890*/  HMMA.16816.F32.BF16 R12, R24, R6, R20 ;  /* 0x00000006180c723c */ /* 0x010fe60000041814 */
[----:B------:R0:W-:Y:S01]  /*328a0*/  STL [R1+0x18a0], R5 ;  /* 0x0018a00501007387 */ /* 0x0001e20000100800 */
[----:B------:R1:W-:Y:S02]  /*328b0*/  STL [R1+0x1254], R28 ;  /* 0x0012541c01007387 */ /* 0x0003e40000100800 */
[----:B------:R-:W-:Y:S11]  /*328c0*/  STL [R1+0x18a4], R8 ;  /* 0x0018a40801007387 */ /* 0x000ff60000100800 */
[----:B------:R-:W-:Y:S06]  /*328d0*/  @!UPT UIADD3 URZ, URZ, URZ, URZ ;  /* 0x0000003f3f3ff290 */ /* 0x000fec000fffe03f */
[----:B------:R-:W-:Y:S01]  /*328e0*/  STL.64 [R1+0x130], R12 ;  /* 0x0001300c01007387 */ /* 0x000fe20000100a00 */
[----:B------:R-:W-:Y:S02]  /*328f0*/  STL.64 [R1+0x138], R14 ;  /* 0x0001380e01007387 */ /* 0x000fe40000100a00 */
[----:B------:R-:W2:Y:S02]  /*32900*/  LDL.LU R2, [R1+0x127c] ;  /* 0x00127c0001027983 */ /* 0x000ea40000300800 */
[----:B------:R-:W-:Y:S02]  /*32910*/  IMAD.MOV.U32 R6, RZ, RZ, R15 ;  /* 0x000000ffff067224 */ /* 0x000fe400078e000f */
[----:B------:R-:W-:Y:S02]  /*32920*/  IMAD.MOV.U32 R7, RZ, RZ, R14 ;  /* 0x000000ffff077224 */ /* 0x000fe400078e000e */
[----:B0-----:R-:W-:Y:S02]  /*32930*/  IMAD.MOV.U32 R5, RZ, RZ, R4 ;  /* 0x000000ffff057224 */ /* 0x001fe400078e0004 */
[----:B------:R-:W-:Y:S01]  /*32940*/  IMAD.MOV.U32 R4, RZ, RZ, R9 ;  /* 0x000000ffff047224 */ /* 0x000fe200078e0009 */
[----:B------:R-:W-:Y:S01]  /*32950*/  ISETP.NE.U32.AND P0, PT, R28, UR7, PT ;  /* 0x000000071c007c0c */ /* 0x000fe2000bf05070 */
[----:B------:R-:W-:Y:S01]  /*32960*/  STL [R1+0x18ac], R6 ;  /* 0x0018ac0601007387 */ /* 0x000fe20000100800 */
[----:B------:R-:W-:Y:S02]  /*32970*/  STL [R1+0x18a8], R7 ;  /* 0x0018a80701007387 */ /* 0x000fe40000100800 */
[----:B-1----:R-:W3:Y:S01]  /*32980*/  LDL.LU R28, [R1+0x1274] ;  /* 0x00127400011c7983 */ /* 0x002ee20000300800 */
[----:B------:R-:W-:Y:S01]  /*32990*/  IADD3 R3, P2, R3, UR12, RZ ;  /* 0x0000000c03037c10 */ /* 0x000fe2000ff5e0ff */
[----:B------:R0:W-:Y:S01]  /*329a0*/  STL.64 [R1+0x10f8], R4 ;  /* 0x0010f80401007387 */ /* 0x0001e20000100a00 */
[----:B------:R-:W4:Y:S03]  /*329b0*/  LDL.LU R9, [R1+0x126c] ;  /* 0x00126c0001097983 */ /* 0x000f260000300800 */
[----:B0-----:R-:W4:Y:S01]  /*329c0*/  LDL.LU R4, [R1+0x1264] ;  /* 0x0012640001047983 */ /* 0x001f220000300800 */
[----:B------:R-:W4:Y:S02]  /*329d0*/  LDL.LU R7, [R1+0x1378] ;  /* 0x0013780001077983 */ /* 0x000f240000300800 */
[----:B------:R0:W-:Y:S02]  /*329e0*/  STL [R1+0x125c], R3 ;  /* 0x00125c0301007387 */ /* 0x0001e40000100800 */
        /* <DEDUP_REMOVED lines=22> */
[----:B0-----:R-:W4:Y:S02]  /*32b50*/  LDL.LU R3, [R1+0x1344] ;  /* 0x0013440001037983 */ /* 0x001f240000300800 */
[----:B------:R-:W4:Y:S01]  /*32b60*/  LDL.LU R0, [R1+0x1318] ;  /* 0x0013180001007983 */ /* 0x000f220000300800 */
[----:B--2---:R-:W-:-:S05]  /*32b70*/  IADD3 R2, P6, R2, UR12, RZ ;  /* 0x0000000c02027c10 */ /* 0x004fca000ffde0ff */
[----:B------:R0:W-:Y:S04]  /*32b80*/  STL [R1+0x127c], R2 ;  /* 0x00127c0201007387 */ /* 0x0001e80000100800 */
[----:B0-----:R-:W2:Y:S01]  /*32b90*/  LDL.LU R2, [R1+0x133c] ;  /* 0x00133c0001027983 */ /* 0x001ea20000300800 */
[----:B---3--:R-:W-:Y:S02]  /*32ba0*/  IADD3 R28, P5, R28, UR12, RZ ;  /* 0x0000000c1c1c7c10 */ /* 0x008fe4000ffbe0ff */
[----:B----4-:R-:W-:-:S03]  /*32bb0*/  IADD3 R9, P1, R9, UR12, RZ ;  /* 0x0000000c09097c10 */ /* 0x010fc6000ff3e0ff */
[----:B------:R0:W-:Y:S01]  /*32bc0*/  STL [R1+0x1274], R28 ;  /* 0x0012741c01007387 */ /* 0x0001e20000100800 */
[----:B------:R-:W-:Y:S02]  /*32bd0*/  IADD3 R4, P4, R4, UR12, RZ ;  /* 0x0000000c04047c10 */ /* 0x000fe4000ff9e0ff */
[----:B------:R-:W-:Y:S02]  /*32be0*/  IADD3 R7, P3, R7, UR12, RZ ;  /* 0x0000000c07077c10 */ /* 0x000fe4000ff7e0ff */
[----:B------:R-:W-:Y:S01]  /*32bf0*/  IADD3.X R6, R6, UR6, RZ, P2, !PT ;  /* 0x0000000606067c10 */ /* 0x000fe200097fe4ff */
[----:B------:R-:W-:Y:S01]  /*32c00*/  IADD3 R24, P2, R24, UR12, RZ ;  /* 0x0000000c18187c10 */ /* 0x000fe2000ff5e0ff */
[----:B------:R-:W-:Y:S01]  /*32c10*/  IADD3.X R25, R25, UR6, RZ, P6, !PT ;  /* 0x0000000619197c10 */ /* 0x000fe2000b7fe4ff */
[----:B0-----:R-:W3:Y:S01]  /*32c20*/  LDL.LU R28, [R1+0x1310] ;  /* 0x00131000011c7983 */ /* 0x001ee20000300800 */
[----:B------:R-:W-:Y:S02]  /*32c30*/  STL [R1+0x126c], R9 ;  /* 0x00126c0901007387 */ /* 0x000fe40000100800 */
[----:B------:R-:W-:Y:S01]  /*32c40*/  STL [R1+0x1264], R4 ;  /* 0x0012640401007387 */ /* 0x000fe20000100800 */
[----:B------:R-:W-:Y:S01]  /*32c50*/  IADD3 R26, P6, R26, UR12, RZ ;  /* 0x0000000c1a1a7c10 */ /* 0x000fe2000ffde0ff */
[----:B------:R-:W-:Y:S01]  /*32c60*/  STL [R1+0x1378], R7 ;  /* 0x0013780701007387 */ /* 0x000fe20000100800 */
[----:B------:R-:W-:Y:S01]  /*32c70*/  IADD3.X R27, R27, UR6, RZ, P5, !PT ;  /* 0x000000061b1b7c10 */ /* 0x000fe2000affe4ff */
        /* <DEDUP_REMOVED lines=33> */
[----:B------:R-:W-:Y:S01]  /*32e90*/  IADD3.X R16, R16, UR6, RZ, P4, !PT ;  /* 0x0000000610107c10 */ /* 0x000fe2000a7fe4ff */
[----:B------:R-:W-:Y:S01]  /*32ea0*/  STL [R1+0x1330], R13 ;  /* 0x0013300d01007387 */ /* 0x000fe20000100800 */
[----:B------:R-:W-:Y:S02]  /*32eb0*/  STL [R1+0x1354], R17 ;  /* 0x0013541101007387 */ /* 0x000fe40000100800 */
[----:B------:R-:W-:Y:S02]  /*32ec0*/  STL [R1+0x1328], R12 ;  /* 0x0013280c01007387 */ /* 0x000fe40000100800 */
[----:B------:R0:W-:Y:S01]  /*32ed0*/  STL [R1+0x1344], R3 ;  /* 0x0013440301007387 */ /* 0x0001e20000100800 */
[----:B------:R-:W-:Y:S01]  /*32ee0*/  IADD3 R29, P4, R29, UR12, RZ ;  /* 0x0000000c1d1d7c10 */ /* 0x000fe2000ff9e0ff */
[----:B------:R-:W-:Y:S04]  /*32ef0*/  STL [R1+0x134c], R16 ;  /* 0x00134c1001007387 */ /* 0x000fe80000100800 */
[----:B0-----:R-:W4:Y:S01]  /*32f00*/  LDL.LU R3, [R1+0x1334] ;  /* 0x0013340001037983 */ /* 0x001f220000300800 */
[----:B------:R-:W-:Y:S01]  /*32f10*/  STL [R1+0x1320], R29 ;  /* 0x0013201d01007387 */ /* 0x000fe20000100800 */
[----:B--2---:R-:W-:-:S05]  /*32f20*/  IADD3.X R2, R2, UR6, RZ, P2, !PT ;  /* 0x0000000602027c10 */ /* 0x004fca00097fe4ff */
[----:B------:R0:W-:Y:S04]  /*32f30*/  STL [R1+0x133c], R2 ;  /* 0x00133c0201007387 */ /* 0x0001e80000100800 */
[----:B0-----:R-:W2:Y:S01]  /*32f40*/  LDL.LU R2, [R1+0x1308] ;  /* 0x0013080001027983 */ /* 0x001ea20000300800 */
[----:B------:R-:W-:Y:S02]  /*32f50*/  IADD3 R0, P3, R0, UR12, RZ ;  /* 0x0000000c00007c10 */ /* 0x000fe4000ff7e0ff */
[----:B---3--:R-:W-:-:S03]  /*32f60*/  IADD3 R28, P2, R28, UR12, RZ ;  /* 0x0000000c1c1c7c10 */ /* 0x008fc6000ff5e0ff */
[----:B------:R-:W-:Y:S01]  /*32f70*/  STL [R1+0x1318], R0 ;  /* 0x0013180001007387 */ /* 0x000fe20000100800 */
[----:B------:R-:W3:Y:S02]  /*32f80*/  LDL.LU R9, [R1+0x132c] ;  /* 0x00132c0001097983 */ /* 0x000ee40000300800 */
[----:B------:R-:W3:Y:S02]  /*32f90*/  LDL.LU R4, [R1+0x1300] ;  /* 0x0013000001047983 */ /* 0x000ee40000300800 */
[----:B------:R-:W3:Y:S01]  /*32fa0*/  LDL.LU R7, [R1+0x1324] ;  /* 0x0013240001077983 */ /* 0x000ee20000300800 */
[----:B------:R0:W-:Y:S01]  /*32fb0*/  STL [R1+0x1310], R28 ;  /* 0x0013101c01007387 */ /* 0x0001e20000100800 */
[----:B------:R-:W3:Y:S02]  /*32fc0*/  LDL.LU R6, [R1+0x12f8] ;  /* 0x0012f80001067983 */ /* 0x000ee40000300800 */
[----:B------:R-:W3:Y:S02]  /*32fd0*/  LDL.LU R24, [R1+0x131c] ;  /* 0x00131c0001187983 */ /* 0x000ee40000300800 */
[----:B------:R-:W3:Y:S01]  /*32fe0*/  LDL.LU R25, [R1+0x12f0] ;  /* 0x0012f00001197983 */ /* 0x000ee20000300800 */
        /* <DEDUP_REMOVED lines=19> */
[----:B0-----:R-:W3:Y:S01]  /*33120*/  LDL.LU R28, [R1+0x138c] ;  /* 0x00138c00011c7983 */ /* 0x001ee20000300800 */
[----:B------:R-:W3:Y:S01]  /*33130*/  LDL.LU R0, [R1+0x12c4] ;  /* 0x0012c40001007983 */ /* 0x000ee20000300800 */
[----:B----4-:R-:W-:-:S05]  /*33140*/  IADD3.X R3, R3, UR6, RZ, P6, !PT ;  /* 0x0000000603037c10 */ /* 0x010fca000b7fe4ff */
[----:B------:R0:W-:Y:S04]  /*33150*/  STL [R1+0x1334], R3 ;  /* 0x0013340301007387 */ /* 0x0001e80000100800 */
[----:B0-----:R-:W4:Y:S01]  /*33160*/  LDL.LU R3, [R1+0x1384] ;  /* 0x0013840001037983 */ /* 0x001f220000300800 */
[----:B--2---:R-:W-:-:S05]  /*33170*/  IADD3 R2, P6, R2, UR12, RZ ;  /* 0x0000000c02027c10 */ /* 0x004fca000ffde0ff */
[----:B------:R0:W-:Y:S04]  /*33180*/  STL [R1+0x1308], R2 ;  /* 0x0013080201007387 */ /* 0x0001e80000100800 */
[----:B0-----:R-:W2:Y:S01]  /*33190*/  LDL.LU R2, [R1+0x12bc] ;  /* 0x0012bc0001027983 */ /* 0x001ea20000300800 */
[----:B---3--:R-:W-:Y:S01]  /*331a0*/  IADD3.X R9, R9, UR6, RZ, P5, !PT ;  /* 0x0000000609097c10 */ /* 0x008fe2000affe4ff */
[----:B------:R-:W-:Y:S01]  /*331b0*/  IADD3 R4, P5, R4, UR12, RZ ;  /* 0x0000000c04047c10 */ /* 0x000fe2000ffbe0ff */
[----:B------:R-:W-:Y:S01]  /*331c0*/  IADD3.X R7, R7, UR6, RZ, P1, !PT ;  /* 0x0000000607077c10 */ /* 0x000fe20008ffe4ff */
[----:B------:R-:W-:Y:S01]  /*331d0*/  IADD3 R6, P1, R6, UR12, RZ ;  /* 0x0000000c06067c10 */ /* 0x000fe2000ff3e0ff */
        /* <DEDUP_REMOVED lines=36> */
[----:B------:R-:W-:-:S02]  /*33420*/  IADD3.X R12, R12, UR6, RZ, P6, !PT ;  /* 0x000000060c0c7c10 */ /* 0x000fc4000b7fe4ff */
[----:B------:R-:W-:Y:S01]  /*33430*/  IADD3.X R29, R29, UR6, RZ, P5, !PT ;  /* 0x000000061d1d7c10 */ /* 0x000fe2000affe4ff */
[----:B------:R-:W-:Y:S01]  /*33440*/  STL [R1+0x12e4], R22 ;  /* 0x0012e41601007387 */ /* 0x000fe20000100800 */
[----:B------:R-:W-:Y:S01]  /*33450*/  IADD3 R28, P5, R28, UR12, RZ ;  /* 0x0000000c1c1c7c10 */ /* 0x000fe2000ffbe0ff */
[----:B------:R-:W-:Y:S01]  /*33460*/  STL [R1+0x12b8], R23 ;  /* 0x0012b81701007387 */ /* 0x000fe20000100800 */
[----:B------:R-:W-:Y:S01]  /*33470*/  IADD3 R16, P6, R16, UR12, RZ ;  /* 0x0000000c10107c10 */ /* 0x000fe2000ffde0ff */
[----:B------:R-:W-:Y:S01]  /*33480*/  STL [R1+0x12dc], R13 ;  /* 0x0012dc0d01007387 */ /* 0x000fe20000100800 */
[----:B------:R-:W-:Y:S02]  /*33490*/  STL [R1+0x12b0], R17 ;  /* 0x0012b01101007387 */ /* 0x000fe40000100800 */
[----:B------:R-:W-:Y:S02]  /*334a0*/  STL [R1+0x12d4], R12 ;  /* 0x0012d40c01007387 */ /* 0x000fe40000100800 */
[----:B------:R0:W-:Y:S01]  /*334b0*/  STL [R1+0x138c], R28 ;  /* 0x00138c1c01007387 */ /* 0x0001e20000100800 */
[----:B------:R-:W-:Y:S01]  /*334c0*/  STL [R1+0x1394], R16 ;  /* 0x0013941001007387 */ /* 0x000fe20000100800 */
[----:B------:R-:W-:-:S02]  /*334d0*/  IADD3.X R0, R0, UR6, RZ, P1, !PT ;  /* 0x0000000600007c10 */ /* 0x000fc40008ffe4ff */
[----:B----4-:R-:W-:Y:S01]  /*334e0*/  IADD3 R3, P1, R3, UR12, RZ ;  /* 0x0000000c03037c10 */ /* 0x010fe2000ff3e0ff */
[----:B0-----:R-:W3:Y:S01]  /*334f0*/  LDL.LU R28, [R1+0x137c] ;  /* 0x00137c00011c7983 */ /* 0x001ee20000300800 */
[----:B------:R-:W-:Y:S03]  /*33500*/  STL [R1+0x12cc], R29 ;  /* 0x0012cc1d01007387 */ /* 0x000fe60000100800 */
[----:B------:R0:W-:Y:S02]  /*33510*/  STL [R1+0x1384], R3 ;  /* 0x0013840301007387 */ /* 0x0001e40000100800 */
[----:B0-----:R-:W4:Y:S01]  /*33520*/  LDL.LU R3, [R1+0x12b4] ;  /* 0x0012b40001037983 */ /* 0x001f220000300800 */
[----:B------:R-:W-:Y:S02]  /*33530*/  STL [R1+0x12c4], R0 ;  /* 0x0012c40001007387 */ /* 0x000fe40000100800 */
[----:B------:R-:W4:Y:S02]  /*33540*/  LDL.LU R9, [R1+0x13b4] ;  /* 0x0013b40001097983 */ /* 0x000f240000300800 */
[----:B------:R-:W4:Y:S01]  /*33550*/  LDL.LU R4, [R1+0x12ac] ;  /* 0x0012ac0001047983 */ /* 0x000f220000300800 */
[----:B------:R-:W4:Y:S01]  /*33560*/  LDL.LU R7, [R1+0x13ac] ;  /* 0x0013ac0001077983 */ /* 0x000f220000300800 */
[----:B--2---:R-:W-:-:S05]  /*33570*/  IADD3.X R2, R2, UR6, RZ, P4, !PT ;  /* 0x0000000602027c10 */ /* 0x004fca000a7fe4ff */
[----:B------:R0:W-:Y:S01]  /*33580*/  STL [R1+0x12bc], R2 ;  /* 0x0012bc0201007387 */ /* 0x0001e20000100800 */
[----:B------:R-:W2:Y:S02]  /*33590*/  LDL.LU R6, [R1+0x1390] ;  /* 0x0013900001067983 */ /* 0x000ea40000300800 */
[----:B------:R-:W2:Y:S02]  /*335a0*/  LDL.LU R24, [R1+0x13a4] ;  /* 0x0013a40001187983 */ /* 0x000ea40000300800 */
[----:B------:R-:W2:Y:S01]  /*335b0*/  LDL.LU R25, [R1+0x1388] ;  /* 0x0013880001197983 */ /* 0x000ea20000300800 */
[----:B------:R-:W2:Y:S01]  /*335c0*/  LDL.LU R26, [R1+0x139c] ;  /* 0x00139c00011a7983 */ /* 0x000ea20000300800 */
        /* <DEDUP_REMOVED lines=18> */
[----:B0-----:R-:W2:Y:S01]  /*336f0*/  LDL.LU R2, [R1+0x13b8] ;  /* 0x0013b80001027983 */ /* 0x001ea20000300800 */
[----:B------:R-:W2:Y:S01]  /*33700*/  LDL.LU R0, [R1+0x140c] ;  /* 0x00140c0001007983 */ /* 0x000ea20000300800 */
[----:B---3--:R-:W-:-:S05]  /*33710*/  IADD3 R28, P4, R28, UR12, RZ ;  /* 0x0000000c1c1c7c10 */ /* 0x008fca000ff9e0ff */
[----:B------:R0:W-:Y:S01]  /*33720*/  STL [R1+0x137c], R28 ;  /* 0x00137c1c01007387 */ /* 0x0001e20000100800 */
[----:B----4-:R-:W-:-:S03]  /*33730*/  IADD3.X R3, R3, UR6, RZ, P3, !PT ;  /* 0x0000000603037c10 */ /* 0x010fc60009ffe4ff */
[----:B0-----:R-:W3:Y:S04]  /*33740*/  LDL.LU R28, [R1+0x13f0] ;  /* 0x0013f000011c7983 */ /* 0x001ee80000300800 */
[----:B------:R0:W-:Y:S01]  /*33750*/  STL [R1+0x12b4], R3 ;  /* 0x0012b40301007387 */ /* 0x0001e20000100800 */
[----:B------:R-:W-:Y:S02]  /*33760*/  IADD3 R9, P3, R9, UR12, RZ ;  /* 0x0000000c09097c10 */ /* 0x000fe4000ff7e0ff */
[----:B------:R-:W-:Y:S01]  /*33770*/  IADD3.X R4, R4, UR6, RZ, P2, !PT ;  /* 0x0000000604047c10 */ /* 0x000fe200097fe4ff */
[----:B------:R-:W-:Y:S01]  /*33780*/  IADD3 R7, P2, R7, UR12, RZ ;  /* 0x0000000c07077c10 */ /* 0x000fe2000ff5e0ff */
[----:B0-----:R-:W4:Y:S01]  /*33790*/  LDL.LU R3, [R1+0x1404] ;  /* 0x0014040001037983 */ /* 0x001f220000300800 */
[----:B------:R-:W-:Y:S02]  /*337a0*/  STL [R1+0x13b4], R9 ;  /* 0x0013b40901007387 */ /* 0x000fe40000100800 */
[----:B------:R-:W-:Y:S02]  /*337b0*/  STL [R1+0x12ac], R4 ;  /* 0x0012ac0401007387 */ /* 0x000fe40000100800 */
[----:B------:R-:W-:Y:S01]  /*337c0*/  STL [R1+0x13ac], R7 ;  /* 0x0013ac0701007387 */ /* 0x000fe20000100800 */
[----:B--2---:R-:W-:Y:S01]  /*337d0*/  IADD3.X R6, R6, UR6, RZ, P6, !PT ;  /* 0x0000000606067c10 */ /* 0x004fe2000b7fe4ff */
        /* <DEDUP_REMOVED lines=38> */
[----:B------:R-:W-:Y:S02]  /*33a40*/  STL [R1+0x13e4], R13 ;  /* 0x0013e40d01007387 */ /* 0x000fe40000100800 */
[----:B------:R-:W-:Y:S01]  /*33a50*/  STL [R1+0x13c8], R17 ;  /* 0x0013c81101007387 */ /* 0x000fe20000100800 */
[----:B------:R-:W-:Y:S01]  /*33a60*/  STL [R1+0x13dc], R12 ;  /* 0x0013dc0c01007387 */ /* 0x000fe20000100800 */
[----:B------:R0:W-:Y:S02]  /*33a70*/  STL [R1+0x13b8], R2 ;  /* 0x0013b80201007387 */ /* 0x0001e40000100800 */
[----:B------:R-:W-:Y:S01]  /*33a80*/  STL [R1+0x13c0], R16 ;  /* 0x0013c01001007387 */ /* 0x000fe20000100800 */
[----:B0-----:R-:W2:Y:S01]  /*33a90*/  LDL.LU R2, [R1+0x13e8] ;  /* 0x0013e80001027983 */ /* 0x001ea20000300800 */
[----:B------:R-:W-:-:S02]  /*33aa0*/  IADD3 R29, P3, R29, UR12, RZ ;  /* 0x0000000c1d1d7c10 */ /* 0x000fc4000ff7e0ff */
[----:B------:R-:W-:-:S03]  /*33ab0*/  IADD3 R0, P2, R0, UR12, RZ ;  /* 0x0000000c00007c10 */ /* 0x000fc6000ff5e0ff */
[----:B------:R-:W-:Y:S01]  /*33ac0*/  STL [R1+0x1414], R29 ;  /* 0x0014141d01007387 */ /* 0x000fe20000100800 */
[----:B---3--:R-:W-:-:S05]  /*33ad0*/  IADD3.X R28, R28, UR6, RZ, P6, !PT ;  /* 0x000000061c1c7c10 */ /* 0x008fca000b7fe4ff */
[----:B------:R0:W-:Y:S01]  /*33ae0*/  STL [R1+0x13f0], R28 ;  /* 0x0013f01c01007387 */ /* 0x0001e20000100800 */
[----:B----4-:R-:W-:-:S03]  /*33af0*/  IADD3 R3, P6, R3, UR12, RZ ;  /* 0x0000000c03037c10 */ /* 0x010fc6000ffde0ff */
[----:B0-----:R-:W3:Y:S01]  /*33b00*/  LDL.LU R28, [R1+0x13fc] ;  /* 0x0013fc00011c7983 */ /* 0x001ee20000300800 */
[----:B------:R-:W-:Y:S02]  /*33b10*/  STL [R1+0x140c], R0 ;  /* 0x00140c0001007387 */ /* 0x000fe40000100800 */
[----:B------:R-:W4:Y:S02]  /*33b20*/  LDL.LU R9, [R1+0x13e0] ;  /* 0x0013e00001097983 */ /* 0x000f240000300800 */
[----:B------:R-:W4:Y:S01]  /*33b30*/  LDL.LU R4, [R1+0x1434] ;  /* 0x0014340001047983 */ /* 0x000f220000300800 */
[----:B------:R-:W4:Y:S01]  /*33b40*/  LDL.LU R7, [R1+0x13d8] ;  /* 0x0013d80001077983 */ /* 0x000f220000300800 */
[----:B------:R0:W-:Y:S02]  /*33b50*/  STL [R1+0x1404], R3 ;  /* 0x0014040301007387 */ /* 0x0001e40000100800 */
        /* <DEDUP_REMOVED lines=22> */
[----:B0-----:R-:W4:Y:S01]  /*33cc0*/  LDL.LU R3, [R1+0x1494] ;  /* 0x0014940001037983 */ /* 0x001f220000300800 */
[----:B------:R-:W4:Y:S01]  /*33cd0*/  LDL.LU R0, [R1+0x1438] ;  /* 0x0014380001007983 */ /* 0x000f220000300800 */
[----:B--2---:R-:W-:-:S05]  /*33ce0*/  IADD3.X R2, R2, UR6, RZ, P5, !PT ;  /* 0x0000000602027c10 */ /* 0x004fca000affe4ff */
[----:B------:R0:W-:Y:S04]  /*33cf0*/  STL [R1+0x13e8], R2 ;  /* 0x0013e80201007387 */ /* 0x0001e80000100800 */
[----:B0-----:R-:W2:Y:S01]  /*33d00*/  LDL.LU R2, [R1+0x148c] ;  /* 0x00148c0001027983 */ /* 0x001ea20000300800 */
[----:B---3--:R-:W-:Y:S02]  /*33d10*/  IADD3 R28, P5, R28, UR12, RZ ;  /* 0x0000000c1c1c7c10 */ /* 0x008fe4000ffbe0ff */
[----:B----4-:R-:W-:Y:S01]  /*33d20*/  IADD3.X R9, R9, UR6, RZ, P1, !PT ;  /* 0x0000000609097c10 */ /* 0x010fe20008ffe4ff */
[----:B------:R-:W-:Y:S02]  /*33d30*/  IADD3 R4, P1, R4, UR12, RZ ;  /* 0x0000000c04047c10 */ /* 0x000fe4000ff3e0ff */
[----:B------:R0:W-:Y:S01]  /*33d40*/  STL [R1+0x13fc], R28 ;  /* 0x0013fc1c01007387 */ /* 0x0001e20000100800 */
[----:B------:R-:W-:Y:S01]  /*33d50*/  IADD3.X R7, R7, UR6, RZ, P4, !PT ;  /* 0x0000000607077c10 */ /* 0x000fe2000a7fe4ff */
[----:B------:R-:W-:Y:S01]  /*33d60*/  IADD3 R6, P4, R6, UR12, RZ ;  /* 0x0000000c06067c10 */ /* 0x000fe2000ff9e0ff */
[----:B------:R-:W-:Y:S01]  /*33d70*/  IADD3.X R24, R24, UR6, RZ, P3, !PT ;  /* 0x0000000618187c10 */ /* 0x000fe20009ffe4ff */
[----:B------:R-:W-:Y:S01]  /*33d80*/  IADD3 R25, P3, R25, UR12, RZ ;  /* 0x0000000c19197c10 */ /* 0x000fe2000ff7e0ff */
[----:B------:R-:W-:Y:S01]  /*33d90*/  IADD3.X R26, R26, UR6, RZ, P2, !PT ;  /* 0x000000061a1a7c10 */ /* 0x000fe200097fe4ff */
[----:B0-----:R-:W3:Y:S01]  /*33da0*/  LDL.LU R28, [R1+0x1470] ;  /* 0x00147000011c7983 */ /* 0x001ee20000300800 */
[----:B------:R-:W-:Y:S02]  /*33db0*/  STL [R1+0x13e0], R9 ;  /* 0x0013e00901007387 */ /* 0x000fe40000100800 */
        /* <DEDUP_REMOVED lines=38> */
[----:B------:R-:W-:Y:S02]  /*34020*/  STL [R1+0x1450], R13 ;  /* 0x0014500d01007387 */ /* 0x000fe40000100800 */
[----:B------:R-:W-:Y:S01]  /*34030*/  STL [R1+0x1464], R17 ;  /* 0x0014641101007387 */ /* 0x000fe20000100800 */
[----:B------:R-:W-:Y:S01]  /*34040*/  STL [R1+0x1448], R12 ;  /* 0x0014480c01007387 */ /* 0x000fe20000100800 */
[----:B------:R0:W-:Y:S02]  /*34050*/  STL [R1+0x1494], R3 ;  /* 0x0014940301007387 */ /* 0x0001e40000100800 */
[----:B------:R-:W-:Y:S01]  /*34060*/  STL [R1+0x145c], R16 ;  /* 0x00145c1001007387 */ /* 0x000fe20000100800 */
[----:B------:R-:W-:Y:S01]  /*34070*/  IADD3.X R0, R0, UR6, RZ, P4, !PT ;  /* 0x0000000600007c10 */ /* 0x000fe2000a7fe4ff */
[----:B0-----:R-:W4:Y:S01]  /*34080*/  LDL.LU R3, [R1+0x1484] ;  /* 0x0014840001037983 */ /* 0x001f220000300800 */
[----:B------:R-:W-:Y:S01]  /*34090*/  STL [R1+0x1440], R29 ;  /* 0x0014401d01007387 */ /* 0x000fe20000100800 */
[----:B--2---:R-:W-:-:S05]  /*340a0*/  IADD3 R2, P4, R2, UR12, RZ ;  /* 0x0000000c02027c10 */ /* 0x004fca000ff9e0ff */
[----:B------:R0:W-:Y:S04]  /*340b0*/  STL [R1+0x148c], R2 ;  /* 0x00148c0201007387 */ /* 0x0001e80000100800 */
[----:B0-----:R-:W2:Y:S01]  /*340c0*/  LDL.LU R2, [R1+0x1468] ;  /* 0x0014680001027983 */ /* 0x001ea20000300800 */
[----:B------:R-:W-:Y:S02]  /*340d0*/  STL [R1+0x1438], R0 ;  /* 0x0014380001007387 */ /* 0x000fe40000100800 */
[----:B------:R-:W2:Y:S02]  /*340e0*/  LDL.LU R9, [R1+0x147c] ;  /* 0x00147c0001097983 */ /* 0x000ea40000300800 */
[----:B------:R-:W2:Y:S01]  /*340f0*/  LDL.LU R4, [R1+0x1460] ;  /* 0x0014600001047983 */ /* 0x000ea20000300800 */
[----:B------:R-:W2:Y:S01]  /*34100*/  LDL.LU R7, [R1+0x14b4] ;  /* 0x0014b40001077983 */ /* 0x000ea20000300800 */
[----:B---3--:R-:W-:-:S05]  /*34110*/  IADD3.X R28, R28, UR6, RZ, P3, !PT ;  /* 0x000000061c1c7c10 */ /* 0x008fca0009ffe4ff */
        /* <DEDUP_REMOVED lines=25> */
[----:B----4-:R-:W-:-:S05]  /*342b0*/  IADD3 R3, P3, R3, UR12, RZ ;  /* 0x0000000c03037c10 */ /* 0x010fca000ff7e0ff */
[----:B------:R0:W-:Y:S04]  /*342c0*/  STL [R1+0x1484], R3 ;  /* 0x0014840301007387 */ /* 0x0001e80000100800 */
[----:B0-----:R-:W4:Y:S01]  /*342d0*/  LDL.LU R3, [R1+0x14b8] ;  /* 0x0014b80001037983 */ /* 0x001f220000300800 */
[----:B--2---:R-:W-:-:S05]  /*342e0*/  IADD3.X R2, R2, UR6, RZ, P2, !PT ;  /* 0x0000000602027c10 */ /* 0x004fca00097fe4ff */
[----:B------:R0:W-:Y:S04]  /*342f0*/  STL [R1+0x1468], R2 ;  /* 0x0014680201007387 */ /* 0x0001e80000100800 */
[----:B0-----:R-:W2:Y:S01]  /*34300*/  LDL.LU R2, [R1+0x150c] ;  /* 0x00150c0001027983 */ /* 0x001ea20000300800 */
[----:B------:R-:W-:Y:S02]  /*34310*/  IADD3 R9, P2, R9, UR12, RZ ;  /* 0x0000000c09097c10 */ /* 0x000fe4000ff5e0ff */
[----:B------:R-:W-:Y:S01]  /*34320*/  IADD3.X R4, R4, UR6, RZ, P6, !PT ;  /* 0x0000000604047c10 */ /* 0x000fe2000b7fe4ff */
[----:B------:R-:W-:Y:S02]  /*34330*/  IADD3 R7, P6, R7, UR12, RZ ;  /* 0x0000000c07077c10 */ /* 0x000fe4000ffde0ff */
[----:B------:R-:W-:Y:S01]  /*34340*/  STL [R1+0x147c], R9 ;  /* 0x00147c0901007387 */ /* 0x000fe20000100800 */
[----:B---3--:R-:W-:Y:S01]  /*34350*/  IADD3.X R6, R6, UR6, RZ, P5, !PT ;  /* 0x0000000606067c10 */ /* 0x008fe2000affe4ff */
        /* <DEDUP_REMOVED lines=43> */
[----:B------:R0:W-:Y:S01]  /*34610*/  STL [R1+0x14c0], R28 ;  /* 0x0014c01c01007387 */ /* 0x0001e20000100800 */
[----:B------:R-:W-:Y:S01]  /*34620*/  IADD3 R29, P2, R29, UR12, RZ ;  /* 0x0000000c1d1d7c10 */ /* 0x000fe2000ff5e0ff */
[----:B------:R-:W-:Y:S01]  /*34630*/  STL [R1+0x14c8], R16 ;  /* 0x0014c81001007387 */ /* 0x000fe20000100800 */
[----:B------:R-:W-:Y:S01]  /*34640*/  IADD3 R0, P6, R0, UR12, RZ ;  /* 0x0000000c00007c10 */ /* 0x000fe2000ffde0ff */
[----:B0-----:R-:W3:Y:S02]  /*34650*/  LDL.LU R28, [R1+0x14f0] ;  /* 0x0014f000011c7983 */ /* 0x001ee40000300800 */
[----:B------:R-:W-:Y:S01]  /*34660*/  STL [R1+0x14dc], R29 ;  /* 0x0014dc1d01007387 */ /* 0x000fe20000100800 */
[----:B----4-:R-:W-:-:S05]  /*34670*/  IADD3.X R3, R3, UR6, RZ, P5, !PT ;  /* 0x0000000603037c10 */ /* 0x010fca000affe4ff */
[----:B------:R0:W-:Y:S04]  /*34680*/  STL [R1+0x14b8], R3 ;  /* 0x0014b80301007387 */ /* 0x0001e80000100800 */
[----:B0-----:R-:W4:Y:S01]  /*34690*/  LDL.LU R3, [R1+0x1504] ;  /* 0x0015040001037983 */ /* 0x001f220000300800 */
[----:B------:R-:W-:Y:S02]  /*346a0*/  STL [R1+0x1514], R0 ;  /* 0x0015140001007387 */ /* 0x000fe40000100800 */
[----:B------:R-:W4:Y:S02]  /*346b0*/  LDL.LU R9, [R1+0x14e8] ;  /* 0x0014e80001097983 */ /* 0x000f240000300800 */
[----:B------:R-:W4:Y:S01]  /*346c0*/  LDL.LU R4, [R1+0x14fc] ;  /* 0x0014fc0001047983 */ /* 0x000f220000300800 */
[----:B------:R-:W4:Y:S01]  /*346d0*/  LDL.LU R7, [R1+0x14e0] ;  /* 0x0014e00001077983 */ /* 0x000f220000300800 */
[----:B--2---:R-:W-:-:S05]  /*346e0*/  IADD3 R2, P5, R2, UR12, RZ ;  /* 0x0000000c02027c10 */ /* 0x004fca000ffbe0ff */
        /* <DEDUP_REMOVED lines=25> */
[----:B---3--:R-:W-:-:S05]  /*34880*/  IADD3.X R28, R28, UR6, RZ, P1, !PT ;  /* 0x000000061c1c7c10 */ /* 0x008fca0008ffe4ff */
[----:B------:R0:W-:Y:S04]  /*34890*/  STL [R1+0x14f0], R28 ;  /* 0x0014f01c01007387 */ /* 0x0001e80000100800 */
[----:B0-----:R-:W3:Y:S01]  /*348a0*/  LDL.LU R28, [R1+0x1288] ;  /* 0x00128800011c7983 */ /* 0x001ee20000300800 */
[----:B----4-:R-:W-:Y:S02]  /*348b0*/  IADD3 R3, P1, R3, UR12, RZ ;  /* 0x0000000c03037c10 */ /* 0x010fe4000ff3e0ff */
[----:B------:R-:W-:Y:S01]  /*348c0*/  IADD3.X R9, R9, UR6, RZ, P4, !PT ;  /* 0x0000000609097c10 */ /* 0x000fe2000a7fe4ff */
[----:B------:R-:W-:Y:S02]  /*348d0*/  IADD3 R4, P4, R4, UR12, RZ ;  /* 0x0000000c04047c10 */ /* 0x000fe4000ff9e0ff */
[----:B------:R0:W-:Y:S01]  /*348e0*/  STL [R1+0x1504], R3 ;  /* 0x0015040301007387 */ /* 0x0001e20000100800 */
[----:B------:R-:W-:-:S03]  /*348f0*/  IADD3.X R7, R7, UR6, RZ, P3, !PT ;  /* 0x0000000607077c10 */ /* 0x000fc60009ffe4ff */
[----:B0-----:R-:W4:Y:S01]  /*34900*/  LDL.LU R3, [R1+0x1538] ;  /* 0x0015380001037983 */ /* 0x001f220000300800 */
[----:B------:R-:W-:Y:S02]  /*34910*/  STL [R1+0x14e8], R9 ;  /* 0x0014e80901007387 */ /* 0x000fe40000100800 */
[----:B------:R-:W-:Y:S02]  /*34920*/  STL [R1+0x14fc], R4 ;  /* 0x0014fc0401007387 */ /* 0x000fe40000100800 */
[----:B------:R-:W-:Y:S01]  /*34930*/  STL [R1+0x14e0], R7 ;  /* 0x0014e00701007387 */ /* 0x000fe20000100800 */
[----:B--2---:R-:W-:Y:S02]  /*34940*/  IADD3 R6, P3, R6, UR12, RZ ;  /* 0x0000000c06067c10 */ /* 0x004fe4000ff7e0ff */
[----:B------:R-:W-:Y:S01]  /*34950*/  IADD3.X R24, R24, UR6, RZ, P2, !PT ;  /* 0x0000000618187c10 */ /* 0x000fe200097fe4ff */
[----:B------:R-:W-:Y:S01]  /*34960*/  IADD3 R25, P2, R25, UR12, RZ ;  /* 0x0000000c19197c10 */ /* 0x000fe2000ff5e0ff */
[----:B------:R-:W-:Y:S01]  /*34970*/  IADD3.X R26, R26, UR6, RZ, P6, !PT ;  /* 0x000000061a1a7c10 */ /* 0x000fe2000b7fe4ff */
        /* <DEDUP_REMOVED lines=41> */
[----:B0-----:R-:W2:Y:S01]  /*34c10*/  LDL.LU R2, [R1+0x1568] ;  /* 0x0015680001027983 */ /* 0x001ea20000300800 */
[----:B------:R-:W-:Y:S01]  /*34c20*/  IADD3.X R0, R0, UR6, RZ, P3, !PT ;  /* 0x0000000600007c10 */ /* 0x000fe20009ffe4ff */
[----:B------:R-:W-:Y:S01]  /*34c30*/  STL [R1+0x1548], R29 ;  /* 0x0015481d01007387 */ /* 0x000fe20000100800 */
[----:B---3--:R-:W-:-:S05]  /*34c40*/  IADD3 R28, P3, R28, UR12, RZ ;  /* 0x0000000c1c1c7c10 */ /* 0x008fca000ff7e0ff */
[----:B------:R0:W-:Y:S04]  /*34c50*/  STL [R1+0x1288], R28 ;  /* 0x0012881c01007387 */ /* 0x0001e80000100800 */
[----:B0-----:R-:W3:Y:S01]  /*34c60*/  LDL.LU R28, [R1+0x12a4] ;  /* 0x0012a400011c7983 */ /* 0x001ee20000300800 */
[----:B------:R-:W-:Y:S02]  /*34c70*/  STL [R1+0x1540], R0 ;  /* 0x0015400001007387 */ /* 0x000fe40000100800 */
[----:B------:R-:W3:Y:S02]  /*34c80*/  LDL.LU R9, [R1+0x1564] ;  /* 0x0015640001097983 */ /* 0x000ee40000300800 */
[----:B------:R-:W3:Y:S01]  /*34c90*/  LDL.LU R4, [R1+0x129c] ;  /* 0x00129c0001047983 */ /* 0x000ee20000300800 */
[----:B------:R-:W3:Y:S01]  /*34ca0*/  LDL.LU R7, [R1+0x156c] ;  /* 0x00156c0001077983 */ /* 0x000ee20000300800 */
[----:B----4-:R-:W-:-:S05]  /*34cb0*/  IADD3.X R3, R3, UR6, RZ, P2, !PT ;  /* 0x0000000603037c10 */ /* 0x010fca00097fe4ff */
[----:B------:R0:W-:Y:S01]  /*34cc0*/  STL [R1+0x1538], R3 ;  /* 0x0015380301007387 */ /* 0x0001e20000100800 */
        /* <DEDUP_REMOVED lines=22> */
[----:B0-----:R-:W4:Y:S01]  /*34e30*/  LDL.LU R3, [R1+0x1594] ;  /* 0x0015940001037983 */ /* 0x001f220000300800 */
[----:B------:R-:W4:Y:S01]  /*34e40*/  LDL.LU R0, [R1+0x15cc] ;  /* 0x0015cc0001007983 */ /* 0x000f220000300800 */
[----:B--2---:R-:W-:-:S05]  /*34e50*/  IADD3 R2, P2, R2, UR12, RZ ;  /* 0x0000000c02027c10 */ /* 0x004fca000ff5e0ff */
[----:B------:R0:W-:Y:S04]  /*34e60*/  STL [R1+0x1568], R2 ;  /* 0x0015680201007387 */ /* 0x0001e80000100800 */
[----:B0-----:R-:W2:Y:S01]  /*34e70*/  LDL.LU R2, [R1+0x15a0] ;  /* 0x0015a00001027983 */ /* 0x001ea20000300800 */
[----:B---3--:R-:W-:Y:S02]  /*34e80*/  IADD3.X R28, R28, UR6, RZ, P6, !PT ;  /* 0x000000061c1c7c10 */ /* 0x008fe4000b7fe4ff */
[----:B------:R-:W-:Y:S02]  /*34e90*/  IADD3 R9, P6, R9, UR12, RZ ;  /* 0x0000000c09097c10 */ /* 0x000fe4000ffde0ff */
[----:B------:R-:W-:Y:S01]  /*34ea0*/  IADD3.X R4, R4, UR6, RZ, P5, !PT ;  /* 0x0000000604047c10 */ /* 0x000fe2000affe4ff */
[----:B------:R-:W-:Y:S01]  /*34eb0*/  IADD3 R7, P5, R7, UR12, RZ ;  /* 0x0000000c07077c10 */ /* 0x000fe2000ffbe0ff */
[----:B------:R0:W-:Y:S01]  /*34ec0*/  STL [R1+0x12a4], R28 ;  /* 0x0012a41c01007387 */ /* 0x0001e20000100800 */
[----:B----4-:R-:W-:-:S03]  /*34ed0*/  IADD3.X R6, R6, UR6, RZ, P1, !PT ;  /* 0x0000000606067c10 */ /* 0x010fc60008ffe4ff */
[----:B0-----:R-:W3:Y:S01]  /*34ee0*/  LDL.LU R28, [R1+0x15d8] ;  /* 0x0015d800011c7983 */ /* 0x001ee20000300800 */
        /* <DEDUP_REMOVED lines=47> */
[----:B0-----:R-:W4:Y:S03]  /*351e0*/  LDL.LU R3, [R1+0x159c] ;  /* 0x00159c0001037983 */ /* 0x001f260000300800 */
[----:B------:R-:W-:Y:S01]  /*351f0*/  STL [R1+0x15c4], R29 ;  /* 0x0015c41d01007387 */ /* 0x000fe20000100800 */
[----:B--2---:R-:W-:-:S05]  /*35200*/  IADD3.X R2, R2, UR6, RZ, P1, !PT ;  /* 0x0000000602027c10 */ /* 0x004fca0008ffe4ff */
[----:B------:R0:W-:Y:S04]  /*35210*/  STL [R1+0x15a0], R2 ;  /* 0x0015a00201007387 */ /* 0x0001e80000100800 */
[----:B0-----:R-:W2:Y:S01]  /*35220*/  LDL.LU R2, [R1+0x15e8] ;  /* 0x0015e80001027983 */ /* 0x001ea20000300800 */
[----:B------:R-:W-:-:S05]  /*35230*/  IADD3 R0, P5, R0, UR12, RZ ;  /* 0x0000000c00007c10 */ /* 0x000fca000ffbe0ff */
[----:B------:R-:W-:Y:S01]  /*35240*/  STL [R1+0x15cc], R0 ;  /* 0x0015cc0001007387 */ /* 0x000fe20000100800 */
[----:B------:R-:W2:Y:S02]  /*35250*/  LDL.LU R9, [R1+0x15b0] ;  /* 0x0015b00001097983 */ /* 0x000ea40000300800 */
[----:B------:R-:W2:Y:S02]  /*35260*/  LDL.LU R4, [R1+0x15e4] ;  /* 0x0015e40001047983 */ /* 0x000ea40000300800 */
[----:B------:R-:W2:Y:S01]  /*35270*/  LDL.LU R7, [R1+0x15b4] ;  /* 0x0015b40001077983 */ /* 0x000ea20000300800 */
[----:B---3--:R-:W-:-:S05]  /*35280*/  IADD3 R28, P1, R28, UR12, RZ ;  /* 0x0000000c1c1c7c10 */ /* 0x008fca000ff3e0ff */
        /* <DEDUP_REMOVED lines=31> */
[----:B------:R-:W-:Y:S01]  /*35480*/  IADD3.X R9, R9, UR6, RZ, P3, !PT ;  /* 0x0000000609097c10 */ /* 0x000fe20009ffe4ff */
[----:B------:R-:W-:Y:S01]  /*35490*/  IADD3 R4, P3, R4, UR12, RZ ;  /* 0x0000000c04047c10 */ /* 0x000fe2000ff7e0ff */
[----:B------:R-:W-:-:S03]  /*354a0*/  IADD3.X R7, R7, UR6, RZ, P2, !PT ;  /* 0x0000000607077c10 */ /* 0x000fc600097fe4ff */
[----:B------:R-:W-:Y:S01]  /*354b0*/  STL [R1+0x15b0], R9 ;  /* 0x0015b00901007387 */ /* 0x000fe20000100800 */
[----:B---3--:R-:W-:Y:S02]  /*354c0*/  IADD3 R6, P2, R6, UR12, RZ ;  /* 0x0000000c06067c10 */ /* 0x008fe4000ff5e0ff */
        /* <DEDUP_REMOVED lines=44> */
[----:B------:R-:W-:Y:S01]  /*35790*/  IADD3.X R0, R0, UR6, RZ, P2, !PT ;  /* 0x0000000600007c10 */ /* 0x000fe200097fe4ff */
[----:B------:R0:W-:Y:S02]  /*357a0*/  STL [R1+0x1658], R28 ;  /* 0x0016581c01007387 */ /* 0x0001e40000100800 */
[----:B------:R-:W-:Y:S01]  /*357b0*/  STL [R1+0x1640], R16 ;  /* 0x0016401001007387 */ /* 0x000fe20000100800 */
[----:B0-----:R-:W3:Y:S01]  /*357c0*/  LDL.LU R28, [R1+0x1738] ;  /* 0x00173800011c7983 */ /* 0x001ee20000300800 */
[----:B------:R-:W-:Y:S01]  /*357d0*/  STL [R1+0x160c], R29 ;  /* 0x00160c1d01007387 */ /* 0x000fe20000100800 */
[----:B----4-:R-:W-:-:S05]  /*357e0*/  IADD3 R3, P2, R3, UR9, RZ ;  /* 0x0000000903037c10 */ /* 0x010fca000ff5e0ff */
[----:B------:R0:W-:Y:S04]  /*357f0*/  STL [R1+0x173c], R3 ;  /* 0x00173c0301007387 */ /* 0x0001e80000100800 */
        /* <DEDUP_REMOVED lines=32> */
[----:B------:R0:W-:Y:S04]  /*35a00*/  STL [R1+0x1738], R28 ;  /* 0x0017381c01007387 */ /* 0x0001e80000100800 */
[----:B0-----:R-:W3:Y:S01]  /*35a10*/  LDL.LU R28, [R1+0x16fc] ;  /* 0x0016fc00011c7983 */ /* 0x001ee20000300800 */
[----:B----4-:R-:W-:Y:S02]  /*35a20*/  IADD3.X R3, R3, UR6, RZ, P5, !PT ;  /* 0x0000000603037c10 */ /* 0x010fe4000affe4ff */
[----:B------:R-:W-:Y:S02]  /*35a30*/  IADD3 R9, P5, R9, UR9, RZ ;  /* 0x0000000909097c10 */ /* 0x000fe4000ffbe0ff */
[----:B------:R-:W-:Y:S01]  /*35a40*/  IADD3.X R4, R4, UR6, RZ, P1, !PT ;  /* 0x0000000604047c10 */ /* 0x000fe20008ffe4ff */
[----:B------:R-:W-:Y:S01]  /*35a50*/  IADD3 R7, P1, R7, UR9, RZ ;  /* 0x0000000907077c10 */ /* 0x000fe2000ff3e0ff */
[----:B------:R0:W-:Y:S04]  /*35a60*/  STL [R1+0x161c], R3 ;  /* 0x00161c0301007387 */ /* 0x0001e80000100800 */
        /* <DEDUP_REMOVED lines=53> */
[----:B------:R0:W-:Y:S04]  /*35dc0*/  STL [R1+0x16fc], R28 ;  /* 0x0016fc1c01007387 */ /* 0x0001e80000100800 */
[----:B0-----:R-:W3:Y:S01]  /*35dd0*/  LDL.LU R28, [R1+0x16c8] ;  /* 0x0016c800011c7983 */ /* 0x001ee20000300800 */
[----:B------:R-:W-:Y:S02]  /*35de0*/  STL [R1+0x16d8], R0 ;  /* 0x0016d80001007387 */ /* 0x000fe40000100800 */
[----:B------:R-:W3:Y:S02]  /*35df0*/  LDL.LU R9, [R1+0x16ec] ;  /* 0x0016ec0001097983 */ /* 0x000ee40000300800 */
[----:B------:R-:W3:Y:S01]  /*35e00*/  LDL.LU R4, [R1+0x16c0] ;  /* 0x0016c00001047983 */ /* 0x000ee20000300800 */
[----:B------:R-:W3:Y:S01]  /*35e10*/  LDL.LU R7, [R1+0x16e4] ;  /* 0x0016e40001077983 */ /* 0x000ee20000300800 */
[----:B----4-:R-:W-:-:S05]  /*35e20*/  IADD3 R3, P4, R3, UR9, RZ ;  /* 0x0000000903037c10 */ /* 0x010fca000ff9e0ff */
        /* <DEDUP_REMOVED lines=25> */
[----:B--2---:R-:W-:-:S05]  /*35fc0*/  IADD3.X R2, R2, UR8, RZ, P3, !PT ;  /* 0x0000000802027c10 */ /* 0x004fca0009ffe4ff */
[----:B------:R0:W-:Y:S04]  /*35fd0*/  STL [R1+0x16f4], R2 ;  /* 0x0016f40201007387 */ /* 0x0001e80000100800 */
[----:B0-----:R-:W2:Y:S01]  /*35fe0*/  LDL.LU R2, [R1+0x1758] ;  /* 0x0017580001027983 */ /* 0x001ea20000300800 */
[----:B---3--:R-:W-:Y:S02]  /*35ff0*/  IADD3 R28, P3, R28, UR9, RZ ;  /* 0x000000091c1c7c10 */ /* 0x008fe4000ff7e0ff */
[----:B------:R-:W-:Y:S01]  /*36000*/  IADD3.X R9, R9, UR8, RZ, P2, !PT ;  /* 0x0000000809097c10 */ /* 0x000fe200097fe4ff */
[----:B------:R-:W-:Y:S01]  /*36010*/  IADD3 R4, P2, R4, UR9, RZ ;  /* 0x0000000904047c10 */ /* 0x000fe2000ff5e0ff */
[----:B------:R-:W-:Y:S01]  /*36020*/  IADD3.X R7, R7, UR8, RZ, P6, !PT ;  /* 0x0000000807077c10 */ /* 0x000fe2000b7fe4ff */
[----:B------:R0:W-:Y:S01]  /*36030*/  STL [R1+0x16c8], R28 ;  /* 0x0016c81c01007387 */ /* 0x0001e20000100800 */
[----:B----4-:R-:W-:-:S03]  /*36040*/  IADD3 R6, P6, R6, UR9, RZ ;  /* 0x0000000906067c10 */ /* 0x010fc6000ffde0ff */
[----:B0-----:R-:W3:Y:S01]  /*36050*/  LDL.LU R28, [R1+0x1688] ;  /* 0x00168800011c7983 */ /* 0x001ee20000300800 */
        /* <DEDUP_REMOVED lines=48> */
[----:B0-----:R-:W4:Y:S01]  /*36360*/  LDL.LU R3, [R1+0x17ac] ;  /* 0x0017ac0001037983 */ /* 0x001f220000300800 */
[----:B------:R-:W-:Y:S01]  /*36370*/  STL [R1+0x1690], R29 ;  /* 0x0016901d01007387 */ /* 0x000fe20000100800 */
[----:B--2---:R-:W-:-:S05]  /*36380*/  IADD3 R2, P6, R2, UR9, RZ ;  /* 0x0000000902027c10 */ /* 0x004fca000ffde0ff */
[----:B------:R0:W-:Y:S04]  /*36390*/  STL [R1+0x1758], R2 ;  /* 0x0017580201007387 */ /* 0x0001e80000100800 */
[----:B0-----:R-:W2:Y:S01]  /*363a0*/  LDL.LU R2, [R1+0x1684] ;  /* 0x0016840001027983 */ /* 0x001ea20000300800 */
[----:B------:R0:W-:Y:S02]  /*363b0*/  STL [R1+0x168c], R0 ;  /* 0x00168c0001007387 */ /* 0x0001e40000100800 */
        /* <DEDUP_REMOVED lines=28> */
[----:B-1----:R-:W3:Y:S01]  /*36580*/  LDL.LU R28, [R1+0x17c8] ;  /* 0x0017c800011c7983 */ /* 0x002ee20000300800 */
        /* <DEDUP_REMOVED lines=9> */
[----:B------:R-:W-:Y:S02]  /*36620*/  STL [R1+0x17a8], R9 ;  /* 0x0017a80901007387 */ /* 0x000fe40000100800 */
[----:B------:R-:W-:Y:S02]  /*36630*/  STL [R1+0x1680], R4 ;  /* 0x0016800401007387 */ /* 0x000fe40000100800 */
[----:B------:R-:W-:Y:S01]  /*36640*/  STL [R1+0x17a4], R7 ;  /* 0x0017a40701007387 */ /* 0x000fe20000100800 */
        /* <DEDUP_REMOVED lines=35> */
[----:B------:R0:W-:Y:S02]  /*36880*/  STL [R1+0x17d8], R22 ;  /* 0x0017d81601007387 */ /* 0x0001e40000100800 */
[----:B------:R1:W-:Y:S01]  /*36890*/  STL [R1+0x1674], R23 ;  /* 0x0016741701007387 */ /* 0x0003e20000100800 */
[----:B------:R-:W-:Y:S01]  /*368a0*/  IADD3.X R16, R16, UR8, RZ, P1, !PT ;  /* 0x0000000810107c10 */ /* 0x000fe20008ffe4ff */
[----:B------:R-:W-:Y:S01]  /*368b0*/  STL [R1+0x17d4], R13 ;  /* 0x0017d40d01007387 */ /* 0x000fe20000100800 */
[----:B------:R-:W-:Y:S01]  /*368c0*/  IADD3 R29, P1, R29, UR9, RZ ;  /* 0x000000091d1d7c10 */ /* 0x000fe2000ff3e0ff */
[----:B------:R2:W-:Y:S01]  /*368d0*/  STL [R1+0x1670], R17 ;  /* 0x0016701101007387 */ /* 0x0005e20000100800 */
[----:B------:R-:W-:Y:S01]  /*368e0*/  IADD3.X R0, R0, UR8, RZ, P4, !PT ;  /* 0x0000000800007c10 */ /* 0x000fe2000a7fe4ff */
[----:B------:R-:W-:Y:S01]  /*368f0*/  STL [R1+0x17d0], R12 ;  /* 0x0017d00c01007387 */ /* 0x000fe20000100800 */
[----:B0-----:R-:W2:Y:S01]  /*36900*/  LDL.LU R22, [R1+0x1780] ;  /* 0x0017800001167983 */ /* 0x001ea20000300800 */
[----:B------:R-:W-:Y:S01]  /*36910*/  IADD3 R28, P4, R28, UR9, RZ ;  /* 0x000000091c1c7c10 */ /* 0x000fe2000ff9e0ff */
[----:B------:R0:W-:Y:S01]  /*36920*/  STL [R1+0x178c], R16 ;  /* 0x00178c1001007387 */ /* 0x0001e20000100800 */
[----:B------:R0:W-:Y:S01]  /*36930*/  STL [R1+0x17cc], R29 ;  /* 0x0017cc1d01007387 */ /* 0x0001e20000100800 */
[----:B------:R0:W-:Y:S02]  /*36940*/  STL [R1+0x1788], R0 ;  /* 0x0017880001007387 */ /* 0x0001e40000100800 */
[----:B-1----:R-:W2:Y:S02]  /*36950*/  LDL.LU R23, [R1+0x17e8] ;  /* 0x0017e80001177983 */ /* 0x002ea40000300800 */
[----:B------:R1:W-:Y:S01]  /*36960*/  STL [R1+0x17c8], R28 ;  /* 0x0017c81c01007387 */ /* 0x0003e20000100800 */
[----:B------:R-:W2:Y:S01]  /*36970*/  LDL.LU R6, [R1+0x177c] ;  /* 0x00177c0001067983 */ /* 0x000ea20000300800 */
[----:B----4-:R-:W-:-:S05]  /*36980*/  IADD3.X R3, R3, UR8, RZ, P3, !PT ;  /* 0x0000000803037c10 */ /* 0x010fca0009ffe4ff */
[----:B------:R4:W-:Y:S01]  /*36990*/  STL [R1+0x1784], R3 ;  /* 0x0017840301007387 */ /* 0x0009e20000100800 */
[----:B------:R-:W2:Y:S02]  /*369a0*/  LDL.LU R7, [R1+0x17f0] ;  /* 0x0017f00001077983 */ /* 0x000ea40000300800 */
[----:B------:R-:W2:Y:S02]  /*369b0*/  LDL.LU R8, [R1+0x1778] ;  /* 0x0017780001087983 */ /* 0x000ea40000300800 */
[----:B--2---:R-:W-:-:S05]  /*369c0*/  IADD3 R2, P3, R2, UR9, RZ ;  /* 0x0000000902027c10 */ /* 0x004fca000ff7e0ff */
[----:B------:R2:W-:Y:S01]  /*369d0*/  STL [R1+0x17c4], R2 ;  /* 0x0017c40201007387 */ /* 0x0005e20000100800 */
[----:B------:R-:W3:Y:S02]  /*369e0*/  LDL.LU R5, [R1+0x17f8] ;  /* 0x0017f80001057983 */ /* 0x000ee40000300800 */
[----:B------:R-:W3:Y:S02]  /*369f0*/  LDL.LU R11, [R1+0x166c] ;  /* 0x00166c00010b7983 */ /* 0x000ee40000300800 */
[----:B------:R-:W3:Y:S01]  /*36a00*/  LDL.LU R10, [R1+0x1800] ;  /* 0x00180000010a7983 */ /* 0x000ee20000300800 */
[----:B--2---:R-:W2:Y:S01]  /*36a10*/  LDL.LU R17, [R1+0x1668] ;  /* 0x0016680001117983 */ /* 0x004ea20000300800 */
[----:B------:R-:W2:Y:S02]  /*36a20*/  LDL.LU R13, [R1+0x1808] ;  /* 0x00180800010d7983 */ /* 0x000ea40000300800 */
[----:B0-----:R-:W2:Y:S02]  /*36a30*/  LDL.LU R16, [R1+0x17c0] ;  /* 0x0017c00001107983 */ /* 0x001ea40000300800 */
[----:B------:R-:W2:Y:S01]  /*36a40*/  LDL.LU R12, [R1+0x1810] ;  /* 0x00181000010c7983 */ /* 0x000ea20000300800 */
[----:B------:R-:W2:Y:S01]  /*36a50*/  LDL.LU R29, [R1+0x17bc] ;  /* 0x0017bc00011d7983 */ /* 0x000ea20000300800 */
[----:B------:R-:W2:Y:S02]  /*36a60*/  LDL.LU R0, [R1+0x1818] ;  /* 0x0018180001007983 */ /* 0x000ea40000300800 */
[----:B-1----:R-:W2:Y:S02]  /*36a70*/  LDL.LU R28, [R1+0x17b8] ;  /* 0x0017b800011c7983 */ /* 0x002ea40000300800 */
[----:B----4-:R-:W4:Y:S01]  /*36a80*/  LDL.LU R3, [R1+0x1820] ;  /* 0x0018200001037983 */ /* 0x010f220000300800 */
        /* <DEDUP_REMOVED lines=13> */
[----:B------:R-:W-:-:S02]  /*36b60*/  IADD3.X R22, R22, UR8, RZ, P2, !PT ;  /* 0x0000000816167c10 */ /* 0x000fc400097fe4ff */
[----:B------:R-:W-:-:S03]  /*36b70*/  IADD3 R23, P2, R23, UR9, RZ ;  /* 0x0000000917177c10 */ /* 0x000fc6000ff5e0ff */
[----:B------:R0:W-:Y:S01]  /*36b80*/  STL [R1+0x1780], R22 ;  /* 0x0017801601007387 */ /* 0x0001e20000100800 */
[----:B------:R-:W-:-:S03]  /*36b90*/  IADD3.X R6, R6, UR8, RZ, P6, !PT ;  /* 0x0000000806067c10 */ /* 0x000fc6000b7fe4ff */
[----:B0-----:R-:W4:Y:S01]  /*36ba0*/  LDL.LU R22, [R1+0x17f4] ;  /* 0x0017f40001167983 */ /* 0x001f220000300800 */
[----:B------:R0:W-:Y:S03]  /*36bb0*/  STL [R1+0x17e8], R23 ;  /* 0x0017e81701007387 */ /* 0x0001e60000100800 */
[----:B0-----:R-:W4:Y:S01]  /*36bc0*/  LDL.LU R23, [R1+0x1804] ;  /* 0x0018040001177983 */ /* 0x001f220000300800 */
[----:B------:R-:W-:Y:S02]  /*36bd0*/  IADD3 R7, P6, R7, UR9, RZ ;  /* 0x0000000907077c10 */ /* 0x000fe4000ffde0ff */
[----:B------:R-:W-:Y:S01]  /*36be0*/  IADD3.X R8, R8, UR8, RZ, P5, !PT ;  /* 0x0000000808087c10 */ /* 0x000fe2000affe4ff */
[----:B------:R0:W-:Y:S04]  /*36bf0*/  STL [R1+0x177c], R6 ;  /* 0x00177c0601007387 */ /* 0x0001e80000100800 */
[----:B0-----:R0:W5:Y:S01]  /*36c00*/  LDL.LU R6, [R1+0x18ac] ;  /* 0x0018ac0001067983 */ /* 0x0011620000300800 */
[----:B------:R1:W-:Y:S03]  /*36c10*/  STL [R1+0x17f0], R7 ;  /* 0x0017f00701007387 */ /* 0x0003e60000100800 */
[----:B-1----:R0:W5:Y:S01]  /*36c20*/  LDL.LU R7, [R1+0x18a8] ;  /* 0x0018a80001077983 */ /* 0x0021620000300800 */
[----:B------:R1:W-:Y:S03]  /*36c30*/  STL [R1+0x1778], R8 ;  /* 0x0017780801007387 */ /* 0x0003e60000100800 */
[----:B-1----:R-:W4:Y:S01]  /*36c40*/  LDL.LU R8, [R1+0x18a4] ;  /* 0x0018a40001087983 */ /* 0x002f220000300800 */
[----:B---3--:R-:W-:-:S02]  /*36c50*/  IADD3 R5, P5, R5, UR9, RZ ;  /* 0x0000000905057c10 */ /* 0x008fc4000ffbe0ff */
[----:B------:R-:W-:Y:S01]  /*36c60*/  IADD3.X R11, R11, UR8, RZ, P1, !PT ;  /* 0x000000080b0b7c10 */ /* 0x000fe20008ffe4ff */
[----:B------:R-:W-:Y:S01]  /*36c70*/  IADD3 R10, P1, R10, UR9, RZ ;  /* 0x000000090a0a7c10 */ /* 0x000fe2000ff3e0ff */
[----:B--2---:R-:W-:Y:S01]  /*36c80*/  IADD3.X R17, R17, UR8, RZ, P4, !PT ;  /* 0x0000000811117c10 */ /* 0x004fe2000a7fe4ff */
[----:B------:R1:W-:Y:S01]  /*36c90*/  STL [R1+0x17f8], R5 ;  /* 0x0017f80501007387 */ /* 0x0003e20000100800 */
[----:B------:R-:W-:Y:S02]  /*36ca0*/  IADD3 R13, P4, R13, UR9, RZ ;  /* 0x000000090d0d7c10 */ /* 0x000fe4000ff9e0ff */
[----:B------:R-:W-:Y:S01]  /*36cb0*/  IADD3.X R16, R16, UR8, RZ, P3, !PT ;  /* 0x0000000810107c10 */ /* 0x000fe20009ffe4ff */
[----:B------:R-:W-:Y:S01]  /*36cc0*/  IADD3 R12, P3, R12, UR9, RZ ;  /* 0x000000090c0c7c10 */ /* 0x000fe2000ff7e0ff */
[----:B-1----:R-:W2:Y:S01]  /*36cd0*/  LDL.LU R5, [R1+0x18a0] ;  /* 0x0018a00001057983 */ /* 0x002ea20000300800 */
[----:B------:R1:W-:Y:S01]  /*36ce0*/  STL [R1+0x166c], R11 ;  /* 0x00166c0b01007387 */ /* 0x0003e20000100800 */
[----:B------:R-:W-:Y:S01]  /*36cf0*/  IADD3.X R29, R29, UR8, RZ, P2, !PT ;  /* 0x000000081d1d7c10 */ /* 0x000fe200097fe4ff */
[----:B------:R-:W-:Y:S01]  /*36d00*/  IADD3 R0, P2, R0, UR9, RZ ;  /* 0x0000000900007c10 */ /* 0x000fe2000ff5e0ff */
[----:B-1----:R-:W3:Y:S01]  /*36d10*/  LDL.LU R11, [R1+0x189c] ;  /* 0x00189c00010b7983 */ /* 0x002ee20000300800 */
[----:B------:R1:W-:Y:S01]  /*36d20*/  STL [R1+0x1800], R10 ;  /* 0x0018000a01007387 */ /* 0x0003e20000100800 */
[----:B------:R-:W-:-:S02]  /*36d30*/  IADD3.X R28, R28, UR8, RZ, P6, !PT ;  /* 0x000000081c1c7c10 */ /* 0x000fc4000b7fe4ff */
[----:B-1----:R-:W2:Y:S01]  /*36d40*/  LDL.LU R10, [R1+0x1898] ;  /* 0x00189800010a7983 */ /* 0x002ea20000300800 */
[----:B------:R1:W-:Y:S01]  /*36d50*/  STL [R1+0x1668], R17 ;  /* 0x0016681101007387 */ /* 0x0003e20000100800 */
[----:B----4-:R-:W-:Y:S02]  /*36d60*/  IADD3 R3, P6, R3, UR9, RZ ;  /* 0x0000000903037c10 */ /* 0x010fe4000ffde0ff */
[----:B-1----:R0:W5:Y:S01]  /*36d70*/  LDL.LU R17, [R1+0x1894] ;  /* 0x0018940001117983 */ /* 0x0021620000300800 */
[----:B------:R1:W-:Y:S01]  /*36d80*/  STL [R1+0x1808], R13 ;  /* 0x0018080d01007387 */ /* 0x0003e20000100800 */
[----:B------:R-:W-:Y:S02]  /*36d90*/  IADD3.X R2, R2, UR8, RZ, P5, !PT ;  /* 0x0000000802027c10 */ /* 0x000fe4000affe4ff */
[----:B-1----:R0:W5:Y:S01]  /*36da0*/  LDL.LU R13, [R1+0x1890] ;  /* 0x00189000010d7983 */ /* 0x0021620000300800 */
[----:B------:R1:W-:Y:S03]  /*36db0*/  STL [R1+0x17c0], R16 ;  /* 0x0017c01001007387 */ /* 0x0003e60000100800 */
        /* <DEDUP_REMOVED lines=8> */
[----:B-1----:R-:W4:Y:S01]  /*36e40*/  LDL.LU R28, [R1+0x187c] ;  /* 0x00187c00011c7983 */ /* 0x002f220000300800 */
[----:B------:R1:W-:Y:S03]  /*36e50*/  STL [R1+0x1820], R3 ;  /* 0x0018200301007387 */ /* 0x0003e60000100800 */
[----:B-1----:R-:W2:Y:S01]  /*36e60*/  LDL.LU R3, [R1+0x1878] ;  /* 0x0018780001037983 */ /* 0x002ea20000300800 */
[----:B------:R1:W-:Y:S03]  /*36e70*/  STL [R1+0x17b4], R2 ;  /* 0x0017b40201007387 */ /* 0x0003e60000100800 */
[----:B-1----:R-:W3:Y:S01]  /*36e80*/  LDL.LU R2, [R1+0x1874] ;  /* 0x0018740001027983 */ /* 0x002ee20000300800 */
[----:B------:R-:W-:-:S02]  /*36e90*/  IADD3 R9, P5, R9, UR9, RZ ;  /* 0x0000000909097c10 */ /* 0x000fc4000ffbe0ff */
        /* <DEDUP_REMOVED lines=13> */
[----:B------:R-:W-:Y:S01]  /*36f70*/  STL [R1+0x1660], R27 ;  /* 0x0016601b01007387 */ /* 0x000fe20000100800 */
[----:B------:R-:W-:Y:S01]  /*36f80*/  IADD3.X R19, R19, UR8, RZ, P6, !PT ;  /* 0x0000000813137c10 */ /* 0x000fe2000b7fe4ff */
[----:B------:R-:W-:Y:S01]  /*36f90*/  STL [R1+0x1830], R14 ;  /* 0x0018300e01007387 */ /* 0x000fe20000100800 */
[----:B------:R-:W-:Y:S01]  /*36fa0*/  STL [R1+0x165c], R15 ;  /* 0x00165c0f01007387 */ /* 0x000fe20000100800 */
[----:B------:R-:W-:Y:S01]  /*36fb0*/  STL [R1+0x182c], R18 ;  /* 0x00182c1201007387 */ /* 0x000fe20000100800 */
[----:B------:R-:W-:-:S02]  /*36fc0*/  IADD3 R20, P6, R20, UR9, RZ ;  /* 0x0000000914147c10 */ /* 0x000fc4000ffde0ff */
[----:B--2---:R-:W-:Y:S02]  /*36fd0*/  IADD3.X R3, R3, UR8, RZ, P4, !PT ;  /* 0x0000000803037c10 */ /* 0x004fe4000a7fe4ff */
[----:B---3--:R-:W-:Y:S01]  /*36fe0*/  IADD3.X R2, R2, UR8, RZ, P5, !PT ;  /* 0x0000000802027c10 */ /* 0x008fe2000affe4ff */
[----:B------:R-:W-:-:S04]  /*36ff0*/  IADD3 R21, P5, R21, UR9, RZ ;  /* 0x0000000915157c10 */ /* 0x000fc8000ffbe0ff */
[----:B------:R1:W-:Y:S01]  /*37000*/  STL [R1+0x17ec], R2 ;  /* 0x0017ec0201007387 */ /* 0x0003e20000100800 */
[----:B------:R-:W-:Y:S03]  /*37010*/  STL [R1+0x17e4], R19 ;  /* 0x0017e41301007387 */ /* 0x000fe60000100800 */
[----:B-1----:R-:W2:Y:S01]  /*37020*/  LDL.LU R2, [R1+0x1870] ;  /* 0x0018700001027983 */ /* 0x002ea20000300800 */
[----:B------:R-:W-:Y:S02]  /*37030*/  STL [R1+0x1828], R20 ;  /* 0x0018281401007387 */ /* 0x000fe40000100800 */
[----:B------:R1:W-:Y:S02]  /*37040*/  STL [R1+0x17fc], R3 ;  /* 0x0017fc0301007387 */ /* 0x0003e40000100800 */
[----:B------:R-:W-:Y:S01]  /*37050*/  STL [R1+0x1824], R21 ;  /* 0x0018241501007387 */ /* 0x000fe20000100800 */
[----:B-1----:R-:W3:Y:S01]  /*37060*/  LDL.LU R3, [R1+0x186c] ;  /* 0x00186c0001037983 */ /* 0x002ee20000300800 */
[----:B------:R-:W-:-:S02]  /*37070*/  IADD3.X R22, R22, UR8, RZ, P1, !PT ;  /* 0x0000000816167c10 */ /* 0x000fc40008ffe4ff */
[----:B----4-:R-:W-:Y:S02]  /*37080*/  IADD3.X R28, R28, UR8, RZ, P2, !PT ;  /* 0x000000081c1c7c10 */ /* 0x010fe400097fe4ff */
[----:B------:R-:W-:Y:S01]  /*37090*/  IADD3.X R23, R23, UR8, RZ, P3, !PT ;  /* 0x0000000817177c10 */ /* 0x000fe20009ffe4ff */
[----:B------:R-:W-:Y:S02]  /*370a0*/  STL [R1+0x17f4], R22 ;  /* 0x0017f41601007387 */ /* 0x000fe40000100800 */
[----:B------:R1:W-:Y:S02]  /*370b0*/  STL [R1+0x180c], R28 ;  /* 0x00180c1c01007387 */ /* 0x0003e40000100800 */
[----:B------:R-:W-:Y:S02]  /*370c0*/  IMAD.MOV.U32 R15, RZ, RZ, R5 ;  /* 0x000000ffff0f7224 */ /* 0x000fe400078e0005 */
[----:B------:R-:W-:Y:S02]  /*370d0*/  IMAD.MOV.U32 R4, RZ, RZ, R11 ;  /* 0x000000ffff047224 */ /* 0x000fe400078e000b */
[----:B------:R-:W-:Y:S01]  /*370e0*/  IMAD.MOV.U32 R5, RZ, RZ, R8 ;  /* 0x000000ffff057224 */ /* 0x000fe200078e0008 */
[----:B-1----:R0:W5:Y:S01]  /*370f0*/  LDL.LU R28, [R1+0x1868] ;  /* 0x00186800011c7983 */ /* 0x0021620000300800 */
[----:B------:R-:W-:Y:S02]  /*37100*/  STL [R1+0x1804], R23 ;  /* 0x0018041701007387 */ /* 0x000fe40000100800 */
[----:B------:R-:W-:Y:S01]  /*37110*/  IMAD.MOV.U32 R14, RZ, RZ, R10 ;  /* 0x000000ffff0e7224 */ /* 0x000fe200078e000a */
[----:B--2---:R-:W-:-:S05]  /*37120*/  IADD3.X R2, R2, UR8, RZ, P6, !PT ;  /* 0x0000000802027c10 */ /* 0x004fca000b7fe4ff */
[----:B------:R1:W-:Y:S01]  /*37130*/  STL [R1+0x1814], R2 ;  /* 0x0018140201007387 */ /* 0x0003e20000100800 */
[----:B---3--:R-:W-:-:S03]  /*37140*/  IADD3.X R3, R3, UR8, RZ, P5, !PT ;  /* 0x0000000803037c10 */ /* 0x008fc6000affe4ff */
[----:B-1----:R-:W1:Y:S04]  /*37150*/  S2R R2, SR_TID.X ;  /* 0x0000000000027919 */ /* 0x002e680000002100 */
[----:B------:R2:W-:Y:S04]  /*37160*/  STL [R1+0x181c], R3 ;  /* 0x00181c0301007387 */ /* 0x0005e80000100800 */
[----:B--2---:R0:W5:Y:S01]  /*37170*/  LDL.LU R3, [R1+0x1864] ;  /* 0x0018640001037983 */ /* 0x0041620000300800 */
[----:B------:R0:W-:Y:S02]  /*37180*/  STL.64 [R1+0x10e8], R4 ;  /* 0x0010e80401007387 */ /* 0x0001e40000100a00 */
[----:B------:R0:W-:Y:S01]  /*37190*/  STL.64 [R1+0x10f0], R14 ;  /* 0x0010f00e01007387 */ /* 0x0001e20000100a00 */
[----:B-1----:R-:W-:-:S05]  /*371a0*/  LOP3.LUT R2, R2, 0x7f, RZ, 0xc0, !PT ;  /* 0x0000007f02027812 */ /* 0x002fca00078ec0ff */
[----:B------:R-:W-:Y:S01]  /*371b0*/  IMAD.SHL.U32 R2, R2, 0x2, RZ ;  /* 0x0000000202027824 */ /* 0x000fe200078e00ff */
[----:B0-----:R-:W-:Y:S01]  /*371c0*/  @!P0 CALL.REL.NOINC `(.L_x_2) ;  /* 0x0000001000008944 */ /* 0x001fe20003c00000 */
[----:B------:R-:W-:Y:S05]  /*371d0*/  BRA `(.L_x_3) ;  /* 0xfffd759000007947 */ /* 0x000fea000383ffff */
.L_x_2:
[----:B-----5:R-:W2:Y:S04]  /*371e0*/  LDL.LU R0, [R1+0x2e0] ;  /* 0x0002e00001007983 */ /* 0x020ea80000300800 */
[----:B--2---:R0:W-:Y:S04]  /*371f0*/  STL [R1+0x20a0], R0 ;  /* 0x0020a00001007387 */ /* 0x0041e80000100800 */
[----:B0-----:R-:W2:Y:S04]  /*37200*/  LDL.LU R0, [R1+0x8cc] ;  /* 0x0008cc0001007983 */ /* 0x001ea80000300800 */
        /* <DEDUP_REMOVED lines=33> */
[----:B------:R-:W2:Y:S01]  /*37420*/  LDL.LU R2, [R1+0x8c4] ;  /* 0x0008c40001027983 */ /* 0x000ea20000300800 */
[----:B0-----:R-:W-:-:S03]  /*37430*/  IMAD.MOV.U32 R0, RZ, RZ, R7 ;  /* 0x000000ffff007224 */ /* 0x001fc600078e0007 */
        /* <DEDUP_REMOVED lines=33> */
[----:B------:R-:W2:Y:S04]  /*37650*/  LDL.LU R29, [R1+0x8c0] ;  /* 0x0008c000011d7983 */ /* 0x000ea80000300800 */
[----:B------:R-:W3:Y:S04]  /*37660*/  LDL.LU R11, [R1+0x8d4] ;  /* 0x0008d400010b7983 */ /* 0x000ee80000300800 */
[----:B------:R-:W3:Y:S04]  /*37670*/  LDL.LU R8, [R1+0x8d0] ;  /* 0x0008d00001087983 */ /* 0x000ee80000300800 */
[----:B------:R-:W4:Y:S04]  /*37680*/  LDL.LU R10, [R1+0x8e4] ;  /* 0x0008e400010a7983 */ /* 0x000f280000300800 */
[----:B------:R-:W4:Y:S04]  /*37690*/  LDL.LU R5, [R1+0x8e0] ;  /* 0x0008e00001057983 */ /* 0x000f280000300800 */
[----:B------:R-:W2:Y:S04]  /*376a0*/  LDL.LU R9, [R1+0x2fc] ;  /* 0x0002fc0001097983 */ /* 0x000ea80000300800 */
[----:B------:R-:W2:Y:S01]  /*376b0*/  LDL.LU R4, [R1+0x2f8] ;  /* 0x0002f80001047983 */ /* 0x000ea20000300800 */
[----:B0-----:R-:W-:-:S03]  /*376c0*/  IMAD.MOV.U32 R2, RZ, RZ, R6 ;  /* 0x000000ffff027224 */ /* 0x001fc600078e0006 */
[----:B------:R-:W2:Y:S04]  /*376d0*/  LDL.LU R24, [R1+0x9bc] ;  /* 0x0009bc0001187983 */ /* 0x000ea80000300800 */
        /* <DEDUP_REMOVED lines=13> */
[----:B------:R0:W-:Y:S01]  /*377b0*/  STL [R1+0x1890], R13 ;  /* 0x0018900d01007387 */ /* 0x0001e20000100800 */
[----:B------:R-:W-:-:S03]  /*377c0*/  F2FP.BF16.PACK_AB R0, R2, R0 ;  /* 0x000000000200723e */ /* 0x000fc600000010ff */
        /* <DEDUP_REMOVED lines=11> */
[----:B------:R-:W2:Y:S04]  /*37880*/  LDL.LU R2, [R1+0x2128] ;  /* 0x0021280001027983 */ /* 0x000ea80000300800 */
[----:B------:R0:W-:Y:S04]  /*37890*/  STL [R1+0x123c], R0 ;  /* 0x00123c0001007387 */ /* 0x0001e80000100800 */
[----:B0-----:R-:W2:Y:S02]  /*378a0*/  LDL.LU R0, [R1+0x2124] ;  /* 0x0021240001007983 */ /* 0x001ea40000300800 */
[----:B--2---:R-:W-:-:S02]  /*378b0*/  F2FP.BF16.PACK_AB R0, R2, R0 ;  /* 0x000000000200723e */ /* 0x004fc400000010ff */
        /* <DEDUP_REMOVED lines=62> */
[----:B0-----:R-:W2:Y:S01]  /*37ca0*/  LDL.LU R0, [R1+0x20a4] ;  /* 0x0020a40001007983 */ /* 0x001ea20000300800 */
[----:B------:R-:W-:Y:S02]  /*37cb0*/  F2FP.BF16.PACK_AB R16, R28, R16 ;  /* 0x000000101c10723e */ /* 0x000fe400000010ff */
[----:B--2---:R-:W-:-:S02]  /*37cc0*/  F2FP.BF16.PACK_AB R3, R0, R3 ;  /* 0x000000030003723e */ /* 0x004fc400000010ff */
[----:B------:R-:W2:Y:S01]  /*37cd0*/  LDL.LU R0, [R1+0x20a0] ;  /* 0x0020a00001007983 */ /* 0x000ea20000300800 */
[----:B------:R-:W-:-:S03]  /*37ce0*/  F2FP.BF16.PACK_AB R12, R17, R12 ;  /* 0x0000000c110c723e */ /* 0x000fc600000010ff */
[----:B------:R2:W-:Y:S01]  /*37cf0*/  STL [R1+0x11f8], R3 ;  /* 0x0011f80301007387 */ /* 0x0005e20000100800 */
[----:B------:R-:W-:-:S03]  /*37d00*/  F2FP.BF16.PACK_AB R2, R2, R29 ;  /* 0x0000001d0202723e */ /* 0x000fc600000010ff */
[----:B------:R-:W-:Y:S04]  /*37d10*/  STL [R1+0x11f4], R16 ;  /* 0x0011f41001007387 */ /* 0x000fe80000100800 */
[----:B------:R-:W-:Y:S01]  /*37d20*/  STL [R1+0x11f0], R12 ;  /* 0x0011f00c01007387 */ /* 0x000fe20000100800 */
[----:B--2---:R-:W-:Y:S02]  /*37d30*/  F2FP.BF16.PACK_AB R3, R13, R0 ;  /* 0x000000000d03723e */ /* 0x004fe400000010ff */
[----:B---3--:R-:W-:-:S03]  /*37d40*/  F2FP.BF16.PACK_AB R0, R11, R8 ;  /* 0x000000080b00723e */ /* 0x008fc600000010ff */
[----:B------:R4:W-:Y:S04]  /*37d50*/  STL [R1+0x11ec], R3 ;  /* 0x0011ec0301007387 */ /* 0x0009e80000100800 */
[----:B------:R0:W-:Y:S01]  /*37d60*/  STL [R1+0x11e8], R2 ;  /* 0x0011e80201007387 */ /* 0x0001e20000100800 */
[----:B----4-:R-:W-:-:S03]  /*37d70*/  F2FP.BF16.PACK_AB R3, R10, R5 ;  /* 0x000000050a03723e */ /* 0x010fc600000010ff */
[----:B------:R1:W-:Y:S01]  /*37d80*/  STL [R1+0x11e4], R0 ;  /* 0x0011e40001007387 */ /* 0x0003e20000100800 */
[----:B0-----:R-:W-:-:S03]  /*37d90*/  F2FP.BF16.PACK_AB R2, R9, R4 ;  /* 0x000000040902723e */ /* 0x001fc600000010ff */
[----:B------:R0:W-:Y:S01]  /*37da0*/  STL [R1+0x11e0], R3 ;  /* 0x0011e00301007387 */ /* 0x0001e20000100800 */
[----:B-1----:R-:W-:-:S03]  /*37db0*/  F2FP.BF16.PACK_AB R0, R24, R25 ;  /* 0x000000191800723e */ /* 0x002fc600000010ff */
[----:B------:R1:W-:Y:S01]  /*37dc0*/  STL [R1+0x11dc], R2 ;  /* 0x0011dc0201007387 */ /* 0x0003e20000100800 */
[----:B0-----:R-:W-:-:S03]  /*37dd0*/  F2FP.BF16.PACK_AB R3, R26, R27 ;  /* 0x0000001b1a03723e */ /* 0x001fc600000010ff */
[----:B------:R0:W-:Y:S04]  /*37de0*/  STL [R1+0x11d8], R0 ;  /* 0x0011d80001007387 */ /* 0x0001e80000100800 */
[----:B------:R2:W-:Y:S01]  /*37df0*/  STL [R1+0x11d4], R3 ;  /* 0x0011d40301007387 */ /* 0x0005e20000100800 */
[----:B-1----:R-:W-:Y:S02]  /*37e00*/  F2FP.BF16.PACK_AB R2, R6, R7 ;  /* 0x000000070602723e */ /* 0x002fe400000010ff */
[----:B0-----:R-:W-:-:S03]  /*37e10*/  F2FP.BF16.PACK_AB R0, R14, R15 ;  /* 0x0000000f0e00723e */ /* 0x001fc600000010ff */
[----:B------:R-:W-:Y:S01]  /*37e20*/  STL [R1+0x11d0], R2 ;  /* 0x0011d00201007387 */ /* 0x000fe20000100800 */
[----:B--2---:R-:W-:-:S03]  /*37e30*/  F2FP.BF16.PACK_AB R3, R18, R19 ;  /* 0x000000131203723e */ /* 0x004fc600000010ff */
[----:B------:R-:W-:Y:S04]  /*37e40*/  STL [R1+0x11cc], R0 ;  /* 0x0011cc0001007387 */ /* 0x000fe80000100800 */
[----:B------:R0:W-:Y:S04]  /*37e50*/  STL [R1+0x11c8], R3 ;  /* 0x0011c80301007387 */ /* 0x0001e80000100800 */
[----:B0-----:R-:W2:Y:S01]  /*37e60*/  LDL.LU R3, [R1+0xaa8] ;  /* 0x000aa80001037983 */ /* 0x001ea20000300800 */
[----:B------:R-:W-:Y:S02]  /*37e70*/  F2FP.BF16.PACK_AB R2, R20, R21 ;  /* 0x000000151402723e */ /* 0x000fe400000010ff */
[----:B------:R-:W-:-:S03]  /*37e80*/  F2FP.BF16.PACK_AB R0, R22, R23 ;  /* 0x000000171600723e */ /* 0x000fc600000010ff */
[----:B------:R-:W-:Y:S04]  /*37e90*/  STL [R1+0x11c4], R2 ;  /* 0x0011c40201007387 */ /* 0x000fe80000100800 */
[----:B--2---:R0:W-:Y:S04]  /*37ea0*/  STL [R1+0x2018], R3 ;  /* 0x0020180301007387 */ /* 0x0041e80000100800 */
[----:B------:R-:W-:Y:S04]  /*37eb0*/  STL [R1+0x11c0], R0 ;  /* 0x0011c00001007387 */ /* 0x000fe80000100800 */
        /* <DEDUP_REMOVED lines=24> */
[----:B0-----:R-:W2:Y:S04]  /*38040*/  LDL.LU R3, [R1] ;  /* 0x0000000001037983 */ /* 0x001ea80000300800 */
        /* <DEDUP_REMOVED lines=8> */
[----:B------:R-:W3:Y:S04]  /*380d0*/  LDL.LU R28, [R1+0xabc] ;  /* 0x000abc00011c7983 */ /* 0x000ee80000300800 */
[----:B---3--:R0:W-:Y:S04]  /*380e0*/  STL [R1+0x2014], R28 ;  /* 0x0020141c01007387 */ /* 0x0081e80000100800 */
[----:B0-----:R-:W3:Y:S04]  /*380f0*/  LDL.LU R28, [R1+0xaac] ;  /* 0x000aac00011c7983 */ /* 0x001ee80000300800 */
        /* <DEDUP_REMOVED lines=33> */
[----:B0-----:R-:W2:Y:S04]  /*38310*/  LDL.LU R28, [R1+0xc] ;  /* 0x00000c00011c7983 */ /* 0x001ea80000300800 */
[----:B------:R-:W3:Y:S04]  /*38320*/  LDL.LU R16, [R1+0xab8] ;  /* 0x000ab80001107983 */ /* 0x000ee80000300800 */
[----:B------:R-:W4:Y:S04]  /*38330*/  LDL.LU R17, [R1+0xacc] ;  /* 0x000acc0001117983 */ /* 0x000f280000300800 */
[----:B------:R-:W4:Y:S04]  /*38340*/  LDL.LU R12, [R1+0xac8] ;  /* 0x000ac800010c7983 */ /* 0x000f280000300800 */
[----:B------:R-:W3:Y:S04]  /*38350*/  LDL.LU R13, [R1+0x4e4] ;  /* 0x0004e400010d7983 */ /* 0x000ee80000300800 */
        /* <DEDUP_REMOVED lines=22> */
[----:B------:R-:W3:Y:S01]  /*384c0*/  LDL.LU R23, [R1+0xbb0] ;  /* 0x000bb00001177983 */ /* 0x000ee20000300800 */
[----:B--2---:R-:W-:-:S03]  /*384d0*/  F2FP.BF16.PACK_AB R3, R28, R3 ;  /* 0x000000031c03723e */ /* 0x004fc600000010ff */
        /* <DEDUP_REMOVED lines=68> */
[----:B------:R-:W2:Y:S01]  /*38920*/  LDL.LU R28, [R1+0x2014] ;  /* 0x00201400011c7983 */ /* 0x000ea20000300800 */
[----:B----4-:R-:W-:-:S03]  /*38930*/  F2FP.BF16.PACK_AB R12, R17, R12 ;  /* 0x0000000c110c723e */ /* 0x010fc600000010ff */
[----:B------:R0:W-:Y:S01]  /*38940*/  STL [R1+0x1178], R3 ;  /* 0x0011780301007387 */ /* 0x0001e20000100800 */
[----:B---3--:R-:W-:Y:S02]  /*38950*/  F2FP.BF16.PACK_AB R2, R2, R29 ;  /* 0x0000001d0202723e */ /* 0x008fe400000010ff */
[----:B0-----:R-:W-:Y:S02]  /*38960*/  F2FP.BF16.PACK_AB R3, R13, R0 ;  /* 0x000000000d03723e */ /* 0x001fe400000010ff */
[----:B------:R-:W-:Y:S02]  /*38970*/  F2FP.BF16.PACK_AB R0, R11, R8 ;  /* 0x000000080b00723e */ /* 0x000fe400000010ff */
[----:B--2---:R-:W-:-:S05]  /*38980*/  F2FP.BF16.PACK_AB R16, R28, R16 ;  /* 0x000000101c10723e */ /* 0x004fca00000010ff */
[----:B------:R-:W-:Y:S04]  /*38990*/  STL [R1+0x1174], R16 ;  /* 0x0011741001007387 */ /* 0x000fe80000100800 */
[----:B------:R-:W-:Y:S04]  /*389a0*/  STL [R1+0x1170], R12 ;  /* 0x0011700c01007387 */ /* 0x000fe80000100800 */
[----:B------:R0:W-:Y:S04]  /*389b0*/  STL [R1+0x116c], R3 ;  /* 0x00116c0301007387 */ /* 0x0001e80000100800 */
[----:B------:R1:W-:Y:S01]  /*389c0*/  STL [R1+0x1168], R2 ;  /* 0x0011680201007387 */ /* 0x0003e20000100800 */
[----:B0-----:R-:W-:-:S03]  /*389d0*/  F2FP.BF16.PACK_AB R3, R10, R5 ;  /* 0x000000050a03723e */ /* 0x001fc600000010ff */
[----:B------:R0:W-:Y:S01]  /*389e0*/  STL [R1+0x1164], R0 ;  /* 0x0011640001007387 */ /* 0x0001e20000100800 */
[----:B-1----:R-:W-:-:S03]  /*389f0*/  F2FP.BF16.PACK_AB R2, R9, R4 ;  /* 0x000000040902723e */ /* 0x002fc600000010ff */
[----:B------:R1:W-:Y:S01]  /*38a00*/  STL [R1+0x1160], R3 ;  /* 0x0011600301007387 */ /* 0x0003e20000100800 */
[----:B0-----:R-:W-:-:S03]  /*38a10*/  F2FP.BF16.PACK_AB R0, R24, R25 ;  /* 0x000000191800723e */ /* 0x001fc600000010ff */
[----:B------:R0:W-:Y:S01]  /*38a20*/  STL [R1+0x115c], R2 ;  /* 0x00115c0201007387 */ /* 0x0001e20000100800 */
[----:B-1----:R-:W-:-:S03]  /*38a30*/  F2FP.BF16.PACK_AB R3, R26, R27 ;  /* 0x0000001b1a03723e */ /* 0x002fc600000010ff */
[----:B------:R1:W-:Y:S04]  /*38a40*/  STL [R1+0x1158], R0 ;  /* 0x0011580001007387 */ /* 0x0003e80000100800 */
[----:B------:R2:W-:Y:S01]  /*38a50*/  STL [R1+0x1154], R3 ;  /* 0x0011540301007387 */ /* 0x0005e20000100800 */
[----:B0-----:R-:W-:Y:S02]  /*38a60*/  F2FP.BF16.PACK_AB R2, R6, R7 ;  /* 0x000000070602723e */ /* 0x001fe400000010ff */
[----:B-1----:R-:W-:-:S03]  /*38a70*/  F2FP.BF16.PACK_AB R0, R14, R15 ;  /* 0x0000000f0e00723e */ /* 0x002fc600000010ff */
        /* <DEDUP_REMOVED lines=762> */
[----:B------:R-:W2:Y:S03]  /*3ba20*/  LDL.LU R28, [R1+0x1df4] ;  /* 0x001df400011c7983 */ /* 0x000ea60000300800 */
[----:B------:R0:W-:Y:S02]  /*3ba30*/  STL [R1+0x7d0], R3 ;  /* 0x0007d00301007387 */ /* 0x0001e40000100800 */
[----:B0-----:R-:W2:Y:S02]  /*3ba40*/  LDL.LU R3, [R1+0x1df0] ;  /* 0x001df00001037983 */ /* 0x001ea40000300800 */
[----:B--2---:R-:W-:Y:S02]  /*3ba50*/  F2FP.BF16.PACK_AB R3, R28, R3 ;  /* 0x000000031c03723e */ /* 0x004fe400000010ff */
[----:B------:R-:W2:Y:S03]  /*3ba60*/  LDL.LU R28, [R1+0x1dec] ;  /* 0x001dec00011c7983 */ /* 0x000ea60000300800 */
[----:B------:R0:W-:Y:S02]  /*3ba70*/  STL [R1+0x7cc], R3 ;  /* 0x0007cc0301007387 */ /* 0x0001e40000100800 */
[----:B0-----:R-:W2:Y:S02]  /*3ba80*/  LDL.LU R3, [R1+0x1de8] ;  /* 0x001de80001037983 */ /* 0x001ea40000300800 */
[----:B--2---:R-:W-:-:S02]  /*3ba90*/  F2FP.BF16.PACK_AB R3, R28, R3 ;  /* 0x000000031c03723e */ /* 0x004fc400000010ff */
[----:B------:R-:W2:Y:S01]  /*3baa0*/  LDL.LU R28, [R1+0x1de4] ;  /* 0x001de400011c7983 */ /* 0x000ea20000300800 */
[----:B----4-:R-:W-:Y:S02]  /*3bab0*/  F2FP.BF16.PACK_AB R12, R17, R12 ;  /* 0x0000000c110c723e */ /* 0x010fe400000010ff */
[----:B------:R0:W-:Y:S01]  /*3bac0*/  STL [R1+0x7c8], R3 ;  /* 0x0007c80301007387 */ /* 0x0001e20000100800 */
[----:B---3--:R-:W-:Y:S02]  /*3bad0*/  F2FP.BF16.PACK_AB R2, R2, R29 ;  /* 0x0000001d0202723e */ /* 0x008fe400000010ff */
[----:B0-----:R-:W-:Y:S01]  /*3bae0*/  F2FP.BF16.PACK_AB R3, R13, R0 ;  /* 0x000000000d03723e */ /* 0x001fe200000010ff */
[----:B------:R-:W-:Y:S01]  /*3baf0*/  F2FP.BF16.PACK_AB R0, R11, R8 ;  /* 0x000000080b00723e */ /* 0x000fe200000010ff */
[----:B--2---:R-:W-:-:S05]  /*3bb00*/  F2FP.BF16.PACK_AB R16, R28, R16 ;  /* 0x000000101c10723e */ /* 0x004fca00000010ff */
[----:B------:R-:W-:Y:S01]  /*3bb10*/  STL [R1+0x7c4], R16 ;  /* 0x0007c41001007387 */ /* 0x000fe20000100800 */
[----:B------:R-:W-:Y:S02]  /*3bb20*/  STL [R1+0x7c0], R12 ;  /* 0x0007c00c01007387 */ /* 0x000fe40000100800 */
[----:B------:R0:W-:Y:S02]  /*3bb30*/  STL [R1+0x7bc], R3 ;  /* 0x0007bc0301007387 */ /* 0x0001e40000100800 */
[----:B------:R1:W-:Y:S01]  /*3bb40*/  STL [R1+0x7b8], R2 ;  /* 0x0007b80201007387 */ /* 0x0003e20000100800 */
[----:B------:R2:W-:Y:S01]  /*3bb50*/  STL [R1+0x7b4], R0 ;  /* 0x0007b40001007387 */ /* 0x0005e20000100800 */
[----:B0-----:R-:W-:Y:S02]  /*3bb60*/  F2FP.BF16.PACK_AB R3, R10, R5 ;  /* 0x000000050a03723e */ /* 0x001fe400000010ff */
[----:B-1----:R-:W-:Y:S02]  /*3bb70*/  F2FP.BF16.PACK_AB R2, R9, R4 ;  /* 0x000000040902723e */ /* 0x002fe400000010ff */
[----:B--2---:R-:W-:Y:S01]  /*3bb80*/  F2FP.BF16.PACK_AB R0, R24, R25 ;  /* 0x000000191800723e */ /* 0x004fe200000010ff */
[----:B------:R0:W-:Y:S02]  /*3bb90*/  STL [R1+0x7b0], R3 ;  /* 0x0007b00301007387 */ /* 0x0001e40000100800 */
[----:B------:R1:W-:Y:S02]  /*3bba0*/  STL [R1+0x72c], R2 ;  /* 0x00072c0201007387 */ /* 0x0003e40000100800 */
[----:B------:R2:W-:Y:S01]  /*3bbb0*/  STL [R1+0x728], R0 ;  /* 0x0007280001007387 */ /* 0x0005e20000100800 */
[----:B0-----:R-:W-:-:S02]  /*3bbc0*/  F2FP.BF16.PACK_AB R3, R26, R27 ;  /* 0x0000001b1a03723e */ /* 0x001fc400000010ff */
[----:B-1----:R-:W-:Y:S02]  /*3bbd0*/  F2FP.BF16.PACK_AB R2, R6, R7 ;  /* 0x000000070602723e */ /* 0x002fe400000010ff */
[----:B--2---:R-:W-:Y:S01]  /*3bbe0*/  F2FP.BF16.PACK_AB R0, R14, R15 ;  /* 0x0000000f0e00723e */ /* 0x004fe200000010ff */
[----:B------:R0:W-:Y:S02]  /*3bbf0*/  STL [R1+0x724], R3 ;  /* 0x0007240301007387 */ /* 0x0001e40000100800 */
[----:B------:R-:W-:Y:S02]  /*3bc00*/  STL [R1+0x720], R2 ;  /* 0x0007200201007387 */ /* 0x000fe40000100800 */
[----:B------:R-:W-:Y:S01]  /*3bc10*/  STL [R1+0x71c], R0 ;  /* 0x00071c0001007387 */ /* 0x000fe20000100800 */
[----:B0-----:R-:W-:-:S05]  /*3bc20*/  F2FP.BF16.PACK_AB R3, R18, R19 ;  /* 0x000000131203723e */ /* 0x001fca00000010ff */
[----:B------:R0:W-:Y:S04]  /*3bc30*/  STL [R1+0x718], R3 ;  /* 0x0007180301007387 */ /* 0x0001e80000100800 */
[----:B0-----:R-:W2:Y:S01]  /*3bc40*/  LDL.LU R3, [R1+0xcc8] ;  /* 0x000cc80001037983 */ /* 0x001ea20000300800 */
[----:B------:R-:W-:Y:S02]  /*3bc50*/  F2FP.BF16.PACK_AB R2, R20, R21 ;  /* 0x000000151402723e */ /* 0x000fe400000010ff */
[----:B------:R-:W-:-:S03]  /*3bc60*/  F2FP.BF16.PACK_AB R0, R22, R23 ;  /* 0x000000171600723e */ /* 0x000fc600000010ff */
[----:B------:R-:W-:Y:S04]  /*3bc70*/  STL [R1+0x714], R2 ;  /* 0x0007140201007387 */ /* 0x000fe80000100800 */
[----:B--2---:R0:W-:Y:S01]  /*3bc80*/  STL [R1+0x1d5c], R3 ;  /* 0x001d5c0301007387 */ /* 0x0041e20000100800 */
[----:B------:R-:W-:Y:S03]  /*3bc90*/  STL [R1+0x710], R0 ;  /* 0x0007100001007387 */ /* 0x000fe60000100800 */
        /* <DEDUP_REMOVED lines=32> */
[----:B0-----:R-:W2:Y:S01]  /*3bea0*/  LDL.LU R3, [R1+0x538] ;  /* 0x0005380001037983 */ /* 0x001ea20000300800 */
[----:B------:R-:W3:Y:S03]  /*3beb0*/  LDL.LU R28, [R1+0xcdc] ;  /* 0x000cdc00011c7983 */ /* 0x000ee60000300800 */
        /* <DEDUP_REMOVED lines=35> */
[----:B0-----:R-:W2:Y:S01]  /*3c0f0*/  LDL.LU R28, [R1+0x53c] ;  /* 0x00053c00011c7983 */ /* 0x001ea20000300800 */
[----:B------:R-:W3:Y:S02]  /*3c100*/  LDL.LU R16, [R1+0xcd8] ;  /* 0x000cd80001107983 */ /* 0x000ee40000300800 */
[----:B------:R-:W4:Y:S02]  /*3c110*/  LDL.LU R17, [R1+0xcec] ;  /* 0x000cec0001117983 */ /* 0x000f240000300800 */
[----:B------:R-:W4:Y:S01]  /*3c120*/  LDL.LU R12, [R1+0xce8] ;  /* 0x000ce800010c7983 */ /* 0x000f220000300800 */
        /* <DEDUP_REMOVED lines=93> */
[----:B------:R-:W2:Y:S01]  /*3c700*/  LDL.LU R28, [R1+0x1d58] ;  /* 0x001d5800011c7983 */ /* 0x000ea20000300800 */
[----:B----4-:R-:W-:-:S02]  /*3c710*/  F2FP.BF16.PACK_AB R12, R17, R12 ;  /* 0x0000000c110c723e */ /* 0x010fc400000010ff */
        /* <DEDUP_REMOVED lines=1604> */
[----:B------:R1:W-:Y:S02]  /*42b60*/  STL [R1+0x30], R2 ;  /* 0x0000300201007387 */ /* 0x0003e40000100800 */
[----:B------:R2:W-:Y:S01]  /*42b70*/  STL [R1+0x2c], R0 ;  /* 0x00002c0001007387 */ /* 0x0005e20000100800 */
[----:B0-----:R-:W-:-:S05]  /*42b80*/  F2FP.BF16.PACK_AB R3, R18, R19 ;  /* 0x000000131203723e */ /* 0x001fca00000010ff */
[----:B------:R-:W-:Y:S01]  /*42b90*/  STL [R1+0x28], R3 ;  /* 0x0000280301007387 */ /* 0x000fe20000100800 */
[----:B------:R-:W3:Y:S01]  /*42ba0*/  LDL.LU R7, [R1+0x1008] ;  /* 0x0010080001077983 */ /* 0x000ee20000300800 */
[----:B-1----:R-:W-:Y:S02]  /*42bb0*/  F2FP.BF16.PACK_AB R2, R20, R21 ;  /* 0x000000151402723e */ /* 0x002fe400000010ff */
[----:B--2---:R-:W-:-:S03]  /*42bc0*/  F2FP.BF16.PACK_AB R0, R22, R23 ;  /* 0x000000171600723e */ /* 0x004fc600000010ff */
[----:B------:R-:W-:Y:S04]  /*42bd0*/  STL [R1+0x24], R2 ;  /* 0x0000240201007387 */ /* 0x000fe80000100800 */
[----:B---3--:R0:W-:Y:S01]  /*42be0*/  STL [R1+0x18b8], R7 ;  /* 0x0018b80701007387 */ /* 0x0081e20000100800 */
        /* <DEDUP_REMOVED lines=35> */
[----:B------:R-:W3:Y:S03]  /*42e20*/  LDL.LU R5, [R1+0x1028] ;  /* 0x0010280001057983 */ /* 0x000ee60000300800 */
[----:B---3--:R0:W-:Y:S04]  /*42e30*/  STL [R1+0x18b0], R5 ;  /* 0x0018b00501007387 */ /* 0x0081e80000100800 */
[----:B0-----:R-:W3:Y:S01]  /*42e40*/  LDL.LU R5, [R1+0x101c] ;  /* 0x00101c0001057983 */ /* 0x001ee20000300800 */
[----:B------:R-:W4:Y:S03]  /*42e50*/  LDL.LU R4, [R1+0x1038] ;  /* 0x0010380001047983 */ /* 0x000f260000300800 */
[----:B----4-:R0:W-:Y:S04]  /*42e60*/  STL [R1+0x18ac], R4 ;  /* 0x0018ac0401007387 */ /* 0x0101e80000100800 */
[----:B0-----:R-:W4:Y:S01]  /*42e70*/  LDL.LU R4, [R1+0x102c] ;  /* 0x00102c0001047983 */ /* 0x001f220000300800 */
[----:B------:R-:W2:Y:S03]  /*42e80*/  LDL.LU R11, [R1+0x1000] ;  /* 0x00100000010b7983 */ /* 0x000ea60000300800 */
[----:B--2---:R0:W-:Y:S04]  /*42e90*/  STL [R1+0x18a8], R11 ;  /* 0x0018a80b01007387 */ /* 0x0041e80000100800 */
[----:B0-----:R-:W2:Y:S01]  /*42ea0*/  LDL.LU R11, [R1+0x103c] ;  /* 0x00103c00010b7983 */ /* 0x001ea20000300800 */
        /* <DEDUP_REMOVED lines=15> */
[----:B------:R-:W2:Y:S02]  /*42fa0*/  LDL.LU R14, [R1+0x1058] ;  /* 0x00105800010e7983 */ /* 0x000ea40000300800 */
[----:B------:R-:W2:Y:S02]  /*42fb0*/  LDL.LU R12, [R1+0x106c] ;  /* 0x00106c00010c7983 */ /* 0x000ea40000300800 */
[----:B------:R-:W2:Y:S02]  /*42fc0*/  LDL.LU R19, [R1+0x1040] ;  /* 0x0010400001137983 */ /* 0x000ea40000300800 */
        /* <DEDUP_REMOVED lines=16> */
[----:B------:R-:W2:Y:S01]  /*430d0*/  LDL.LU R28, [R1+0x10bc] ;  /* 0x0010bc00011c7983 */ /* 0x000ea20000300800 */
[----:B------:R-:W-:-:S02]  /*430e0*/  F2FP.BF16.PACK_AB R7, R6, R7 ;  /* 0x000000070607723e */ /* 0x000fc400000010ff */
[----:B--2---:R0:W-:Y:S04]  /*430f0*/  STL [R1+0x186c], R28 ;  /* 0x00186c1c01007387 */ /* 0x0041e80000100800 */
[----:B0-----:R-:W2:Y:S01]  /*43100*/  LDL.LU R28, [R1+0x10ac] ;  /* 0x0010ac00011c7983 */ /* 0x001ea20000300800 */
        /* <DEDUP_REMOVED lines=38> */
[----:B------:R0:W-:Y:S02]  /*43370*/  STL [R1], R7 ;  /* 0x0000000701007387 */ /* 0x0001e40000100800 */
[----:B0-----:R-:W2:Y:S02]  /*43380*/  LDL.LU R7, [R1+0x18b8] ;  /* 0x0018b80001077983 */ /* 0x001ea40000300800 */
[----:B--2---:R-:W-:Y:S02]  /*43390*/  F2FP.BF16.PACK_AB R7, R6, R7 ;  /* 0x000000070607723e */ /* 0x004fe400000010ff */
[----:B------:R-:W3:Y:S02]  /*433a0*/  LDL.LU R6, [R1+0x18b4] ;  /* 0x0018b40001067983 */ /* 0x000ee40000300800 */
[----:B---3--:R-:W-:-:S02]  /*433b0*/  F2FP.BF16.PACK_AB R6, R5, R6 ;  /* 0x000000060506723e */ /* 0x008fc400000010ff */
[----:B------:R-:W4:Y:S02]  /*433c0*/  LDL.LU R5, [R1+0x18b0] ;  /* 0x0018b00001057983 */ /* 0x000f240000300800 */
[----:B----4-:R-:W-:Y:S02]  /*433d0*/  F2FP.BF16.PACK_AB R5, R4, R5 ;  /* 0x000000050405723e */ /* 0x010fe400000010ff */
[----:B------:R-:W2:Y:S02]  /*433e0*/  LDL.LU R4, [R1+0x18ac] ;  /* 0x0018ac0001047983 */ /* 0x000ea40000300800 */
[----:B--2---:R-:W-:Y:S02]  /*433f0*/  F2FP.BF16.PACK_AB R4, R11, R4 ;  /* 0x000000040b04723e */ /* 0x004fe400000010ff */
[----:B------:R-:W2:Y:S02]  /*43400*/  LDL.LU R11, [R1+0x18a8] ;  /* 0x0018a800010b7983 */ /* 0x000ea40000300800 */
[----:B--2---:R-:W-:-:S02]  /*43410*/  F2FP.BF16.PACK_AB R11, R10, R11 ;  /* 0x0000000b0a0b723e */ /* 0x004fc400000010ff */
[----:B------:R-:W2:Y:S02]  /*43420*/  LDL.LU R10, [R1+0x18a4] ;  /* 0x0018a400010a7983 */ /* 0x000ea40000300800 */
[----:B--2---:R-:W-:Y:S02]  /*43430*/  F2FP.BF16.PACK_AB R10, R9, R10 ;  /* 0x0000000a090a723e */ /* 0x004fe400000010ff */
        /* <DEDUP_REMOVED lines=26> */
[----:B------:R-:W2:Y:S01]  /*435e0*/  LDL.LU R28, [R1+0x186c] ;  /* 0x00186c00011c7983 */ /* 0x000ea20000300800 */
[----:B------:R-:W-:Y:S02]  /*435f0*/  F2FP.BF16.PACK_AB R27, R3, R27 ;  /* 0x0000001b031b723e */ /* 0x000fe400000010ff */
[----:B------:R-:W-:-:S02]  /*43600*/  F2FP.BF16.PACK_AB R26, R0, R26 ;  /* 0x0000001a001a723e */ /* 0x000fc400000010ff */
[----:B--2---:R-:W-:Y:S02]  /*43610*/  F2FP.BF16.PACK_AB R20, R28, R20 ;  /* 0x000000141c14723e */ /* 0x004fe400000010ff */
[----:B------:R0:W5:Y:S01]  /*43620*/  LDL.LU R28, [R1+0x1868] ;  /* 0x00186800011c7983 */ /* 0x0001620000300800 */
[----:B------:R0:W5:Y:S01]  /*43630*/  LDL.LU R3, [R1+0x1864] ;  /* 0x0018640001037983 */ /* 0x0001620000300800 */
[----:B------:R-:W-:Y:S02]  /*43640*/  F2FP.BF16.PACK_AB R25, R2, R25 ;  /* 0x000000190219723e */ /* 0x000fe400000010ff */
[----:B------:R-:W-:Y:S02]  /*43650*/  F2FP.BF16.PACK_AB R24, R29, R24 ;  /* 0x000000181d18723e */ /* 0x000fe400000010ff */
.L_x_1:
[----:B0-----:R-:W2:Y:S04]  /*43660*/  LDL.LU R0, [R1+0x1860] ;  /* 0x0018600001007983 */ /* 0x001ea80000300800 */
[----:B-----5:R0:W-:Y:S04]  /*43670*/  STL [R1+0x1e98], R28 ;  /* 0x001e981c01007387 */ /* 0x0201e80000100800 */
[----:B0-----:R-:W0:Y:S02]  /*43680*/  S2R R28, SR_TID.X ;  /* 0x00000000001c7919 */ /* 0x001e240000002100 */
[----:B0-----:R-:W-:-:S02]  /*43690*/  IMAD.SHL.U32 R2, R28, 0x20, RZ ;  /* 0x000000201c027824 */ /* 0x001fc400078e00ff */
[----:B------:R-:W-:Y:S01]  /*436a0*/  IMAD.SHL.U32 R29, R28, 0x40, RZ ;  /* 0x000000401c1d7824 */ /* 0x000fe200078e00ff */
[----:B------:R-:W-:Y:S01]  /*436b0*/  BAR.SYNC.DEFER_BLOCKING 0x0 ;  /* 0x0000000000007b1d */ /* 0x000fe20000010000 */
[----:B--2---:R-:W-:-:S04]  /*436c0*/  LOP3.LUT R0, R0, 0x3000, RZ, 0xc0, !PT ;  /* 0x0000300000007812 */ /* 0x004fc800078ec0ff */
[----:B------:R-:W-:Y:S01]  /*436d0*/  LOP3.LUT R0, R0, 0x60, R2, 0xf8, !PT ;  /* 0x0000006000007812 */ /* 0x000fe200078ef802 */
[----:B------:R-:W-:Y:S01]  /*436e0*/  IMAD.SHL.U32 R2, R28, 0x4, RZ ;  /* 0x000000041c027824 */ /* 0x000fe200078e00ff */
[----:B------:R-:W-:Y:S02]  /*436f0*/  LOP3.LUT R28, R29, 0x800, RZ, 0xc0, !PT ;  /* 0x000008001d1c7812 */ /* 0x000fe400078ec0ff */
[C---:B------:R-:W-:Y:S02]  /*43700*/  IADD3 R29, R3.reuse, 0x2, RZ ;  /* 0x00000002031d7810 */ /* 0x040fe40007ffe0ff */
[----:B------:R-:W-:Y:S02]  /*43710*/  LOP3.LUT R0, R0, 0x170, R2, 0x78, !PT ;  /* 0x0000017000007812 */ /* 0x000fe400078e7802 */
[----:B------:R-:W-:-:S03]  /*43720*/  IADD3 R2, R3, 0x1, RZ ;  /* 0x0000000103027810 */ /* 0x000fc60007ffe0ff */
[----:B------:R-:W-:Y:S02]  /*43730*/  IMAD.IADD R0, R28, 0x1, R0 ;  /* 0x000000011c007824 */ /* 0x000fe400078e0200 */
[----:B------:R-:W2:Y:S01]  /*43740*/  LDL.LU R28, [R1+0x1e98] ;  /* 0x001e9800011c7983 */ /* 0x000ea20000300800 */
[----:B------:R-:W-:Y:S02]  /*43750*/  ISETP.GE.AND P2, PT, R29, c[0x0][0x17c], PT ;  /* 0x00005f001d007a0c */ /* 0x000fe40003f46270 */
[----:B------:R-:W-:Y:S01]  /*43760*/  ISETP.GE.AND P0, PT, R2, c[0x0][0x17c], PT ;  /* 0x00005f0002007a0c */ /* 0x000fe20003f06270 */
[----:B------:R0:W-:Y:S04]  /*43770*/  STS.128 [R0], R24 ;  /* 0x0000001800007388 */ /* 0x0001e80000000c00 */
[----:B------:R1:W-:Y:S04]  /*43780*/  STS.128 [R0+0x200], R16 ;  /* 0x0002001000007388 */ /* 0x0003e80000000c00 */
[----:B------:R-:W-:Y:S04]  /*43790*/  STS.128 [R0+0x280], R12 ;  /* 0x0002800c00007388 */ /* 0x000fe80000000c00 */
[----:B------:R-:W-:Y:S04]  /*437a0*/  STS.128 [R0+0x400], R8 ;  /* 0x0004000800007388 */ /* 0x000fe80000000c00 */
[----:B0-----:R-:W3:Y:S04]  /*437b0*/  LDL.LU R24, [R1+0x90] ;  /* 0x0000900001187983 */ /* 0x001ee80000300800 */
[----:B------:R-:W3:Y:S04]  /*437c0*/  LDL.LU R25, [R1+0x94] ;  /* 0x0000940001197983 */ /* 0x000ee80000300800 */
[----:B------:R-:W4:Y:S04]  /*437d0*/  LDL.LU R26, [R1+0x98] ;  /* 0x00009800011a7983 */ /* 0x000f280000300800 */
[----:B------:R-:W4:Y:S04]  /*437e0*/  LDL.LU R27, [R1+0x9c] ;  /* 0x00009c00011b7983 */ /* 0x000f280000300800 */
[----:B------:R-:W-:Y:S04]  /*437f0*/  STS.128 [R0+0x480], R4 ;  /* 0x0004800400007388 */ /* 0x000fe80000000c00 */
[----:B------:R-:W0:Y:S04]  /*43800*/  S2R R29, SR_TID.X ;  /* 0x00000000001d7919 */ /* 0x000e280000002100 */
[----:B------:R-:W1:Y:S04]  /*43810*/  S2R R2, SR_TID.X ;  /* 0x0000000000027919 */ /* 0x000e680000002100 */
[----:B------:R-:W-:Y:S01]  /*43820*/  STS.128 [R0+0x80], R20 ;  /* 0x0000801400007388 */ /* 0x000fe20000000c00 */
[----:B0-----:R-:W-:Y:S01]  /*43830*/  IMAD.SHL.U32 R29, R29, 0x800, RZ ;  /* 0x000008001d1d7824 */ /* 0x001fe200078e00ff */
[----:B-1----:R-:W-:-:S04]  /*43840*/  LOP3.LUT R2, R2, 0x7f, RZ, 0xc0, !PT ;  /* 0x0000007f02027812 */ /* 0x002fc800078ec0ff */
[----:B------:R-:W-:-:S05]  /*43850*/  LOP3.LUT R29, R29, 0x3000, RZ, 0xc0, !PT ;  /* 0x000030001d1d7812 */ /* 0x000fca00078ec0ff */
[----:B------:R-:W-:Y:S01]  /*43860*/  IMAD R2, R2, 0x10, R29 ;  /* 0x0000001002027824 */ /* 0x000fe200078e021d */
[----:B----4-:R-:W-:Y:S04]  /*43870*/  STL.64 [R1+0x1e50], R26 ;  /* 0x001e501a01007387 */ /* 0x010fe80000100a00 */
[----:B---3--:R0:W-:Y:S04]  /*43880*/  STL.64 [R1+0x1e48], R24 ;  /* 0x001e481801007387 */ /* 0x0081e80000100a00 */
[----:B------:R-:W-:Y:S04]  /*43890*/  STL [R1+0x18f8], R23 ;  /* 0x0018f81701007387 */ /* 0x000fe80000100800 */
[----:B------:R-:W3:Y:S04]  /*438a0*/  LDL.LU R16, [R1+0x80] ;  /* 0x0000800001107983 */ /* 0x000ee80000300800 */
[----:B------:R-:W3:Y:S04]  /*438b0*/  LDL.LU R17, [R1+0x84] ;  /* 0x0000840001117983 */ /* 0x000ee80000300800 */
[----:B------:R-:W4:Y:S04]  /*438c0*/  LDL.LU R18, [R1+0x88] ;  /* 0x0000880001127983 */ /* 0x000f280000300800 */
[----:B------:R-:W4:Y:S04]  /*438d0*/  LDL.LU R19, [R1+0x8c] ;  /* 0x00008c0001137983 */ /* 0x000f280000300800 */
[----:B----4-:R-:W-:Y:S04]  /*438e0*/  STL.64 [R1+0x1e60], R18 ;  /* 0x001e601201007387 */ /* 0x010fe80000100a00 */
[----:B---3--:R1:W-:Y:S04]  /*438f0*/  STL.64 [R1+0x1e58], R16 ;  /* 0x001e581001007387 */ /* 0x0083e80000100a00 */
[----:B0-----:R-:W3:Y:S04]  /*43900*/  LDL.LU R24, [R1+0x50] ;  /* 0x0000500001187983 */ /* 0x001ee80000300800 */
[----:B------:R-:W3:Y:S04]  /*43910*/  LDL.LU R25, [R1+0x54] ;  /* 0x0000540001197983 */ /* 0x000ee80000300800 */
[----:B------:R-:W4:Y:S04]  /*43920*/  LDL.LU R26, [R1+0x58] ;  /* 0x00005800011a7983 */ /* 0x000f280000300800 */
[----:B------:R-:W4:Y:S04]  /*43930*/  LDL.LU R27, [R1+0x5c] ;  /* 0x00005c00011b7983 */ /* 0x000f280000300800 */
[----:B----4-:R-:W-:Y:S04]  /*43940*/  STL.64 [R1+0x1e70], R26 ;  /* 0x001e701a01007387 */ /* 0x010fe80000100a00 */
[----:B---3--:R-:W-:Y:S04]  /*43950*/  STL.64 [R1+0x1e68], R24 ;  /* 0x001e681801007387 */ /* 0x008fe80000100a00 */
[----:B-1----:R-:W3:Y:S04]  /*43960*/  LDL.LU R16, [R1+0x40] ;  /* 0x0000400001107983 */ /* 0x002ee80000300800 */
        /* <DEDUP_REMOVED lines=10> */
[----:B---3--:R0:W-:Y:S04]  /*43a10*/  STL.64 [R1+0x1e88], R16 ;  /* 0x001e881001007387 */ /* 0x0081e80000100a00 */
[----:B0-----:R-:W3:Y:S04]  /*43a20*/  LDL.LU R16, [R1+0x10] ;  /* 0x0000100001107983 */ /* 0x001ee80000300800 */
[----:B------:R-:W3:Y:S04]  /*43a30*/  LDL.LU R17, [R1+0x14] ;  /* 0x0000140001117983 */ /* 0x000ee80000300800 */
[----:B------:R-:W3:Y:S04]  /*43a40*/  LDL.LU R18, [R1+0x18] ;  /* 0x0000180001127983 */ /* 0x000ee80000300800 */
[----:B------:R-:W3:Y:S04]  /*43a50*/  LDL.LU R19, [R1+0x1c] ;  /* 0x00001c0001137983 */ /* 0x000ee80000300800 */
[----:B------:R-:W4:Y:S04]  /*43a60*/  LDL.LU R24, [R1+0x30] ;  /* 0x0000300001187983 */ /* 0x000f280000300800 */
[----:B------:R-:W4:Y:S04]  /*43a70*/  LDL.LU R25, [R1+0x34] ;  /* 0x0000340001197983 */ /* 0x000f280000300800 */
[----:B------:R-:W4:Y:S04]  /*43a80*/  LDL.LU R26, [R1+0x38] ;  /* 0x00003800011a7983 */ /* 0x000f280000300800 */
[----:B------:R-:W4:Y:S04]  /*43a90*/  LDL.LU R27, [R1+0x3c] ;  /* 0x00003c00011b7983 */ /* 0x000f280000300800 */
        /* <DEDUP_REMOVED lines=8> */
[----:B------:R-:W2:Y:S04]  /*43b20*/  LDL.LU R4, [R1] ;  /* 0x0000000001047983 */ /* 0x000ea80000300800 */
[----:B------:R-:W2:Y:S04]  /*43b30*/  LDL.LU R5, [R1+0x4] ;  /* 0x0000040001057983 */ /* 0x000ea80000300800 */
[----:B------:R-:W2:Y:S04]  /*43b40*/  LDL.LU R6, [R1+0x8] ;  /* 0x0000080001067983 */ /* 0x000ea80000300800 */
[----:B------:R-:W2:Y:S01]  /*43b50*/  LDL.LU R7, [R1+0xc] ;  /* 0x00000c0001077983 */ /* 0x000ea20000300800 */
[----:B------:R-:W-:-:S03]  /*43b60*/  LOP3.LUT R29, R2, 0x20, RZ, 0x3c, !PT ;  /* 0x00000020021d7812 */ /* 0x000fc600078e3cff */
[----:B---3--:R-:W-:Y:S04]  /*43b70*/  STS.128 [R0+0x680], R16 ;  /* 0x0006801000007388 */ /* 0x008fe80000000c00 */
[----:B--2---:R-:W-:Y:S04]  /*43b80*/  STS.128 [R0+0x600], R4 ;  /* 0x0006000400007388 */ /* 0x004fe80000000c00 */
[----:B------:R-:W-:Y:S06]  /*43b90*/  BAR.SYNC.DEFER_BLOCKING 0x0 ;  /* 0x0000000000007b1d */ /* 0x000fec0000010000 */
[----:B------:R-:W0:Y:S04]  /*43ba0*/  LDS.128 R16, [R2] ;  /* 0x0000000002107984 */ /* 0x000e280000000c00 */
[----:B0-----:R-:W-:Y:S01]  /*43bb0*/  STL [R1+0x1b4], R17 ;  /* 0x0001b41101007387 */ /* 0x001fe20000100800 */
[----:B------:R-:W-:-:S03]  /*43bc0*/  IMAD.MOV.U32 R7, RZ, RZ, R16 ;  /* 0x000000ffff077224 */ /* 0x000fc600078e0010 */
[----:B------:R-:W-:Y:S04]  /*43bd0*/  STL.64 [R1+0x1b8], R18 ;  /* 0x0001b81201007387 */ /* 0x000fe80000100a00 */
[----:B------:R-:W0:Y:S04]  /*43be0*/  LDS.128 R16, [R2+0x800] ;  /* 0x0008000002107984 */ /* 0x000e280000000c00 */
[----:B0-----:R-:W-:Y:S04]  /*43bf0*/  STL.64 [R1+0x2c0], R16 ;  /* 0x0002c01001007387 */ /* 0x001fe80000100a00 */
[----:B------:R-:W-:Y:S04]  /*43c00*/  STL.64 [R1+0x2c8], R18 ;  /* 0x0002c81201007387 */ /* 0x000fe80000100a00 */
[----:B------:R-:W0:Y:S01]  /*43c10*/  LDS.128 R16, [R29] ;  /* 0x000000001d107984 */ /* 0x000e220000000c00 */
[----:B------:R-:W-:-:S03]  /*43c20*/  LOP3.LUT R5, R2, 0x40, RZ, 0x3c, !PT ;  /* 0x0000004002057812 */ /* 0x000fc600078e3cff */
[----:B0-----:R-:W-:Y:S01]  /*43c30*/  STL [R1+0x1c4], R17 ;  /* 0x0001c41101007387 */ /* 0x001fe20000100800 */
[----:B------:R-:W-:-:S03]  /*43c40*/  IMAD.MOV.U32 R22, RZ, RZ, R16 ;  /* 0x000000ffff167224 */ /* 0x000fc600078e0010 */
[----:B------:R-:W-:Y:S04]  /*43c50*/  STL.64 [R1+0x1c8], R18 ;  /* 0x0001c81201007387 */ /* 0x000fe80000100a00 */
[----:B------:R-:W0:Y:S04]  /*43c60*/  LDS.128 R16, [R29+0x800] ;  /* 0x000800001d107984 */ /* 0x000e280000000c00 */
[----:B------:R-:W-:Y:S04]  /*43c70*/  STL [R1+0x1928], R22 ;  /* 0x0019281601007387 */ /* 0x000fe80000100800 */
[----:B0-----:R-:W-:Y:S04]  /*43c80*/  STL.64 [R1+0x390], R16 ;  /* 0x0003901001007387 */ /* 0x001fe80000100a00 */
[----:B------:R-:W-:Y:S04]  /*43c90*/  STL.64 [R1+0x398], R18 ;  /* 0x0003981201007387 */ /* 0x000fe80000100a00 */
[----:B------:R-:W0:Y:S01]  /*43ca0*/  LDS.128 R16, [R5] ;  /* 0x0000000005107984 */ /* 0x000e220000000c00 */
[----:B------:R-:W-:-:S03]  /*43cb0*/  LOP3.LUT R4, R2, 0x60, RZ, 0x3c, !PT ;  /* 0x0000006002047812 */ /* 0x000fc600078e3cff */
[----:B0-----:R-:W-:Y:S04]  /*43cc0*/  STL.64 [R1+0x1d0], R16 ;  /* 0x0001d01001007387 */ /* 0x001fe80000100a00 */
[----:B------:R-:W-:Y:S04]  /*43cd0*/  STL.64 [R1+0x1d8], R18 ;  /* 0x0001d81201007387 */ /* 0x000fe80000100a00 */
[----:B------:R-:W0:Y:S04]  /*43ce0*/  LDS.128 R16, [R5+0x800] ;  /* 0x0008000005107984 */ /* 0x000e280000000c00 */
[----:B0-----:R-:W-:Y:S04]  /*43cf0*/  STL.64 [R1+0x3b0], R16 ;  /* 0x0003b01001007387 */ /* 0x001fe80000100a00 */
[----:B------:R-:W-:Y:S04]  /*43d00*/  STL.64 [R1+0x3b8], R18 ;  /* 0x0003b81201007387 */ /* 0x000fe80000100a00 */
[----:B------:R-:W0:Y:S04]  /*43d10*/  LDS.128 R16, [R4] ;  /* 0x0000000004107984 */ /* 0x000e280000000c00 */
[----:B0-----:R-:W-:Y:S04]  /*43d20*/  STL.64 [R1+0x2a0], R16 ;  /* 0x0002a01001007387 */ /* 0x001fe80000100a00 */
[----:B------:R-:W-:Y:S04]  /*43d30*/  STL.64 [R1+0x2a8], R18 ;  /* 0x0002a81201007387 */ /* 0x000fe80000100a00 */
[----:B------:R-:W0:Y:S04]  /*43d40*/  LDS.128 R16, [R4+0x800] ;  /* 0x0008000004107984 */ /* 0x000e280000000c00 */
[----:B------:R-:W-:Y:S06]  /*43d50*/  BAR.SYNC.DEFER_BLOCKING 0x0 ;  /* 0x0000000000007b1d */ /* 0x000fec0000010000 */
[----:B0-----:R-:W-:Y:S04]  /*43d60*/  STL.64 [R1+0x3d0], R16 ;  /* 0x0003d01001007387 */ /* 0x001fe80000100a00 */
[----:B------:R0:W-:Y:S04]  /*43d70*/  STL.64 [R1+0x3d8], R18 ;  /* 0x0003d81201007387 */ /* 0x0001e80000100a00 */
[----:B0-----:R-:W2:Y:S04]  /*43d80*/  LDL.LU.64 R18, [R1+0x1e90] ;  /* 0x001e900001127983 */ /* 0x001ea80000300a00 */
[----:B------:R-:W2:Y:S04]  /*43d90*/  LDL.LU.64 R16, [R1+0x1e88] ;  /* 0x001e880001107983 */ /* 0x000ea80000300a00 */
[----:B----4-:R-:W-:Y:S04]  /*43da0*/  STS.128 [R0+0x80], R24 ;  /* 0x0000801800007388 */ /* 0x010fe80000000c00 */
[----:B--2---:R0:W-:Y:S04]  /*43db0*/  STS.128 [R0], R16 ;  /* 0x0000001000007388 */ /* 0x0041e80000000c00 */
[----:B0-----:R-:W2:Y:S04]  /*43dc0*/  LDL.LU.64 R18, [R1+0x1e80] ;  /* 0x001e800001127983 */ /* 0x001ea80000300a00 */
[----:B------:R-:W2:Y:S04]  /*43dd0*/  LDL.LU.64 R16, [R1+0x1e78] ;  /* 0x001e780001107983 */ /* 0x000ea80000300a00 */
[----:B------:R-:W3:Y:S04]  /*43de0*/  LDL.LU.64 R26, [R1+0x1e70] ;  /* 0x001e7000011a7983 */ /* 0x000ee80000300a00 */
[----:B------:R-:W3:Y:S04]  /*43df0*/  LDL.LU.64 R24, [R1+0x1e68] ;  /* 0x001e680001187983 */ /* 0x000ee80000300a00 */
[----:B--2---:R0:W-:Y:S04]  /*43e00*/  STS.128 [R0+0x200], R16 ;  /* 0x0002001000007388 */ /* 0x0041e80000000c00 */
[----:B---3--:R1:W-:Y:S04]  /*43e10*/  STS.128 [R0+0x280], R24 ;  /* 0x0002801800007388 */ /* 0x0083e80000000c00 */
[----:B0-----:R-:W2:Y:S04]  /*43e20*/  LDL.LU.64 R18, [R1+0x1e60] ;  /* 0x001e600001127983 */ /* 0x001ea80000300a00 */
[----:B------:R-:W2:Y:S04]  /*43e30*/  LDL.LU.64 R16, [R1+0x1e58] ;  /* 0x001e580001107983 */ /* 0x000ea80000300a00 */
[----:B-1----:R-:W3:Y:S04]  /*43e40*/  LDL.LU.64 R26, [R1+0x1e50] ;  /* 0x001e5000011a7983 */ /* 0x002ee80000300a00 */
[----:B------:R-:W3:Y:S04]  /*43e50*/  LDL.LU.64 R24, [R1+0x1e48] ;  /* 0x001e480001187983 */ /* 0x000ee80000300a00 */
[----:B------:R-:W-:Y:S04]  /*43e60*/  STS.128 [R0+0x400], R8 ;  /* 0x0004000800007388 */ /* 0x000fe80000000c00 */
[----:B------:R-:W-:Y:S04]  /*43e70*/  STS.128 [R0+0x480], R12 ;  /* 0x0004800c00007388 */ /* 0x000fe80000000c00 */
[----:B--2---:R-:W-:Y:S04]  /*43e80*/  STS.128 [R0+0x600], R16 ;  /* 0x0006001000007388 */ /* 0x004fe80000000c00 */
[----:B---3--:R-:W-:Y:S04]  /*43e90*/  STS.128 [R0+0x680], R24 ;  /* 0x0006801800007388 */ /* 0x008fe80000000c00 */
[----:B------:R-:W-:Y:S06]  /*43ea0*/  BAR.SYNC.DEFER_BLOCKING 0x0 ;  /* 0x0000000000007b1d */ /* 0x000fec0000010000 */
[----:B------:R-:W0:Y:S04]  /*43eb0*/  LDS.128 R12, [R2] ;  /* 0x00000000020c7984 */ /* 0x000e280000000c00 */
[----:B------:R-:W1:Y:S04]  /*43ec0*/  LDS.128 R8, [R2+0x800] ;  /* 0x0008000002087984 */ /* 0x000e680000000c00 */
[----:B------:R-:W2:Y:S04]  /*43ed0*/  LDS.128 R16, [R29] ;  /* 0x000000001d107984 */ /* 0x000ea80000000c00 */
[----:B0-----:R-:W-:Y:S04]  /*43ee0*/  STL.64 [R1+0x40], R12 ;  /* 0x0000400c01007387 */ /* 0x001fe80000100a00 */
[----:B------:R-:W-:Y:S04]  /*43ef0*/  STL.64 [R1+0x48], R14 ;  /* 0x0000480e01007387 */ /* 0x000fe80000100a00 */
[----:B------:R-:W0:Y:S04]  /*43f00*/  LDS.128 R12, [R29+0x800] ;  /* 0x000800001d0c7984 */ /* 0x000e280000000c00 */
[----:B-1----:R-:W-:Y:S04]  /*43f10*/  STL.64 [R1+0x2b0], R8 ;  /* 0x0002b00801007387 */ /* 0x002fe80000100a00 */
[----:B------:R-:W-:Y:S04]  /*43f20*/  STL.64 [R1+0x2b8], R10 ;  /* 0x0002b80a01007387 */ /* 0x000fe80000100a00 */
[----:B------:R-:W1:Y:S04]  /*43f30*/  LDS.128 R8, [R5] ;  /* 0x0000000005087984 */ /* 0x000e680000000c00 */
[----:B--2---:R-:W-:Y:S04]  /*43f40*/  STL.64 [R1+0x60], R16 ;  /* 0x0000601001007387 */ /* 0x004fe80000100a00 */
[----:B------:R-:W-:Y:S04]  /*43f50*/  STL.64 [R1+0x68], R18 ;  /* 0x0000681201007387 */ /* 0x000fe80000100a00 */
[----:B------:R-:W2:Y:S04]  /*43f60*/  LDL.LU R24, [R1+0x190] ;  /* 0x0001900001187983 */ /* 0x000ea80000300800 */
[----:B0-----:R0:W-:Y:S04]  /*43f70*/  STL.64 [R1+0x2d0], R12 ;  /* 0x0002d00c01007387 */ /* 0x0011e80000100a00 */
[----:B------:R3:W-:Y:S04]  /*43f80*/  STL.64 [R1+0x2d8], R14 ;  /* 0x0002d80e01007387 */ /* 0x0007e80000100a00 */
[----:B-1----:R1:W-:Y:S04]  /*43f90*/  STL.64 [R1+0x80], R8 ;  /* 0x0000800801007387 */ /* 0x0023e80000100a00 */
[----:B------:R4:W-:Y:S04]  /*43fa0*/  STL.64 [R1+0x88], R10 ;  /* 0x0000880a01007387 */ /* 0x0009e80000100a00 */
[----:B------:R-:W2:Y:S04]  /*43fb0*/  LDL.LU R25, [R1+0x194] ;  /* 0x0001940001197983 */ /* 0x000ea80000300800 */
[----:B------:R-:W2:Y:S04]  /*43fc0*/  LDL.LU R26, [R1+0x198] ;  /* 0x00019800011a7983 */ /* 0x000ea80000300800 */
[----:B------:R-:W2:Y:S04]  /*43fd0*/  LDL.LU R27, [R1+0x19c] ;  /* 0x00019c00011b7983 */ /* 0x000ea80000300800 */
[----:B--2---:R-:W-:Y:S04]  /*43fe0*/  STL.64 [R1+0x1d80], R26 ;  /* 0x001d801a01007387 */ /* 0x004fe80000100a00 */
[----:B------:R2:W-:Y:S04]  /*43ff0*/  STL.64 [R1+0x1d78], R24 ;  /* 0x001d781801007387 */ /* 0x0005e80000100a00 */
[----:B0-----:R-:W2:Y:S04]  /*44000*/  LDL.LU R12, [R1+0x170] ;  /* 0x00017000010c7983 */ /* 0x001ea80000300800 */
[----:B------:R-:W2:Y:S04]  /*44010*/  LDL.LU R13, [R1+0x174] ;  /* 0x00017400010d7983 */ /* 0x000ea80000300800 */
[----:B---3--:R-:W3:Y:S04]  /*44020*/  LDL.LU R14, [R1+0x178] ;  /* 0x00017800010e7983 */ /* 0x008ee80000300800 */
[----:B------:R-:W3:Y:S04]  /*44030*/  LDL.LU R15, [R1+0x17c] ;  /* 0x00017c00010f7983 */ /* 0x000ee80000300800 */
[----:B---3--:R-:W-:Y:S04]  /*44040*/  STL.64 [R1+0x1d90], R14 ;  /* 0x001d900e01007387 */ /* 0x008fe80000100a00 */
[----:B--2---:R-:W-:Y:S04]  /*44050*/  STL.64 [R1+0x1d88], R12 ;  /* 0x001d880c01007387 */ /* 0x004fe80000100a00 */
[----:B-1----:R-:W2:Y:S04]  /*44060*/  LDL.LU R8, [R1+0x160] ;  /* 0x0001600001087983 */ /* 0x002ea80000300800 */
[----:B------:R-:W2:Y:S04]  /*44070*/  LDL.LU R9, [R1+0x164] ;  /* 0x0001640001097983 */ /* 0x000ea80000300800 */
[----:B----4-:R-:W3:Y:S04]  /*44080*/  LDL.LU R10, [R1+0x168] ;  /* 0x00016800010a7983 */ /* 0x010ee80000300800 */
[----:B------:R-:W3:Y:S04]  /*44090*/  LDL.LU R11, [R1+0x16c] ;  /* 0x00016c00010b7983 */ /* 0x000ee80000300800 */
[----:B---3--:R-:W-:Y:S04]  /*440a0*/  STL.64 [R1+0x1da0], R10 ;  /* 0x001da00a01007387 */ /* 0x008fe80000100a00 */
[----:B--2---:R0:W-:Y:S04]  /*440b0*/  STL.64 [R1+0x1d98], R8 ;  /* 0x001d980801007387 */ /* 0x0041e80000100a00 */
[----:B------:R-:W2:Y:S04]  /*440c0*/  LDL.LU R24, [R1+0x150] ;  /* 0x0001500001187983 */ /* 0x000ea80000300800 */
[----:B------:R-:W2:Y:S04]  /*440d0*/  LDL.LU R25, [R1+0x154] ;  /* 0x0001540001197983 */ /* 0x000ea80000300800 */
[----:B------:R-:W3:Y:S04]  /*440e0*/  LDL.LU R26, [R1+0x158] ;  /* 0x00015800011a7983 */ /* 0x000ee80000300800 */
[----:B------:R-:W3:Y:S04]  /*440f0*/  LDL.LU R27, [R1+0x15c] ;  /* 0x00015c00011b7983 */ /* 0x000ee80000300800 */
[----:B---3--:R-:W-:Y:S04]  /*44100*/  STL.64 [R1+0x1db0], R26 ;  /* 0x001db01a01007387 */ /* 0x008fe80000100a00 */
[----:B--2---:R-:W-:Y:S04]  /*44110*/  STL.64 [R1+0x1da8], R24 ;  /* 0x001da81801007387 */ /* 0x004fe80000100a00 */
[----:B0-----:R-:W2:Y:S04]  /*44120*/  LDL.LU R8, [R1+0x130] ;  /* 0x0001300001087983 */ /* 0x001ea80000300800 */
[----:B------:R-:W2:Y:S04]  /*44130*/  LDL.LU R9, [R1+0x134] ;  /* 0x0001340001097983 */ /* 0x000ea80000300800 */
[----:B------:R-:W3:Y:S04]  /*44140*/  LDL.LU R10, [R1+0x138] ;  /* 0x00013800010a7983 */ /* 0x000ee80000300800 */
[----:B------:R-:W3:Y:S04]  /*44150*/  LDL.LU R11, [R1+0x13c] ;  /* 0x00013c00010b7983 */ /* 0x000ee80000300800 */
[----:B---3--:R-:W-:Y:S04]  /*44160*/  STL.64 [R1+0x1dc0], R10 ;  /* 0x001dc00a01007387 */ /* 0x008fe80000100a00 */
[----:B--2---:R0:W-:Y:S04]  /*44170*/  STL.64 [R1+0x1db8], R8 ;  /* 0x001db80801007387 */ /* 0x0041e80000100a00 */
        /* <DEDUP_REMOVED lines=47> */
[----:B--2---:R-:W-:Y:S04]  /*44470*/  STL.64 [R1+0x1e38], R8 ;  /* 0x001e380801007387 */ /* 0x004fe80000100a00 */
[----:B------:R-:W0:Y:S04]  /*44480*/  LDS.128 R8, [R5+0x800] ;  /* 0x0008000005087984 */ /* 0x000e280000000c00 */
[----:B------:R-:W2:Y:S04]  /*44490*/  LDL.LU R24, [R1+0x120] ;  /* 0x0001200001187983 */ /* 0x000ea80000300800 */
[----:B------:R-:W2:Y:S04]  /*444a0*/  LDL.LU R25, [R1+0x124] ;  /* 0x0001240001197983 */ /* 0x000ea80000300800 */
[----:B------:R-:W2:Y:S04]  /*444b0*/  LDL.LU R26, [R1+0x128] ;  /* 0x00012800011a7983 */ /* 0x000ea80000300800 */
[----:B------:R-:W2:Y:S04]  /*444c0*/  LDL.LU R27, [R1+0x12c] ;  /* 0x00012c00011b7983 */ /* 0x000ea80000300800 */
[----:B------:R-:W3:Y:S04]  /*444d0*/  LDL.LU R12, [R1+0x140] ;  /* 0x00014000010c7983 */ /* 0x000ee80000300800 */
[----:B------:R-:W3:Y:S04]  /*444e0*/  LDL.LU R13, [R1+0x144] ;  /* 0x00014400010d7983 */ /* 0x000ee80000300800 */
[----:B------:R-:W3:Y:S04]  /*444f0*/  LDL.LU R14, [R1+0x148] ;  /* 0x00014800010e7983 */ /* 0x000ee80000300800 */
[----:B------:R-:W3:Y:S04]  /*44500*/  LDL.LU R15, [R1+0x14c] ;  /* 0x00014c00010f7983 */ /* 0x000ee80000300800 */
[----:B------:R-:W4:Y:S04]  /*44510*/  LDL.LU R16, [R1+0x180] ;  /* 0x0001800001107983 */ /* 0x000f280000300800 */
[----:B------:R-:W4:Y:S01]  /*44520*/  LDL.LU R17, [R1+0x184] ;  /* 0x0001840001117983 */ /* 0x000f220000300800 */
[----:B0-----:R-:W-:-:S03]  /*44530*/  IMAD.MOV.U32 R23, RZ, RZ, R10 ;  /* 0x000000ffff177224 */ /* 0x001fc600078e000a */
[----:B------:R-:W4:Y:S04]  /*44540*/  LDL.LU R18, [R1+0x188] ;  /* 0x0001880001127983 */ /* 0x000f280000300800 */
[----:B------:R-:W4:Y:S04]  /*44550*/  LDL.LU R19, [R1+0x18c] ;  /* 0x00018c0001137983 */ /* 0x000f280000300800 */
[----:B------:R-:W-:Y:S04]  /*44560*/  STL.64 [R1+0x3a0], R8 ;  /* 0x0003a00801007387 */ /* 0x000fe80000100a00 */
[----:B------:R-:W-:Y:S04]  /*44570*/  STL.64 [R1+0x3a8], R10 ;  /* 0x0003a80a01007387 */ /* 0x000fe80000100a00 */
[----:B------:R-:W0:Y:S04]  /*44580*/  LDS.128 R8, [R4] ;  /* 0x0000000004087984 */ /* 0x000e280000000c00 */
[----:B------:R-:W-:Y:S04]  /*44590*/  STL [R1+0x18fc], R23 ;  /* 0x0018fc1701007387 */ /* 0x000fe80000100800 */
[----:B0-----:R-:W-:Y:S04]  /*445a0*/  STL.64 [R1+0x1e0], R8 ;  /* 0x0001e00801007387 */ /* 0x001fe80000100a00 */
[----:B------:R-:W-:Y:S04]  /*445b0*/  STL.64 [R1+0x1e8], R10 ;  /* 0x0001e80a01007387 */ /* 0x000fe80000100a00 */
[----:B------:R-:W0:Y:S04]  /*445c0*/  LDS.128 R8, [R4+0x800] ;  /* 0x0008000004087984 */ /* 0x000e280000000c00 */
[----:B0-----:R-:W-:Y:S04]  /*445d0*/  STL.64 [R1+0x3c0], R8 ;  /* 0x0003c00801007387 */ /* 0x001fe80000100a00 */
[----:B------:R0:W-:Y:S04]  /*445e0*/  STL.64 [R1+0x3c8], R10 ;  /* 0x0003c80a01007387 */ /* 0x0001e80000100a00 */
[----:B0-----:R-:W2:Y:S04]  /*445f0*/  LDL.LU.64 R10, [R1+0x1e40] ;  /* 0x001e4000010a7983 */ /* 0x001ea80000300a00 */
[----:B------:R-:W2:Y:S04]  /*44600*/  LDL.LU.64 R8, [R1+0x1e38] ;  /* 0x001e380001087983 */ /* 0x000ea80000300a00 */
[----:B------:R-:W-:Y:S06]  /*44610*/  BAR.SYNC.DEFER_BLOCKING 0x0 ;  /* 0x0000000000007b1d */ /* 0x000fec0000010000 */
[----:B--2---:R0:W-:Y:S04]  /*44620*/  STS.128 [R0], R8 ;  /* 0x0000000800007388 */ /* 0x0041e80000000c00 */
[----:B0-----:R-:W2:Y:S04]  /*44630*/  LDL.LU.64 R10, [R1+0x1e30] ;  /* 0x001e3000010a7983 */ /* 0x001ea80000300a00 */
[----:B------:R-:W2:Y:S04]  /*44640*/  LDL.LU.64 R8, [R1+0x1e28] ;  /* 0x001e280001087983 */ /* 0x000ea80000300a00 */
[----:B--2---:R0:W-:Y:S04]  /*44650*/  STS.128 [R0+0x80], R8 ;  /* 0x0000800800007388 */ /* 0x0041e80000000c00 */
        /* <DEDUP_REMOVED lines=17> */
[----:B--2---:R-:W-:Y:S04]  /*44770*/  STS.128 [R0+0x680], R8 ;  /* 0x0006800800007388 */ /* 0x004fe80000000c00 */
[----:B------:R-:W-:Y:S06]  /*44780*/  BAR.SYNC.DEFER_BLOCKING 0x0 ;  /* 0x0000000000007b1d */ /* 0x000fec0000010000 */
[----:B------:R-:W0:Y:S04]  /*44790*/  LDS.128 R8, [R2] ;  /* 0x0000000002087984 */ /* 0x000e280000000c00 */
        /* <DEDUP_REMOVED lines=26> */
[----:B------:R0:W-:Y:S04]  /*44940*/  STS.128 [R0], R24 ;  /* 0x0000001800007388 */ /* 0x0001e80000000c00 */
[----:B---3--:R-:W-:Y:S04]  /*44950*/  STS.128 [R0+0x200], R12 ;  /* 0x0002000c00007388 */ /* 0x008fe80000000c00 */
[----:B0-----:R-:W3:Y:S04]  /*44960*/  LDL.LU.64 R26, [R1+0x1db0] ;  /* 0x001db000011a7983 */ /* 0x001ee80000300a00 */
[----:B------:R-:W3:Y:S04]  /*44970*/  LDL.LU.64 R24, [R1+0x1da8] ;  /* 0x001da80001187983 */ /* 0x000ee80000300a00 */
[----:B--2---:R0:W-:Y:S04]  /*44980*/  STS.128 [R0+0x80], R8 ;  /* 0x0000800800007388 */ /* 0x0041e80000000c00 */
[----:B0-----:R-:W2:Y:S04]  /*44990*/  LDL.LU.64 R10, [R1+0x1da0] ;  /* 0x001da000010a7983 */ /* 0x001ea80000300a00 */
[----:B------:R-:W2:Y:S04]  /*449a0*/  LDL.LU.64 R8, [R1+0x1d98] ;  /* 0x001d980001087983 */ /* 0x000ea80000300a00 */
[----:B------:R-:W2:Y:S04]  /*449b0*/  LDL.LU.64 R14, [R1+0x1d90] ;  /* 0x001d9000010e7983 */ /* 0x000ea80000300a00 */
[----:B------:R-:W2:Y:S04]  /*449c0*/  LDL.LU.64 R12, [R1+0x1d88] ;  /* 0x001d8800010c7983 */ /* 0x000ea80000300a00 */
[----:B---3--:R0:W-:Y:S04]  /*449d0*/  STS.128 [R0+0x280], R24 ;  /* 0x0002801800007388 */ /* 0x0081e80000000c00 */
[----:B0-----:R-:W3:Y:S04]  /*449e0*/  LDL.LU.64 R26, [R1+0x1d80] ;  /* 0x001d8000011a7983 */ /* 0x001ee80000300a00 */
[----:B------:R-:W3:Y:S04]  /*449f0*/  LDL.LU.64 R24, [R1+0x1d78] ;  /* 0x001d780001187983 */ /* 0x000ee80000300a00 */
[----:B--2---:R0:W-:Y:S04]  /*44a00*/  STS.128 [R0+0x480], R12 ;  /* 0x0004800c00007388 */ /* 0x0041e80000000c00 */
[----:B0-----:R-:W2:Y:S04]  /*44a10*/  LDL.LU R12, [R1+0x240] ;  /* 0x00024000010c7983 */ /* 0x001ea80000300800 */
[----:B------:R-:W2:Y:S04]  /*44a20*/  LDL.LU R13, [R1+0x244] ;  /* 0x00024400010d7983 */ /* 0x000ea80000300800 */
[----:B------:R-:W2:Y:S04]  /*44a30*/  LDL.LU R14, [R1+0x248] ;  /* 0x00024800010e7983 */ /* 0x000ea80000300800 */
[----:B------:R-:W2:Y:S04]  /*44a40*/  LDL.LU R15, [R1+0x24c] ;  /* 0x00024c00010f7983 */ /* 0x000ea80000300800 */
[----:B------:R0:W-:Y:S04]  /*44a50*/  STS.128 [R0+0x400], R8 ;  /* 0x0004000800007388 */ /* 0x0001e80000000c00 */
[----:B--2---:R-:W-:Y:S04]  /*44a60*/  STL.64 [R1+0x1d40], R14 ;  /* 0x001d400e01007387 */ /* 0x004fe80000100a00 */
[----:B------:R-:W-:Y:S04]  /*44a70*/  STL.64 [R1+0x1d38], R12 ;  /* 0x001d380c01007387 */ /* 0x000fe80000100a00 */
[----:B0-----:R-:W2:Y:S04]  /*44a80*/  LDL.LU R8, [R1+0x230] ;  /* 0x0002300001087983 */ /* 0x001ea80000300800 */
[----:B------:R-:W2:Y:S04]  /*44a90*/  LDL.LU R9, [R1+0x234] ;  /* 0x0002340001097983 */ /* 0x000ea80000300800 */
[----:B------:R-:W2:Y:S04]  /*44aa0*/  LDL.LU R10, [R1+0x238] ;  /* 0x00023800010a7983 */ /* 0x000ea80000300800 */
[----:B------:R-:W2:Y:S04]  /*44ab0*/  LDL.LU R11, [R1+0x23c] ;  /* 0x00023c00010b7983 */ /* 0x000ea80000300800 */
[----:B----4-:R0:W-:Y:S04]  /*44ac0*/  STS.128 [R0+0x600], R16 ;  /* 0x0006001000007388 */ /* 0x0101e80000000c00 */
[----:B---3--:R-:W-:Y:S04]  /*44ad0*/  STS.128 [R0+0x680], R24 ;  /* 0x0006801800007388 */ /* 0x008fe80000000c00 */
[----:B------:R-:W-:Y:S06]  /*44ae0*/  BAR.SYNC.DEFER_BLOCKING 0x0 ;  /* 0x0000000000007b1d */ /* 0x000fec0000010000 */
[----:B------:R-:W-:Y:S04]  /*44af0*/  LDS.128 R24, [R29] ;  /* 0x000000001d187984 */ /* 0x000fe80000000c00 */
[----:B--2---:R-:W-:Y:S04]  /*44b00*/  STL.64 [R1+0x1d50], R10 ;  /* 0x001d500a01007387 */ /* 0x004fe80000100a00 */
[----:B------:R-:W-:Y:S04]  /*44b10*/  STL.64 [R1+0x1d48], R8 ;  /* 0x001d480801007387 */ /* 0x000fe80000100a00 */
[----:B0-----:R-:W2:Y:S04]  /*44b20*/  LDL.LU R16, [R1+0x250] ;  /* 0x0002500001107983 */ /* 0x001ea80000300800 */
[----:B------:R-:W2:Y:S04]  /*44b30*/  LDL.LU R17, [R1+0x254] ;  /* 0x0002540001117983 */ /* 0x000ea80000300800 */
[----:B------:R-:W3:Y:S04]  /*44b40*/  LDL.LU R18, [R1+0x258] ;  /* 0x0002580001127983 */ /* 0x000ee80000300800 */
[----:B------:R-:W3:Y:S04]  /*44b50*/  LDL.LU R19, [R1+0x25c] ;  /* 0x00025c0001137983 */ /* 0x000ee80000300800 */
[----:B------:R-:W0:Y:S02]  /*44b60*/  LDS.128 R8, [R2] ;  /* 0x0000000002087984 */ /* 0x000e240000000c00 */
[----:B0-----:R-:W-:-:S02]  /*44b70*/  IMAD.MOV.U32 R22, RZ, RZ, R8 ;  /* 0x000000ffff167224 */ /* 0x001fc400078e0008 */
[----:B---3--:R-:W-:Y:S04]  /*44b80*/  STL.64 [R1+0x1d60], R18 ;  /* 0x001d601201007387 */ /* 0x008fe80000100a00 */
[----:B--2---:R-:W-:Y:S04]  /*44b90*/  STL.64 [R1+0x1d58], R16 ;  /* 0x001d581001007387 */ /* 0x004fe80000100a00 */
[----:B------:R0:W-:Y:S04]  /*44ba0*/  STL [R1+0x4], R9 ;  /* 0x0000040901007387 */ /* 0x0001e80000100800 */
[----:B------:R1:W-:Y:S04]  /*44bb0*/  STL.64 [R1+0x8], R10 ;  /* 0x0000080a01007387 */ /* 0x0003e80000100a00 */
[----:B------:R-:W2:Y:S04]  /*44bc0*/  LDL.LU R8, [R1+0x1f0] ;  /* 0x0001f00001087983 */ /* 0x000ea80000300800 */
[----:B0-----:R-:W2:Y:S04]  /*44bd0*/  LDL.LU R9, [R1+0x1f4] ;  /* 0x0001f40001097983 */ /* 0x001ea80000300800 */
[----:B-1----:R-:W3:Y:S04]  /*44be0*/  LDL.LU R10, [R1+0x1f8] ;  /* 0x0001f800010a7983 */ /* 0x002ee80000300800 */
        /* <DEDUP_REMOVED lines=12> */
[----:B0-----:R-:W-:Y:S04]  /*44cb0*/  STL.64 [R1+0xb0], R8 ;  /* 0x0000b00801007387 */ /* 0x001fe80000100a00 */
[----:B------:R-:W-:Y:S04]  /*44cc0*/  STL.64 [R1+0xb8], R10 ;  /* 0x0000b80a01007387 */ /* 0x000fe80000100a00 */
[----:B------:R-:W0:Y:S04]  /*44cd0*/  LDS.128 R8, [R29+0x800] ;  /* 0x000800001d087984 */ /* 0x000e280000000c00 */
[----:B0-----:R-:W-:Y:S04]  /*44ce0*/  STL.64 [R1+0xd0], R8 ;  /* 0x0000d00801007387 */ /* 0x001fe80000100a00 */
[----:B------:R-:W-:Y:S04]  /*44cf0*/  STL.64 [R1+0x10], R24 ;  /* 0x0000101801007387 */ /* 0x000fe80000100a00 */
[----:B------:R-:W-:Y:S04]  /*44d00*/  STL.64 [R1+0x18], R26 ;  /* 0x0000181a01007387 */ /* 0x000fe80000100a00 */
[----:B------:R-:W0:Y:S01]  /*44d10*/  LDS.128 R24, [R5] ;  /* 0x0000000005187984 */ /* 0x000e220000000c00 */
[----:B------:R-:W-:-:S03]  /*44d20*/  IMAD.MOV.U32 R23, RZ, RZ, R10 ;  /* 0x000000ffff177224 */ /* 0x000fc600078e000a */
[----:B------:R-:W-:Y:S04]  /*44d30*/  STL [R1+0xdc], R11 ;  /* 0x0000dc0b01007387 */ /* 0x000fe80000100800 */
[----:B------:R-:W-:Y:S04]  /*44d40*/  STL [R1+0x1900], R23 ;  /* 0x0019001701007387 */ /* 0x000fe80000100800 */
[----:B------:R-:W-:Y:S04]  /*44d50*/  STL [R1+0x1930], R22 ;  /* 0x0019301601007387 */ /* 0x000fe80000100800 */
[----:B------:R1:W-:Y:S04]  /*44d60*/  STL [R1+0x192c], R20 ;  /* 0x00192c1401007387 */ /* 0x0003e80000100800 */
[----:B------:R-:W-:Y:S04]  /*44d70*/  LDS.128 R8, [R5+0x800] ;  /* 0x0008000005087984 */ /* 0x000fe80000000c00 */
[----:B-1----:R-:W4:Y:S04]  /*44d80*/  LDL.LU R20, [R1+0x220] ;  /* 0x0002200001147983 */ /* 0x002f280000300800 */
[----:B------:R-:W4:Y:S04]  /*44d90*/  LDL.LU R21, [R1+0x224] ;  /* 0x0002240001157983 */ /* 0x000f280000300800 */
[----:B------:R-:W4:Y:S04]  /*44da0*/  LDL.LU R22, [R1+0x228] ;  /* 0x0002280001167983 */ /* 0x000f280000300800 */
[----:B------:R-:W4:Y:S04]  /*44db0*/  LDL.LU R23, [R1+0x22c] ;  /* 0x00022c0001177983 */ /* 0x000f280000300800 */
[----:B0-----:R-:W-:Y:S04]  /*44dc0*/  STL.64 [R1+0x30], R24 ;  /* 0x0000301801007387 */ /* 0x001fe80000100a00 */
[----:B------:R-:W-:Y:S04]  /*44dd0*/  STL.64 [R1+0x38], R26 ;  /* 0x0000381a01007387 */ /* 0x000fe80000100a00 */
[----:B------:R-:W0:Y:S04]  /*44de0*/  LDS.128 R24, [R4] ;  /* 0x0000000004187984 */ /* 0x000e280000000c00 */
[----:B0-----:R-:W-:Y:S04]  /*44df0*/  STL [R1+0x1924], R24 ;  /* 0x0019241801007387 */ /* 0x001fe80000100800 */
[----:B------:R-:W-:Y:S04]  /*44e00*/  STL.64 [R1+0xa0], R8 ;  /* 0x0000a00801007387 */ /* 0x000fe80000100a00 */
[----:B------:R-:W-:Y:S04]  /*44e10*/  STL.64 [R1+0xa8], R10 ;  /* 0x0000a80a01007387 */ /* 0x000fe80000100a00 */
[----:B------:R-:W0:Y:S04]  /*44e20*/  LDS.128 R8, [R4+0x800] ;  /* 0x0008000004087984 */ /* 0x000e280000000c00 */
[----:B------:R1:W-:Y:S04]  /*44e30*/  STL [R1+0x1914], R25 ;  /* 0x0019141901007387 */ /* 0x0003e80000100800 */
[----:B------:R0:W-:Y:S04]  /*44e40*/  STL [R1+0x1904], R26 ;  /* 0x0019041a01007387 */ /* 0x0001e80000100800 */
[----:B------:R-:W-:Y:S04]  /*44e50*/  STL [R1+0x18ec], R27 ;  /* 0x0018ec1b01007387 */ /* 0x000fe80000100800 */
[----:B------:R-:W-:Y:S06]  /*44e60*/  BAR.SYNC.DEFER_BLOCKING 0x0 ;  /* 0x0000000000007b1d */ /* 0x000fec0000010000 */
[----:B0-----:R0:W-:Y:S01]  /*44e70*/  STL.64 [R1+0xe8], R10 ;  /* 0x0000e80a01007387 */ /* 0x0011e20000100a00 */
[----:B-1----:R-:W-:-:S02]  /*44e80*/  IMAD.MOV.U32 R25, RZ, RZ, R8 ;  /* 0x000000ffff197224 */ /* 0x002fc400078e0008 */
[----:B------:R-:W-:Y:S01]  /*44e90*/  IMAD.MOV.U32 R26, RZ, RZ, R9 ;  /* 0x000000ffff1a7224 */ /* 0x000fe200078e0009 */
[----:B0-----:R-:W4:Y:S04]  /*44ea0*/  LDL.LU.64 R10, [R1+0x1d70] ;  /* 0x001d7000010a7983 */ /* 0x001f280000300a00 */
[----:B------:R-:W4:Y:S04]  /*44eb0*/  LDL.LU.64 R8, [R1+0x1d68] ;  /* 0x001d680001087983 */ /* 0x000f280000300a00 */
[----:B------:R0:W-:Y:S04]  /*44ec0*/  STL [R1+0x191c], R25 ;  /* 0x00191c1901007387 */ /* 0x0001e80000100800 */
[----:B------:R1:W-:Y:S04]  /*44ed0*/  STL [R1+0x190c], R26 ;  /* 0x00190c1a01007387 */ /* 0x0003e80000100800 */
[----:B------:R-:W4:Y:S04]  /*44ee0*/  LDL.LU R24, [R1+0x210] ;  /* 0x0002100001187983 */ /* 0x000f280000300800 */
[----:B0-----:R-:W4:Y:S04]  /*44ef0*/  LDL.LU R25, [R1+0x214] ;  /* 0x0002140001197983 */ /* 0x001f280000300800 */
[----:B-1----:R-:W4:Y:S04]  /*44f00*/  LDL.LU R26, [R1+0x218] ;  /* 0x00021800011a7983 */ /* 0x002f280000300800 */
[----:B------:R-:W4:Y:S04]  /*44f10*/  LDL.LU R27, [R1+0x21c] ;  /* 0x00021c00011b7983 */ /* 0x000f280000300800 */
[----:B--2---:R0:W-:Y:S04]  /*44f20*/  STS.128 [R0], R16 ;  /* 0x0000001000007388 */ /* 0x0041e80000000c00 */
[----:B0-----:R-:W2:Y:S04]  /*44f30*/  LDL.LU.64 R18, [R1+0x1d60] ;  /* 0x001d600001127983 */ /* 0x001ea80000300a00 */
[----:B------:R-:W2:Y:S04]  /*44f40*/  LDL.LU.64 R16, [R1+0x1d58] ;  /* 0x001d580001107983 */ /* 0x000ea80000300a00 */
[----:B---3--:R-:W-:Y:S04]  /*44f50*/  STS.128 [R0+0x200], R12 ;  /* 0x0002000c00007388 */ /* 0x008fe80000000c00 */
[----:B----4-:R0:W-:Y:S04]  /*44f60*/  STS.128 [R0+0x80], R8 ;  /* 0x0000800800007388 */ /* 0x0101e80000000c00 */
[----:B0-----:R-:W3:Y:S04]  /*44f70*/  LDL.LU.64 R10, [R1+0x1d50] ;  /* 0x001d5000010a7983 */ /* 0x001ee80000300a00 */
[----:B------:R-:W3:Y:S04]  /*44f80*/  LDL.LU.64 R8, [R1+0x1d48] ;  /* 0x001d480001087983 */ /* 0x000ee80000300a00 */
[----:B------:R-:W4:Y:S04]  /*44f90*/  LDL.LU.64 R14, [R1+0x1d40] ;  /* 0x001d4000010e7983 */ /* 0x000f280000300a00 */
[----:B------:R-:W4:Y:S04]  /*44fa0*/  LDL.LU.64 R12, [R1+0x1d38] ;  /* 0x001d3800010c7983 */ /* 0x000f280000300a00 */
[----:B------:R-:W-:Y:S04]  /*44fb0*/  STS.128 [R0+0x280], R24 ;  /* 0x0002801800007388 */ /* 0x000fe80000000c00 */
[----:B------:R-:W-:Y:S04]  /*44fc0*/  STS.128 [R0+0x400], R20 ;  /* 0x0004001400007388 */ /* 0x000fe80000000c00 */
[----:B--2---:R-:W-:Y:S04]  /*44fd0*/  STS.128 [R0+0x680], R16 ;  /* 0x0006801000007388 */ /* 0x004fe80000000c00 */
[----:B---3--:R-:W-:Y:S04]  /*44fe0*/  STS.128 [R0+0x480], R8 ;  /* 0x0004800800007388 */ /* 0x008fe80000000c00 */
[----:B----4-:R-:W-:Y:S04]  /*44ff0*/  STS.128 [R0+0x600], R12 ;  /* 0x0006000c00007388 */ /* 0x010fe80000000c00 */
[----:B------:R-:W-:Y:S06]  /*45000*/  BAR.SYNC.DEFER_BLOCKING 0x0 ;  /* 0x0000000000007b1d */ /* 0x000fec0000010000 */
[----:B------:R-:W0:Y:S04]  /*45010*/  LDS.128 R8, [R2] ;  /* 0x0000000002087984 */ /* 0x000e280000000c00 */
[----:B------:R-:W1:Y:S04]  /*45020*/  LDS.128 R12, [R2+0x800] ;  /* 0x00080000020c7984 */ /* 0x000e680000000c00 */
[----:B------:R-:W2:Y:S04]  /*45030*/  LDS.128 R16, [R29] ;  /* 0x000000001d107984 */ /* 0x000ea80000000c00 */
[----:B0-----:R-:W-:Y:S04]  /*45040*/  STL.64 [R1+0x190], R8 ;  /* 0x0001900801007387 */ /* 0x001fe80000100a00 */
[----:B------:R-:W-:Y:S04]  /*45050*/  STL.64 [R1+0x198], R10 ;  /* 0x0001980a01007387 */ /* 0x000fe80000100a00 */
[----:B------:R-:W0:Y:S04]  /*45060*/  LDS.128 R8, [R29+0x800] ;  /* 0x000800001d087984 */ /* 0x000e280000000c00 */
[----:B-1----:R1:W-:Y:S04]  /*45070*/  STL.64 [R1+0x460], R12 ;  /* 0x0004600c01007387 */ /* 0x0023e80000100a00 */
[----:B------:R3:W-:Y:S04]  /*45080*/  STL.64 [R1+0x468], R14 ;  /* 0x0004680e01007387 */ /* 0x0007e80000100a00 */
[----:B-1----:R-:W4:Y:S04]  /*45090*/  LDL.LU R12, [R1+0x380] ;  /* 0x00038000010c7983 */ /* 0x002f280000300800 */
[----:B--2---:R-:W-:Y:S04]  /*450a0*/  STL.64 [R1+0x210], R16 ;  /* 0x0002101001007387 */ /* 0x004fe80000100a00 */
[----:B------:R-:W-:Y:S04]  /*450b0*/  STL.64 [R1+0x218], R18 ;  /* 0x0002181201007387 */ /* 0x000fe80000100a00 */
[----:B0-----:R0:W-:Y:S04]  /*450c0*/  STL.64 [R1+0x470], R8 ;  /* 0x0004700801007387 */ /* 0x0011e80000100a00 */
[----:B------:R1:W-:Y:S04]  /*450d0*/  STL.64 [R1+0x478], R10 ;  /* 0x0004780a01007387 */ /* 0x0003e80000100a00 */
[----:B------:R-:W4:Y:S04]  /*450e0*/  LDL.LU R13, [R1+0x384] ;  /* 0x00038400010d7983 */ /* 0x000f280000300800 */
[----:B---3--:R-:W2:Y:S04]  /*450f0*/  LDL.LU R14, [R1+0x388] ;  /* 0x00038800010e7983 */ /* 0x008ea80000300800 */
[----:B------:R-:W2:Y:S04]  /*45100*/  LDL.LU R15, [R1+0x38c] ;  /* 0x00038c00010f7983 */ /* 0x000ea80000300800 */
[----:B--2---:R-:W-:Y:S04]  /*45110*/  STL.64 [R1+0x1c80], R14 ;  /* 0x001c800e01007387 */ /* 0x004fe80000100a00 */
[----:B----4-:R2:W-:Y:S04]  /*45120*/  STL.64 [R1+0x1c78], R12 ;  /* 0x001c780c01007387 */ /* 0x0105e80000100a00 */
[----:B0-----:R-:W3:Y:S04]  /*45130*/  LDL.LU R8, [R1+0x370] ;  /* 0x0003700001087983 */ /* 0x001ee80000300800 */
[----:B------:R-:W3:Y:S04]  /*45140*/  LDL.LU R9, [R1+0x374] ;  /* 0x0003740001097983 */ /* 0x000ee80000300800 */
[----:B-1----:R-:W4:Y:S04]  /*45150*/  LDL.LU R10, [R1+0x378] ;  /* 0x00037800010a7983 */ /* 0x002f280000300800 */
[----:B------:R-:W4:Y:S04]  /*45160*/  LDL.LU R11, [R1+0x37c] ;  /* 0x00037c00010b7983 */ /* 0x000f280000300800 */
[----:B----4-:R-:W-:Y:S04]  /*45170*/  STL.64 [R1+0x1c90], R10 ;  /* 0x001c900a01007387 */ /* 0x010fe80000100a00 */
[----:B---3--:R-:W-:Y:S04]  /*45180*/  STL.64 [R1+0x1c88], R8 ;  /* 0x001c880801007387 */ /* 0x008fe80000100a00 */
[----:B------:R-:W3:Y:S04]  /*45190*/  LDL.LU R20, [R1+0x360] ;  /* 0x0003600001147983 */ /* 0x000ee80000300800 */
[----:B------:R-:W3:Y:S04]  /*451a0*/  LDL.LU R21, [R1+0x364] ;  /* 0x0003640001157983 */ /* 0x000ee80000300800 */
[----:B------:R-:W4:Y:S04]  /*451b0*/  LDL.LU R22, [R1+0x368] ;  /* 0x0003680001167983 */ /* 0x000f280000300800 */
[----:B------:R-:W4:Y:S04]  /*451c0*/  LDL.LU R23, [R1+0x36c] ;  /* 0x00036c0001177983 */ /* 0x000f280000300800 */
[----:B----4-:R-:W-:Y:S04]  /*451d0*/  STL.64 [R1+0x1ca0], R22 ;  /* 0x001ca01601007387 */ /* 0x010fe80000100a00 */
[----:B---3--:R-:W-:Y:S04]  /*451e0*/  STL.64 [R1+0x1c98], R20 ;  /* 0x001c981401007387 */ /* 0x008fe80000100a00 */
[----:B--2---:R-:W2:Y:S04]  /*451f0*/  LDL.LU R12, [R1+0x340] ;  /* 0x00034000010c7983 */ /* 0x004ea80000300800 */
        /* <DEDUP_REMOVED lines=53> */
[----:B------:R-:W0:Y:S04]  /*45550*/  LDS.128 R12, [R5] ;  /* 0x00000000050c7984 */ /* 0x000e280000000c00 */
        /* <DEDUP_REMOVED lines=80> */
[----:B---3--:R0:W-:Y:S04]  /*45a60*/  STS.128 [R0], R20 ;  /* 0x0000001400007388 */ /* 0x0081e80000000c00 */
[----:B------:R1:W-:Y:S04]  /*45a70*/  STS.128 [R0+0x80], R8 ;  /* 0x0000800800007388 */ /* 0x0003e80000000c00 */
[----:B0-----:R-:W3:Y:S04]  /*45a80*/  LDL.LU.64 R22, [R1+0x1ca0] ;  /* 0x001ca00001167983 */ /* 0x001ee80000300a00 */
[----:B------:R-:W3:Y:S04]  /*45a90*/  LDL.LU.64 R20, [R1+0x1c98] ;  /* 0x001c980001147983 */ /* 0x000ee80000300a00 */
[----:B-1----:R-:W3:Y:S04]  /*45aa0*/  LDL.LU.64 R10, [R1+0x1c90] ;  /* 0x001c9000010a7983 */ /* 0x002ee80000300a00 */
[----:B------:R-:W3:Y:S04]  /*45ab0*/  LDL.LU.64 R8, [R1+0x1c88] ;  /* 0x001c880001087983 */ /* 0x000ee80000300a00 */
[----:B--2---:R0:W-:Y:S04]  /*45ac0*/  STS.128 [R0+0x200], R12 ;  /* 0x0002000c00007388 */ /* 0x0041e80000000c00 */
[----:B0-----:R-:W2:Y:S04]  /*45ad0*/  LDL.LU.64 R14, [R1+0x1c80] ;  /* 0x001c8000010e7983 */ /* 0x001ea80000300a00 */
[----:B------:R-:W2:Y:S04]  /*45ae0*/  LDL.LU.64 R12, [R1+0x1c78] ;  /* 0x001c7800010c7983 */ /* 0x000ea80000300a00 */
[----:B----4-:R-:W-:Y:S04]  /*45af0*/  STS.128 [R0+0x280], R24 ;  /* 0x0002801800007388 */ /* 0x010fe80000000c00 */
[----:B---3--:R-:W-:Y:S04]  /*45b00*/  STS.128 [R0+0x400], R20 ;  /* 0x0004001400007388 */ /* 0x008fe80000000c00 */
[----:B------:R-:W-:Y:S04]  /*45b10*/  STS.128 [R0+0x480], R8 ;  /* 0x0004800800007388 */ /* 0x000fe80000000c00 */
[----:B------:R-:W-:Y:S04]  /*45b20*/  STS.128 [R0+0x680], R16 ;  /* 0x0006801000007388 */ /* 0x000fe80000000c00 */
[----:B--2---:R-:W-:Y:S04]  /*45b30*/  STS.128 [R0+0x600], R12 ;  /* 0x0006000c00007388 */ /* 0x004fe80000000c00 */
        /* <DEDUP_REMOVED lines=708> */
[----:B----4-:R-:W-:Y:S04]  /*48780*/  STS.128 [R0+0x280], R24 ;  /* 0x0002801800007388 */ /* 0x010fe80000000c00 */
[----:B0-----:R-:W3:Y:S04]  /*48790*/  LDL.LU.64 R22, [R1+0x19a0] ;  /* 0x0019a00001167983 */ /* 0x001ee80000300a00 */
[----:B------:R-:W3:Y:S04]  /*487a0*/  LDL.LU.64 R20, [R1+0x1998] ;  /* 0x0019980001147983 */ /* 0x000ee80000300a00 */
[----:B-1----:R-:W4:Y:S04]  /*487b0*/  LDL.LU.64 R10, [R1+0x1990] ;  /* 0x00199000010a7983 */ /* 0x002f280000300a00 */
[----:B------:R-:W4:Y:S04]  /*487c0*/  LDL.LU.64 R8, [R1+0x1988] ;  /* 0x0019880001087983 */ /* 0x000f280000300a00 */
[----:B--2---:R0:W-:Y:S04]  /*487d0*/  STS.128 [R0+0x200], R12 ;  /* 0x0002000c00007388 */ /* 0x0041e80000000c00 */
[----:B0-----:R-:W2:Y:S04]  /*487e0*/  LDL.LU.64 R14, [R1+0x1980] ;  /* 0x00198000010e7983 */ /* 0x001ea80000300a00 */
[----:B------:R-:W2:Y:S04]  /*487f0*/  LDL.LU.64 R12, [R1+0x1978] ;  /* 0x00197800010c7983 */ /* 0x000ea80000300a00 */
[----:B------:R-:W2:Y:S04]  /*48800*/  LDL.LU R24, [R1+0x1210] ;  /* 0x0012100001187983 */ /* 0x000ea80000300800 */
[----:B------:R-:W2:Y:S04]  /*48810*/  LDL.LU R25, [R1+0x1214] ;  /* 0x0012140001197983 */ /* 0x000ea80000300800 */
[----:B------:R-:W2:Y:S04]  /*48820*/  LDL.LU R26, [R1+0x1218] ;  /* 0x00121800011a7983 */ /* 0x000ea80000300800 */
[----:B------:R-:W2:Y:S04]  /*48830*/  LDL.LU R27, [R1+0x121c] ;  /* 0x00121c00011b7983 */ /* 0x000ea80000300800 */
[----:B--2---:R-:W-:Y:S04]  /*48840*/  STL.64 [R1+0x1940], R26 ;  /* 0x0019401a01007387 */ /* 0x004fe80000100a00 */
[----:B------:R0:W-:Y:S04]  /*48850*/  STL.64 [R1+0x1938], R24 ;  /* 0x0019381801007387 */ /* 0x0001e80000100a00 */
[----:B0-----:R-:W2:Y:S04]  /*48860*/  LDL.LU R24, [R1+0x11e0] ;  /* 0x0011e00001187983 */ /* 0x001ea80000300800 */
        /* <DEDUP_REMOVED lines=9> */
[----:B---3--:R-:W-:Y:S04]  /*48900*/  STS.128 [R0+0x400], R20 ;  /* 0x0004001400007388 */ /* 0x008fe80000000c00 */
[----:B----4-:R-:W-:Y:S04]  /*48910*/  STS.128 [R0+0x480], R8 ;  /* 0x0004800800007388 */ /* 0x010fe80000000c00 */
[----:B------:R-:W-:Y:S04]  /*48920*/  STS.128 [R0+0x600], R12 ;  /* 0x0006000c00007388 */ /* 0x000fe80000000c00 */
[----:B------:R-:W-:Y:S04]  /*48930*/  STS.128 [R0+0x680], R16 ;  /* 0x0006801000007388 */ /* 0x000fe80000000c00 */
[----:B------:R-:W-:Y:S06]  /*48940*/  BAR.SYNC.DEFER_BLOCKING 0x0 ;  /* 0x0000000000007b1d */ /* 0x000fec0000010000 */
[----:B--2---:R-:W-:Y:S04]  /*48950*/  STL.64 [R1+0x1960], R26 ;  /* 0x0019601a01007387 */ /* 0x004fe80000100a00 */
[----:B------:R0:W-:Y:S04]  /*48960*/  STL.64 [R1+0x1958], R24 ;  /* 0x0019581801007387 */ /* 0x0001e80000100a00 */
        /* <DEDUP_REMOVED lines=26> */
[----:B------:R-:W-:Y:S04]  /*48b10*/  STL [R1+0x18b8], R2 ;  /* 0x0018b80201007387 */ /* 0x000fe80000100800 */
[----:B0-----:R-:W-:Y:S04]  /*48b20*/  STL.64 [R1+0x6a0], R24 ;  /* 0x0006a01801007387 */ /* 0x001fe80000100a00 */
[----:B------:R-:W-:Y:S04]  /*48b30*/  STL.64 [R1+0x6a8], R26 ;  /* 0x0006a81a01007387 */ /* 0x000fe80000100a00 */
[----:B------:R-:W0:Y:S04]  /*48b40*/  LDS.128 R24, [R29] ;  /* 0x000000001d187984 */ /* 0x000e280000000c00 */
        /* <DEDUP_REMOVED lines=21> */
[----:B--2---:R0:W-:Y:S04]  /*48ca0*/  STS.128 [R0], R24 ;  /* 0x0000001800007388 */ /* 0x0041e80000000c00 */
[----:B0-----:R-:W2:Y:S04]  /*48cb0*/  LDL.LU.64 R26, [R1+0x1960] ;  /* 0x00196000011a7983 */ /* 0x001ea80000300a00 */
[----:B------:R-:W2:Y:S04]  /*48cc0*/  LDL.LU.64 R24, [R1+0x1958] ;  /* 0x0019580001187983 */ /* 0x000ea80000300a00 */
[----:B--2---:R0:W-:Y:S04]  /*48cd0*/  STS.128 [R0+0x80], R24 ;  /* 0x0000801800007388 */ /* 0x0041e80000000c00 */
[----:B0-----:R-:W2:Y:S04]  /*48ce0*/  LDL.LU.64 R26, [R1+0x1950] ;  /* 0x00195000011a7983 */ /* 0x001ea80000300a00 */
[----:B------:R-:W2:Y:S04]  /*48cf0*/  LDL.LU.64 R24, [R1+0x1948] ;  /* 0x0019480001187983 */ /* 0x000ea80000300a00 */
[----:B------:R-:W-:Y:S04]  /*48d00*/  STS.128 [R0+0x280], R20 ;  /* 0x0002801400007388 */ /* 0x000fe80000000c00 */
[----:B--2---:R0:W-:Y:S04]  /*48d10*/  STS.128 [R0+0x200], R24 ;  /* 0x0002001800007388 */ /* 0x0041e80000000c00 */
[----:B0-----:R-:W2:Y:S04]  /*48d20*/  LDL.LU.64 R26, [R1+0x1940] ;  /* 0x00194000011a7983 */ /* 0x001ea80000300a00 */
[----:B------:R-:W2:Y:S04]  /*48d30*/  LDL.LU.64 R24, [R1+0x1938] ;  /* 0x0019380001187983 */ /* 0x000ea80000300a00 */
[----:B------:R-:W2:Y:S04]  /*48d40*/  LDL.LU R22, [R1+0x1930] ;  /* 0x0019300001167983 */ /* 0x000ea80000300800 */
[----:B------:R-:W2:Y:S04]  /*48d50*/  LDL.LU R20, [R1+0x192c] ;  /* 0x00192c0001147983 */ /* 0x000ea80000300800 */
[----:B---3--:R0:W-:Y:S04]  /*48d60*/  STS.128 [R0+0x400], R8 ;  /* 0x0004000800007388 */ /* 0x0081e80000000c00 */
[----:B----4-:R-:W-:Y:S04]  /*48d70*/  STS.128 [R0+0x600], R12 ;  /* 0x0006000c00007388 */ /* 0x010fe80000000c00 */
[----:B------:R-:W-:Y:S01]  /*48d80*/  STS.128 [R0+0x680], R16 ;  /* 0x0006801000007388 */ /* 0x000fe20000000c00 */
[C---:B------:R-:W-:Y:S01]  /*48d90*/  IMAD R6, R28.reuse, c[0x0][0x194], RZ ;  /* 0x000065001c067a24 */ /* 0x040fe200078e02ff */
[----:B------:R-:W-:-:S02]  /*48da0*/  ISETP.GE.AND P1, PT, R28, c[0x0][0x178], PT ;  /* 0x00005e001c007a0c */ /* 0x000fc40003f26270 */
[----:B------:R-:W3:Y:S02]  /*48db0*/  LDL R2, [R1+0x10e0] ;  /* 0x0010e00001027983 */ /* 0x000ee40000100800 */
[C---:B------:R-:W-:Y:S02]  /*48dc0*/  LEA R4, P3, R6.reuse, c[0x0][0x170], 0x1 ;  /* 0x00005c0006047a11 */ /* 0x040fe400078608ff */
[C---:B------:R-:W-:Y:S01]  /*48dd0*/  ISETP.LT.AND P1, PT, R3.reuse, c[0x0][0x17c], !P1 ;  /* 0x00005f0003007a0c */ /* 0x040fe20004f21270 */
[----:B0-----:R-:W-:Y:S01]  /*48de0*/  IMAD R8, R3, c[0x0][0x198], RZ ;  /* 0x0000660003087a24 */ /* 0x001fe200078e02ff */
[----:B------:R-:W-:Y:S01]  /*48df0*/  LEA.HI.X.SX32 R5, R6, c[0x0][0x174], 0x1, P3 ;  /* 0x00005d0006057a11 */ /* 0x000fe200018f0eff */
[----:B------:R-:W-:-:S04]  /*48e00*/  IMAD.MOV.U32 R9, RZ, RZ, c[0x0][0x194] ;  /* 0x00006500ff097624 */ /* 0x000fc800078e00ff */
[----:B------:R-:W-:Y:S01]  /*48e10*/  IMAD.WIDE R10, R8, 0x2, R4 ;  /* 0x00000002080a7825 */ /* 0x000fe200078e0204 */
[----:B------:R-:W-:Y:S01]  /*48e20*/  IADD3 R21, R3, 0x3, RZ ;  /* 0x0000000303157810 */ /* 0x000fe20007ffe0ff */
[----:B--2---:R0:W-:Y:S04]  /*48e30*/  STS.128 [R0+0x480], R24 ;  /* 0x0004801800007388 */ /* 0x0041e80000000c00 */
[----:B------:R-:W-:Y:S01]  /*48e40*/  BAR.SYNC.DEFER_BLOCKING 0x0 ;  /* 0x0000000000007b1d */ /* 0x000fe20000010000 */
[----:B------:R-:W-:Y:S01]  /*48e50*/  PRMT R20, R7, 0x7632, R20 ;  /* 0x0000763207147816 */ /* 0x000fe20000000014 */
[----:B0-----:R-:W-:-:S04]  /*48e60*/  IMAD R0, R9, 0x80, R6 ;  /* 0x0000008009007824 */ /* 0x001fc800078e0206 */
[----:B------:R-:W2:Y:S04]  /*48e70*/  LDL R26, [R1+0x10dc] ;  /* 0x0010dc00011a7983 */ /* 0x000ea80000100800 */
[----:B------:R-:W4:Y:S04]  /*48e80*/  LDL.LU R23, [R1+0x20] ;  /* 0x0000200001177983 */ /* 0x000f280000300800 */
[----:B------:R-:W4:Y:S04]  /*48e90*/  LDL R29, [R1+0x10d8] ;  /* 0x0010d800011d7983 */ /* 0x000f280000100800 */
[----:B------:R0:W-:Y:S01]  /*48ea0*/  @P1 STG.E.U16 [R10.64], R7 ;  /* 0x000000070a001986 */ /* 0x0001e2000c10150a */
[----:B------:R-:W-:-:S03]  /*48eb0*/  LEA R14, P1, R0, c[0x0][0x170], 0x1 ;  /* 0x00005c00000e7a11 */ /* 0x000fc600078208ff */
[----:B------:R-:W4:Y:S01]  /*48ec0*/  LDL.LU R24, [R1+0x60] ;  /* 0x0000600001187983 */ /* 0x000f220000300800 */
[C---:B0-----:R-:W-:Y:S01]  /*48ed0*/  IMAD R7, R9.reuse, 0x80, R0 ;  /* 0x0000008009077824 */ /* 0x041fe200078e0200 */
[----:B------:R-:W-:Y:S02]  /*48ee0*/  LEA.HI.X.SX32 R15, R0, c[0x0][0x174], 0x1, P1 ;  /* 0x00005d00000f7a11 */ /* 0x000fe400008f0eff */
[----:B------:R-:W4:Y:S01]  /*48ef0*/  LDL.LU R25, [R1+0x50] ;  /* 0x0000500001197983 */ /* 0x000f220000300800 */
[----:B------:R-:W-:Y:S01]  /*48f00*/  IMAD R9, R9, 0x80, R7 ;  /* 0x0000008009097824 */ /* 0x000fe200078e0207 */
[----:B------:R-:W-:Y:S02]  /*48f10*/  LEA R12, P6, R7, c[0x0][0x170], 0x1 ;  /* 0x00005c00070c7a11 */ /* 0x000fe400078c08ff */
[----:B------:R-:W4:Y:S02]  /*48f20*/  LDL.LU R27, [R1+0x10] ;  /* 0x00001000011b7983 */ /* 0x000f240000300800 */
[----:B------:R-:W-:-:S02]  /*48f30*/  LEA R6, P1, R9, c[0x0][0x170], 0x1 ;  /* 0x00005c0009067a11 */ /* 0x000fc400078208ff */
[----:B------:R-:W-:Y:S02]  /*48f40*/  LEA.HI.X.SX32 R13, R7, c[0x0][0x174], 0x1, P6 ;  /* 0x00005d00070d7a11 */ /* 0x000fe400030f0eff */
[----:B------:R-:W-:Y:S02]  /*48f50*/  LEA.HI.X.SX32 R7, R9, c[0x0][0x174], 0x1, P1 ;  /* 0x00005d0009077a11 */ /* 0x000fe400008f0eff */
[----:B------:R-:W-:Y:S02]  /*48f60*/  ISETP.GE.AND P1, PT, R21, c[0x0][0x17c], PT ;  /* 0x00005f0015007a0c */ /* 0x000fe40003f26270 */
[----:B------:R-:W4:Y:S01]  /*48f70*/  LDL.LU R21, [R1+0x40] ;  /* 0x0000400001157983 */ /* 0x000f220000300800 */
[----:B------:R-:W-:-:S04]  /*48f80*/  ISETP.GE.AND P3, PT, R3, c[0x0][0x17c], PT ;  /* 0x00005f0003007a0c */ /* 0x000fc80003f66270 */
[----:B---3--:R-:W-:Y:S02]  /*48f90*/  ISETP.LT.AND P4, PT, R2, c[0x0][0x178], !P3 ;  /* 0x00005e0002007a0c */ /* 0x008fe40005f81270 */
[----:B------:R-:W-:Y:S02]  /*48fa0*/  ISETP.LT.AND P6, PT, R28, c[0x0][0x178], !P0 ;  /* 0x00005e001c007a0c */ /* 0x000fe400047c1270 */
[C---:B------:R-:W-:Y:S01]  /*48fb0*/  IADD3 R0, R8.reuse, c[0x0][0x198], RZ ;  /* 0x0000660008007a10 */ /* 0x040fe20007ffe0ff */
[----:B------:R-:W-:-:S04]  /*48fc0*/  IMAD.WIDE R16, R8, 0x2, R14 ;  /* 0x0000000208107825 */ /* 0x000fc800078e020e */
[----:B------:R-:W-:-:S04]  /*48fd0*/  IMAD.WIDE R10, R8, 0x2, R12 ;  /* 0x00000002080a7825 */ /* 0x000fc800078e020c */
[----:B------:R-:W-:-:S04]  /*48fe0*/  IMAD.WIDE R8, R8, 0x2, R6 ;  /* 0x0000000208087825 */ /* 0x000fc800078e0206 */
[----:B------:R-:W-:Y:S01]  /*48ff0*/  IMAD.WIDE R18, R0, 0x2, R4 ;  /* 0x0000000200127825 */ /* 0x000fe200078e0204 */
[----:B--2---:R-:W-:Y:S02]  /*49000*/  ISETP.LT.AND P5, PT, R26, c[0x0][0x178], !P3 ;  /* 0x00005e001a007a0c */ /* 0x004fe40005fa1270 */
[----:B----4-:R-:W-:-:S13]  /*49010*/  ISETP.LT.AND P3, PT, R29, c[0x0][0x178], !P3 ;  /* 0x00005e001d007a0c */ /* 0x010fda0005f61270 */
[----:B------:R-:W-:Y:S04]  /*49020*/  @P3 STG.E.U16 [R16.64], R21 ;  /* 0x0000001510003986 */ /* 0x000fe8000c10150a */
[----:B------:R-:W-:Y:S04]  /*49030*/  @P5 STG.E.U16 [R10.64], R23 ;  /* 0x000000170a005986 */ /* 0x000fe8000c10150a */
[----:B------:R-:W-:Y:S04]  /*49040*/  @P4 STG.E.U16 [R8.64], R22 ;  /* 0x0000001608004986 */ /* 0x000fe8000c10150a */
[----:B------:R0:W-:Y:S02]  /*49050*/  @P6 STG.E.U16 [R18.64], R20 ;  /* 0x0000001412006986 */ /* 0x0001e4000c10150a */
[----:B0-----:R-:W-:-:S02]  /*49060*/  PRMT R20, R22, 0x7632, R20 ;  /* 0x0000763216147816 */ /* 0x001fc40000000014 */
[----:B------:R-:W2:Y:S01]  /*49070*/  LDL.LU R22, [R1+0x1928] ;  /* 0x0019280001167983 */ /* 0x000ea20000300800 */
[----:B------:R-:W-:Y:S01]  /*49080*/  ISETP.LT.AND P4, PT, R29, c[0x0][0x178], !P0 ;  /* 0x00005e001d007a0c */ /* 0x000fe20004781270 */
[----:B------:R-:W-:Y:S01]  /*49090*/  IMAD.WIDE R8, R0, 0x2, R14 ;  /* 0x0000000200087825 */ /* 0x000fe200078e020e */
[----:B------:R-:W-:Y:S02]  /*490a0*/  ISETP.LT.AND P5, PT, R26, c[0x0][0x178], !P0 ;  /* 0x00005e001a007a0c */ /* 0x000fe400047a1270 */
[----:B------:R-:W-:Y:S02]  /*490b0*/  PRMT R18, R21, 0x7632, R18 ;  /* 0x0000763215127816 */ /* 0x000fe40000000012 */
[----:B------:R-:W-:Y:S02]  /*490c0*/  ISETP.LT.AND P6, PT, R2, c[0x0][0x178], !P0 ;  /* 0x00005e0002007a0c */ /* 0x000fe400047c1270 */
[----:B------:R-:W-:Y:S01]  /*490d0*/  ISETP.LT.AND P0, PT, R28, c[0x0][0x178], !P2 ;  /* 0x00005e001c007a0c */ /* 0x000fe20005701270 */
[----:B------:R-:W-:Y:S01]  /*490e0*/  IMAD.WIDE R10, R0, 0x2, R12 ;  /* 0x00000002000a7825 */ /* 0x000fe200078e020c */
[----:B------:R-:W-:-:S02]  /*490f0*/  PRMT R19, R23, 0x7632, R19 ;  /* 0x0000763217137816 */ /* 0x000fc40000000013 */
[----:B------:R-:W3:Y:S01]  /*49100*/  LDL.LU R23, [R1+0x1d0] ;  /* 0x0001d00001177983 */ /* 0x000ee20000300800 */
[C---:B------:R-:W-:Y:S01]  /*49110*/  IMAD.WIDE R16, R0.reuse, 0x2, R6 ;  /* 0x0000000200107825 */ /* 0x040fe200078e0206 */
[----:B------:R-:W-:Y:S02]  /*49120*/  IADD3 R0, R0, c[0x0][0x198], RZ ;  /* 0x0000660000007a10 */ /* 0x000fe40007ffe0ff */
[----:B------:R0:W-:Y:S01]  /*49130*/  @P4 STG.E.U16 [R8.64], R18 ;  /* 0x0000001208004986 */ /* 0x0001e2000c10150a */
[----:B------:R-:W-:-:S03]  /*49140*/  ISETP.LT.AND P4, PT, R29, c[0x0][0x178], !P2 ;  /* 0x00005e001d007a0c */ /* 0x000fc60005781270 */
[----:B------:R1:W-:Y:S04]  /*49150*/  @P5 STG.E.U16 [R10.64], R19 ;  /* 0x000000130a005986 */ /* 0x0003e8000c10150a */
[----:B------:R4:W-:Y:S01]  /*49160*/  @P6 STG.E.U16 [R16.64], R20 ;  /* 0x0000001410006986 */ /* 0x0009e2000c10150a */
[----:B0-----:R-:W-:-:S04]  /*49170*/  IMAD.WIDE R8, R0, 0x2, R4 ;  /* 0x0000000200087825 */ /* 0x001fc800078e0204 */
[C---:B-1----:R-:W-:Y:S01]  /*49180*/  IMAD.WIDE R10, R0.reuse, 0x2, R14 ;  /* 0x00000002000a7825 */ /* 0x042fe200078e020e */
[----:B----4-:R-:W-:-:S03]  /*49190*/  IADD3 R20, R0, c[0x0][0x198], RZ ;  /* 0x0000660000147a10 */ /* 0x010fc60007ffe0ff */
[C---:B------:R-:W-:Y:S01]  /*491a0*/  IMAD.WIDE R16, R0.reuse, 0x2, R6 ;  /* 0x0000000200107825 */ /* 0x040fe200078e0206 */
[----:B--2---:R0:W-:Y:S04]  /*491b0*/  @P0 STG.E.U16 [R8.64], R22 ;  /* 0x0000001608000986 */ /* 0x0041e8000c10150a */
[----:B------:R1:W-:Y:S01]  /*491c0*/  @P4 STG.E.U16 [R10.64], R24 ;  /* 0x000000180a004986 */ /* 0x0003e2000c10150a */
[----:B0-----:R-:W-:Y:S01]  /*491d0*/  IMAD.WIDE R8, R0, 0x2, R12 ;  /* 0x0000000200087825 */ /* 0x001fe200078e020c */
[----:B------:R-:W-:Y:S02]  /*491e0*/  PRMT R0, R24, 0x7632, R0 ;  /* 0x0000763218007816 */ /* 0x000fe40000000000 */
[----:B-1----:R-:W2:Y:S01]  /*491f0*/  LDL.LU R24, [R1+0x80] ;  /* 0x0000800001187983 */ /* 0x002ea20000300800 */
[----:B------:R-:W-:-:S02]  /*49200*/  ISETP.LT.AND P5, PT, R26, c[0x0][0x178], !P2 ;  /* 0x00005e001a007a0c */ /* 0x000fc400057a1270 */
[----:B------:R-:W-:Y:S02]  /*49210*/  ISETP.LT.AND P2, PT, R2, c[0x0][0x178], !P2 ;  /* 0x00005e0002007a0c */ /* 0x000fe40005741270 */
[----:B------:R-:W-:Y:S02]  /*49220*/  ISETP.LT.AND P6, PT, R28, c[0x0][0x178], !P1 ;  /* 0x00005e001c007a0c */ /* 0x000fe40004fc1270 */
[----:B------:R-:W-:Y:S02]  /*49230*/  IADD3 R21, R3, 0x4, RZ ;  /* 0x0000000403157810 */ /* 0x000fe40007ffe0ff */
[----:B------:R-:W-:Y:S01]  /*49240*/  ISETP.LT.AND P4, PT, R29, c[0x0][0x178], !P1 ;  /* 0x00005e001d007a0c */ /* 0x000fe20004f81270 */
[----:B------:R-:W-:Y:S01]  /*49250*/  IMAD.WIDE R18, R20, 0x2, R4 ;  /* 0x0000000214127825 */ /* 0x000fe200078e0204 */
[----:B------:R-:W-:Y:S02]  /*49260*/  ISETP.GE.AND P3, PT, R21, c[0x0][0x17c], PT ;  /* 0x00005f0015007a0c */ /* 0x000fe40003f66270 */
[----:B------:R-:W-:Y:S01]  /*49270*/  PRMT R21, R22, 0x7632, R21 ;  /* 0x0000763216157816 */ /* 0x000fe20000000015 */
[----:B------:R0:W-:Y:S01]  /*49280*/  @P5 STG.E.U16 [R8.64], R25 ;  /* 0x0000001908005986 */ /* 0x0001e2000c10150a */
[----:B------:R-:W-:-:S03]  /*49290*/  ISETP.LT.AND P5, PT, R26, c[0x0][0x178], !P1 ;  /* 0x00005e001a007a0c */ /* 0x000fc60004fa1270 */
[----:B------:R1:W-:Y:S04]  /*492a0*/  @P2 STG.E.U16 [R16.64], R27 ;  /* 0x0000001b10002986 */ /* 0x0003e8000c10150a */
[----:B------:R4:W-:Y:S01]  /*492b0*/  @P6 STG.E.U16 [R18.64], R21 ;  /* 0x0000001512006986 */ /* 0x0009e2000c10150a */
[----:B------:R-:W-:Y:S01]  /*492c0*/  ISETP.LT.AND P6, PT, R2, c[0x0][0x178], !P1 ;  /* 0x00005e0002007a0c */ /* 0x000fe20004fc1270 */
[----:B0-----:R-:W-:Y:S01]  /*492d0*/  IMAD.WIDE R8, R20, 0x2, R14 ;  /* 0x0000000214087825 */ /* 0x001fe200078e020e */
[----:B------:R-:W-:-:S03]  /*492e0*/  ISETP.LT.AND P1, PT, R28, c[0x0][0x178], !P3 ;  /* 0x00005e001c007a0c */ /* 0x000fc60005f21270 */
[C---:B------:R-:W-:Y:S01]  /*492f0*/  IMAD.WIDE R10, R20.reuse, 0x2, R12 ;  /* 0x00000002140a7825 */ /* 0x040fe200078e020c */
[----:B------:R0:W-:Y:S01]  /*49300*/  @P4 STG.E.U16 [R8.64], R0 ;  /* 0x0000000008004986 */ /* 0x0001e2000c10150a */
[----:B------:R-:W-:Y:S02]  /*49310*/  ISETP.LT.AND P4, PT, R29, c[0x0][0x178], !P3 ;  /* 0x00005e001d007a0c */ /* 0x000fe40005f81270 */
[C---:B-1----:R-:W-:Y:S01]  /*49320*/  IMAD.WIDE R16, R20.reuse, 0x2, R6 ;  /* 0x0000000214107825 */ /* 0x042fe200078e0206 */
[----:B------:R-:W-:Y:S02]  /*49330*/  IADD3 R20, R20, c[0x0][0x198], RZ ;  /* 0x0000660014147a10 */ /* 0x000fe40007ffe0ff */
[----:B------:R-:W-:Y:S02]  /*49340*/  IADD3 R22, R3, 0x5, RZ ;  /* 0x0000000503167810 */ /* 0x000fe40007ffe0ff */
[----:B----4-:R-:W-:Y:S02]  /*49350*/  PRMT R18, R25, 0x7632, R18 ;  /* 0x0000763219127816 */ /* 0x010fe40000000012 */
[----:B------:R-:W-:-:S02]  /*49360*/  PRMT R19, R27, 0x7632, R19 ;  /* 0x000076321b137816 */ /* 0x000fc40000000013 */
[C---:B------:R-:W-:Y:S01]  /*49370*/  IADD3 R21, R3.reuse, 0x6, RZ ;  /* 0x0000000603157810 */ /* 0x040fe20007ffe0ff */
[----:B0-----:R-:W-:Y:S01]  /*49380*/  IMAD.WIDE R8, R20, 0x2, R4 ;  /* 0x0000000214087825 */ /* 0x001fe200078e0204 */
[----:B------:R-:W-:Y:S01]  /*49390*/  ISETP.GE.AND P0, PT, R22, c[0x0][0x17c], PT ;  /* 0x00005f0016007a0c */ /* 0x000fe20003f06270 */
[----:B------:R0:W-:Y:S01]  /*493a0*/  @P5 STG.E.U16 [R10.64], R18 ;  /* 0x000000120a005986 */ /* 0x0001e2000c10150a */
[----:B------:R-:W-:Y:S02]  /*493b0*/  IADD3 R22, R3, 0x7, RZ ;  /* 0x0000000703167810 */ /* 0x000fe40007ffe0ff */
[----:B------:R-:W-:Y:S01]  /*493c0*/  ISETP.GE.AND P2, PT, R21, c[0x0][0x17c], PT ;  /* 0x00005f0015007a0c */ /* 0x000fe20003f46270 */
[----:B------:R-:W-:Y:S01]  /*493d0*/  @P6 STG.E.U16 [R16.64], R19 ;  /* 0x0000001310006986 */ /* 0x000fe2000c10150a */
[----:B---3--:R-:W-:-:S03]  /*493e0*/  PRMT R21, R23, 0x7632, R21 ;  /* 0x0000763217157816 */ /* 0x008fc60000000015 */
[----:B------:R1:W-:Y:S01]  /*493f0*/  @P1 STG.E.U16 [R8.64], R23 ;  /* 0x0000001708001986 */ /* 0x0003e2000c10150a */
[----:B0-----:R-:W-:Y:S01]  /*49400*/  IMAD.WIDE R10, R20, 0x2, R14 ;  /* 0x00000002140a7825 */ /* 0x001fe200078e020e */
[----:B------:R-:W-:Y:S02]  /*49410*/  ISETP.GE.AND P1, PT, R22, c[0x0][0x17c], PT ;  /* 0x00005f0016007a0c */ /* 0x000fe40003f26270 */
[----:B-1----:R-:W3:Y:S04]  /*49420*/  LDL.LU R23, [R1+0x2a0] ;  /* 0x0002a00001177983 */ /* 0x002ee80000300800 */
[----:B------:R-:W4:Y:S04]  /*49430*/  LDL.LU R25, [R1+0x1e0] ;  /* 0x0001e00001197983 */ /* 0x000f280000300800 */
[----:B------:R-:W3:Y:S04]  /*49440*/  LDL.LU R27, [R1+0x90] ;  /* 0x00009000011b7983 */ /* 0x000ee80000300800 */
[----:B------:R-:W3:Y:S04]  /*49450*/  LDL.LU R22, [R1+0x30] ;  /* 0x0000300001167983 */ /* 0x000ee80000300800 */
[----:B--2---:R0:W-:Y:S04]  /*49460*/  @P4 STG.E.U16 [R10.64], R24 ;  /* 0x000000180a004986 */ /* 0x0041e8000c10150a */
[----:B0-----:R-:W2:Y:S01]  /*49470*/  LDL.LU R11, [R1+0x70] ;  /* 0x00007000010b7983 */ /* 0x001ea20000300800 */
[----:B------:R-:W-:-:S02]  /*49480*/  ISETP.LT.AND P5, PT, R26, c[0x0][0x178], !P3 ;  /* 0x00005e001a007a0c */ /* 0x000fc40005fa1270 */
[----:B------:R-:W-:Y:S02]  /*49490*/  ISETP.LT.AND P3, PT, R2, c[0x0][0x178], !P3 ;  /* 0x00005e0002007a0c */ /* 0x000fe40005f61270 */
[----:B------:R-:W-:Y:S02]  /*494a0*/  ISETP.LT.AND P6, PT, R28, c[0x0][0x178], !P0 ;  /* 0x00005e001c007a0c */ /* 0x000fe400047c1270 */
[C---:B------:R-:W-:Y:S01]  /*494b0*/  IADD3 R0, R20.reuse, c[0x0][0x198], RZ ;  /* 0x0000660014007a10 */ /* 0x040fe20007ffe0ff */
[----:B------:R-:W-:-:S04]  /*494c0*/  IMAD.WIDE R8, R20, 0x2, R12 ;  /* 0x0000000214087825 */ /* 0x000fc800078e020c */
[----:B------:R-:W-:-:S04]  /*494d0*/  IMAD.WIDE R16, R20, 0x2, R6 ;  /* 0x0000000214107825 */ /* 0x000fc800078e0206 */
[----:B------:R-:W-:Y:S01]  /*494e0*/  IMAD.WIDE R18, R0, 0x2, R4 ;  /* 0x0000000200127825 */ /* 0x000fe200078e0204 */
[----:B------:R-:W-:Y:S01]  /*494f0*/  ISETP.LT.AND P4, PT, R29, c[0x0][0x178], !P0 ;  /* 0x00005e001d007a0c */ /* 0x000fe20004781270 */
[----:B--2---:R-:W-:Y:S04]  /*49500*/  @P5 STG.E.U16 [R8.64], R11 ;  /* 0x0000000b08005986 */ /* 0x004fe8000c10150a */
[----:B---3--:R-:W-:Y:S04]  /*49510*/  @P3 STG.E.U16 [R16.64], R22 ;  /* 0x0000001610003986 */ /* 0x008fe8000c10150a */
[----:B------:R0:W-:Y:S02]  /*49520*/  @P6 STG.E.U16 [R18.64], R21 ;  /* 0x0000001512006986 */ /* 0x0001e4000c10150a */
[----:B0-----:R-:W-:-:S02]  /*49530*/  PRMT R18, R24, 0x7632, R18 ;  /* 0x0000763218127816 */ /* 0x001fc40000000012 */
[----:B------:R-:W2:Y:S01]  /*49540*/  LDL.LU R24, [R1+0x1924] ;  /* 0x0019240001187983 */ /* 0x000ea20000300800 */
[----:B------:R-:W-:Y:S02]  /*49550*/  ISETP.LT.AND P5, PT, R26, c[0x0][0x178], !P0 ;  /* 0x00005e001a007a0c */ /* 0x000fe400047a1270 */
[----:B------:R-:W-:Y:S01]  /*49560*/  ISETP.LT.AND P6, PT, R2, c[0x0][0x178], !P0 ;  /* 0x00005e0002007a0c */ /* 0x000fe200047c1270 */
[----:B------:R-:W-:Y:S01]  /*49570*/  IMAD.WIDE R8, R0, 0x2, R14 ;  /* 0x0000000200087825 */ /* 0x000fe200078e020e */
[----:B------:R-:W-:Y:S02]  /*49580*/  PRMT R19, R11, 0x7632, R19 ;  /* 0x000076320b137816 */ /* 0x000fe40000000013 */
[----:B------:R-:W-:Y:S01]  /*49590*/  ISETP.LT.AND P0, PT, R28, c[0x0][0x178], !P2 ;  /* 0x00005e001c007a0c */ /* 0x000fe20005701270 */
[----:B------:R-:W-:Y:S01]  /*495a0*/  IMAD.WIDE R10, R0, 0x2, R12 ;  /* 0x00000002000a7825 */ /* 0x000fe200078e020c */
[----:B------:R-:W-:Y:S01]  /*495b0*/  PRMT R20, R22, 0x7632, R20 ;  /* 0x0000763216147816 */ /* 0x000fe20000000014 */
[----:B------:R0:W-:Y:S02]  /*495c0*/  @P4 STG.E.U16 [R8.64], R18 ;  /* 0x0000001208004986 */ /* 0x0001e4000c10150a */
[C---:B------:R-:W-:Y:S01]  /*495d0*/  IMAD.WIDE R16, R0.reuse, 0x2, R6 ;  /* 0x0000000200107825 */ /* 0x040fe200078e0206 */
[----:B------:R-:W-:Y:S01]  /*495e0*/  IADD3 R0, R0, c[0x0][0x198], RZ ;  /* 0x0000660000007a10 */ /* 0x000fe20007ffe0ff */
[----:B------:R1:W-:Y:S01]  /*495f0*/  @P5 STG.E.U16 [R10.64], R19 ;  /* 0x000000130a005986 */ /* 0x0003e2000c10150a */
[----:B------:R-:W-:-:S02]  /*49600*/  ISETP.LT.AND P4, PT, R29, c[0x0][0x178], !P2 ;  /* 0x00005e001d007a0c */ /* 0x000fc40005781270 */
[----:B------:R-:W-:Y:S01]  /*49610*/  ISETP.LT.AND P5, PT, R26, c[0x0][0x178], !P2 ;  /* 0x00005e001a007a0c */ /* 0x000fe200057a1270 */
[----:B------:R3:W-:Y:S01]  /*49620*/  @P6 STG.E.U16 [R16.64], R20 ;  /* 0x0000001410006986 */ /* 0x0007e2000c10150a */
[----:B------:R-:W-:Y:S02]  /*49630*/  ISETP.LT.AND P2, PT, R2, c[0x0][0x178], !P2 ;  /* 0x00005e0002007a0c */ /* 0x000fe40005741270 */
[----:B------:R-:W-:Y:S01]  /*49640*/  ISETP.LT.AND P6, PT, R28, c[0x0][0x178], !P1 ;  /* 0x00005e001c007a0c */ /* 0x000fe20004fc1270 */
[C---:B0-----:R-:W-:Y:S01]  /*49650*/  IMAD.WIDE R8, R0.reuse, 0x2, R4 ;  /* 0x0000000200087825 */ /* 0x041fe200078e0204 */
[C---:B------:R-:W-:Y:S02]  /*49660*/  IADD3 R21, R3.reuse, 0x8, RZ ;  /* 0x0000000803157810 */ /* 0x040fe40007ffe0ff */
[----:B------:R-:W-:Y:S01]  /*49670*/  IADD3 R22, R3, 0x9, RZ ;  /* 0x0000000903167810 */ /* 0x000fe20007ffe0ff */
[C---:B-1----:R-:W-:Y:S01]  /*49680*/  IMAD.WIDE R10, R0.reuse, 0x2, R14 ;  /* 0x00000002000a7825 */ /* 0x042fe200078e020e */
[----:B------:R0:W-:Y:S01]  /*49690*/  @P0 STG.E.U16 [R8.64], R23 ;  /* 0x0000001708000986 */ /* 0x0001e2000c10150a */
[----:B---3--:R-:W-:-:S02]  /*496a0*/  IADD3 R20, R0, c[0x0][0x198], RZ ;  /* 0x0000660000147a10 */ /* 0x008fc40007ffe0ff */
[----:B------:R-:W-:Y:S01]  /*496b0*/  IMAD.WIDE R16, R0, 0x2, R6 ;  /* 0x0000000200107825 */ /* 0x000fe200078e0206 */
[----:B------:R-:W-:Y:S02]  /*496c0*/  ISETP.GE.AND P3, PT, R21, c[0x0][0x17c], PT ;  /* 0x00005f0015007a0c */ /* 0x000fe40003f66270 */
[----:B------:R-:W-:Y:S01]  /*496d0*/  PRMT R21, R23, 0x7632, R21 ;  /* 0x0000763217157816 */ /* 0x000fe20000000015 */
[----:B------:R-:W-:Y:S01]  /*496e0*/  IMAD.WIDE R18, R20, 0x2, R4 ;  /* 0x0000000214127825 */ /* 0x000fe200078e0204 */
[----:B------:R-:W-:-:S03]  /*496f0*/  ISETP.GE.AND P0, PT, R22, c[0x0][0x17c], PT ;  /* 0x00005f0016007a0c */ /* 0x000fc60003f06270 */
[----:B0-----:R-:W-:Y:S01]  /*49700*/  IMAD.WIDE R8, R0, 0x2, R12 ;  /* 0x0000000200087825 */ /* 0x001fe200078e020c */
[----:B----4-:R-:W-:Y:S01]  /*49710*/  @P4 STG.E.U16 [R10.64], R25 ;  /* 0x000000190a004986 */ /* 0x010fe2000c10150a */
[----:B------:R-:W-:-:S03]  /*49720*/  IADD3 R22, R3, 0xa, RZ ;  /* 0x0000000a03167810 */ /* 0x000fc60007ffe0ff */
[----:B------:R-:W-:Y:S04]  /*49730*/  @P5 STG.E.U16 [R8.64], R27 ;  /* 0x0000001b08005986 */ /* 0x000fe8000c10150a */
[----:B------:R-:W3:Y:S04]  /*49740*/  LDL.LU R23, [R1+0x2c0] ;  /* 0x0002c00001177983 */ /* 0x000ee80000300800 */
[----:B--2---:R-:W-:Y:S01]  /*49750*/  @P2 STG.E.U16 [R16.64], R24 ;  /* 0x0000001810002986 */ /* 0x004fe2000c10150a */
[----:B------:R-:W-:-:S03]  /*49760*/  ISETP.GE.AND P2, PT, R22, c[0x0][0x17c], PT ;  /* 0x00005f0016007a0c */ /* 0x000fc60003f46270 */
[----:B------:R0:W-:Y:S02]  /*49770*/  @P6 STG.E.U16 [R18.64], R21 ;  /* 0x0000001512006986 */ /* 0x0001e4000c10150a */
[----:B0-----:R-:W-:Y:S02]  /*49780*/  PRMT R21, R24, 0x7632, R21 ;  /* 0x0000763218157816 */ /* 0x001fe40000000015 */
[----:B------:R-:W2:Y:S04]  /*49790*/  LDL R24, [R1+0x10dc] ;  /* 0x0010dc0001187983 */ /* 0x000ea80000100800 */
[----:B------:R-:W4:Y:S01]  /*497a0*/  LDL.LU R22, [R1+0xb0] ;  /* 0x0000b00001167983 */ /* 0x000f220000300800 */
[----:B------:R-:W-:Y:S02]  /*497b0*/  ISETP.LT.AND P4, PT, R29, c[0x0][0x178], !P1 ;  /* 0x00005e001d007a0c */ /* 0x000fe40004f81270 */
[----:B------:R-:W-:Y:S01]  /*497c0*/  ISETP.LT.AND P5, PT, R26, c[0x0][0x178], !P1 ;  /* 0x00005e001a007a0c */ /* 0x000fe20004fa1270 */
[----:B------:R-:W-:Y:S01]  /*497d0*/  IMAD.WIDE R8, R20, 0x2, R14 ;  /* 0x0000000214087825 */ /* 0x000fe200078e020e */
[----:B------:R-:W-:-:S02]  /*497e0*/  ISETP.LT.AND P6, PT, R2, c[0x0][0x178], !P1 ;  /* 0x00005e0002007a0c */ /* 0x000fc40004fc1270 */
[----:B------:R-:W-:Y:S02]  /*497f0*/  PRMT R0, R25, 0x7632, R0 ;  /* 0x0000763219007816 */ /* 0x000fe40000000000 */
[----:B------:R-:W-:Y:S02]  /*49800*/  ISETP.LT.AND P1, PT, R28, c[0x0][0x178], !P3 ;  /* 0x00005e001c007a0c */ /* 0x000fe40005f21270 */
[C---:B------:R-:W-:Y:S01]  /*49810*/  IADD3 R18, R20.reuse, c[0x0][0x198], RZ ;  /* 0x0000660014127a10 */ /* 0x040fe20007ffe0ff */
[C---:B------:R-:W-:Y:S01]  /*49820*/  IMAD.WIDE R10, R20.reuse, 0x2, R12 ;  /* 0x00000002140a7825 */ /* 0x040fe200078e020c */
[----:B----4-:R0:W-:Y:S04]  /*49830*/  STL [R1+0x1920], R22 ;  /* 0x0019201601007387 */ /* 0x0101e80000100800 */
[----:B0-----:R-:W4:Y:S01]  /*49840*/  LDL R22, [R1+0x2b0] ;  /* 0x0002b00001167983 */ /* 0x001f220000100800 */
[----:B------:R-:W-:Y:S01]  /*49850*/  PRMT R19, R27, 0x7632, R19 ;  /* 0x000076321b137816 */ /* 0x000fe20000000013 */
[----:B------:R-:W-:-:S02]  /*49860*/  IMAD.WIDE R16, R20, 0x2, R6 ;  /* 0x0000000214107825 */ /* 0x000fc400078e0206 */
[----:B------:R0:W-:Y:S01]  /*49870*/  @P4 STG.E.U16 [R8.64], R0 ;  /* 0x0000000008004986 */ /* 0x0001e2000c10150a */
[----:B------:R-:W-:-:S03]  /*49880*/  ISETP.LT.AND P4, PT, R29, c[0x0][0x178], !P3 ;  /* 0x00005e001d007a0c */ /* 0x000fc60005f81270 */
[----:B------:R-:W-:Y:S01]  /*49890*/  @P5 STG.E.U16 [R10.64], R19 ;  /* 0x000000130a005986 */ /* 0x000fe2000c10150a */
[----:B---3--:R-:W-:-:S03]  /*498a0*/  PRMT R20, R23, 0x7632, R20 ;  /* 0x0000763217147816 */ /* 0x008fc60000000014 */
[----:B------:R-:W-:Y:S01]  /*498b0*/  @P6 STG.E.U16 [R16.64], R21 ;  /* 0x0000001510006986 */ /* 0x000fe2000c10150a */
[----:B0-----:R-:W-:-:S05]  /*498c0*/  IMAD.WIDE R8, R18, 0x2, R4 ;  /* 0x0000000212087825 */ /* 0x001fca00078e0204 */
[----:B------:R0:W-:Y:S02]  /*498d0*/  @P1 STG.E.U16 [R8.64], R23 ;  /* 0x0000001708001986 */ /* 0x0001e4000c10150a */
[----:B0-----:R-:W-:Y:S02]  /*498e0*/  IMAD.WIDE R8, R18, 0x2, R14 ;  /* 0x0000000212087825 */ /* 0x001fe400078e020e */
[----:B------:R-:W3:Y:S04]  /*498f0*/  LDL.LU R23, [R1+0x390] ;  /* 0x0003900001177983 */ /* 0x000ee80000300800 */
[----:B------:R-:W3:Y:S04]  /*49900*/  LDL.LU R25, [R1+0x2d0] ;  /* 0x0002d00001197983 */ /* 0x000ee80000300800 */
[----:B------:R-:W3:Y:S04]  /*49910*/  LDL.LU R26, [R1+0xf0] ;  /* 0x0000f000011a7983 */ /* 0x000ee80000300800 */
[----:B------:R-:W3:Y:S04]  /*49920*/  LDL.LU R27, [R1+0xd0] ;  /* 0x0000d000011b7983 */ /* 0x000ee80000300800 */
[----:B----4-:R0:W-:Y:S04]  /*49930*/  @P4 STG.E.U16 [R8.64], R22 ;  /* 0x0000001608004986 */ /* 0x0101e8000c10150a */
[----:B0-----:R-:W4:Y:S04]  /*49940*/  LDL.LU R22, [R1+0x1920] ;  /* 0x0019200001167983 */ /* 0x001f280000300800 */
[----:B------:R-:W3:Y:S04]  /*49950*/  LDL.LU R8, [R1+0x2b0] ;  /* 0x0002b00001087983 */ /* 0x000ee80000300800 */
[----:B------:R-:W3:Y:S01]  /*49960*/  LDL.LU R9, [R1+0xc0] ;  /* 0x0000c00001097983 */ /* 0x000ee20000300800 */
[----:B--2---:R-:W-:-:S02]  /*49970*/  ISETP.LT.AND P5, PT, R24, c[0x0][0x178], !P3 ;  /* 0x00005e0018007a0c */ /* 0x004fc40005fa1270 */
[----:B------:R-:W-:Y:S02]  /*49980*/  ISETP.LT.AND P3, PT, R2, c[0x0][0x178], !P3 ;  /* 0x00005e0002007a0c */ /* 0x000fe40005f61270 */
[----:B------:R-:W-:Y:S02]  /*49990*/  ISETP.LT.AND P6, PT, R28, c[0x0][0x178], !P0 ;  /* 0x00005e001c007a0c */ /* 0x000fe400047c1270 */
[C---:B------:R-:W-:Y:S01]  /*499a0*/  IADD3 R0, R18.reuse, c[0x0][0x198], RZ ;  /* 0x0000660012007a10 */ /* 0x040fe20007ffe0ff */
[----:B------:R-:W-:-:S04]  /*499b0*/  IMAD.WIDE R10, R18, 0x2, R12 ;  /* 0x00000002120a7825 */ /* 0x000fc800078e020c */
[----:B------:R-:W-:Y:S01]  /*499c0*/  IMAD.WIDE R16, R18, 0x2, R6 ;  /* 0x0000000212107825 */ /* 0x000fe200078e0206 */
[----:B------:R-:W-:-:S03]  /*499d0*/  ISETP.LT.AND P4, PT, R29, c[0x0][0x178], !P0 ;  /* 0x00005e001d007a0c */ /* 0x000fc60004781270 */
[----:B------:R-:W-:Y:S01]  /*499e0*/  IMAD.WIDE R18, R0, 0x2, R4 ;  /* 0x0000000200127825 */ /* 0x000fe200078e0204 */
[----:B------:R-:W-:-:S04]  /*499f0*/  IADD3 R21, R3, 0xb, RZ ;  /* 0x0000000b03157810 */ /* 0x000fc80007ffe0ff */
[----:B------:R-:W-:Y:S01]  /*49a00*/  ISETP.GE.AND P1, PT, R21, c[0x0][0x17c], PT ;  /* 0x00005f0015007a0c */ /* 0x000fe20003f26270 */
[----:B---3--:R0:W-:Y:S01]  /*49a10*/  @P5 STG.E.U16 [R10.64], R9 ;  /* 0x000000090a005986 */ /* 0x0081e2000c10150a */
[----:B------:R-:W-:-:S03]  /*49a20*/  ISETP.LT.AND P5, PT, R24, c[0x0][0x178], !P0 ;  /* 0x00005e0018007a0c */ /* 0x000fc600047a1270 */
[----:B----4-:R1:W-:Y:S04]  /*49a30*/  @P3 STG.E.U16 [R16.64], R22 ;  /* 0x0000001610003986 */ /* 0x0103e8000c10150a */
[----:B------:R2:W-:Y:S01]  /*49a40*/  @P6 STG.E.U16 [R18.64], R20 ;  /* 0x0000001412006986 */ /* 0x0005e2000c10150a */
[----:B------:R-:W-:Y:S02]  /*49a50*/  ISETP.LT.AND P6, PT, R2, c[0x0][0x178], !P0 ;  /* 0x00005e0002007a0c */ /* 0x000fe400047c1270 */
[----:B------:R-:W-:Y:S01]  /*49a60*/  ISETP.LT.AND P0, PT, R28, c[0x0][0x178], !P2 ;  /* 0x00005e001c007a0c */ /* 0x000fe20005701270 */
[----:B0-----:R-:W-:Y:S01]  /*49a70*/  IMAD.WIDE R10, R0, 0x2, R12 ;  /* 0x00000002000a7825 */ /* 0x001fe200078e020c */
[----:B------:R-:W-:-:S03]  /*49a80*/  PRMT R21, R22, 0x7632, R21 ;  /* 0x0000763216157816 */ /* 0x000fc60000000015 */
[----:B-1----:R-:W-:Y:S01]  /*49a90*/  IMAD.WIDE R16, R0, 0x2, R6 ;  /* 0x0000000200107825 */ /* 0x002fe200078e0206 */
[----:B--2---:R-:W-:Y:S02]  /*49aa0*/  PRMT R19, R8, 0x7632, R19 ;  /* 0x0000763208137816 */ /* 0x004fe40000000013 */
[----:B------:R-:W-:Y:S01]  /*49ab0*/  PRMT R20, R9, 0x7632, R20 ;  /* 0x0000763209147816 */ /* 0x000fe20000000014 */
[C---:B------:R-:W-:Y:S01]  /*49ac0*/  IMAD.WIDE R8, R0.reuse, 0x2, R14 ;  /* 0x0000000200087825 */ /* 0x040fe200078e020e */
[----:B------:R-:W-:-:S04]  /*49ad0*/  IADD3 R18, R0, c[0x0][0x198], RZ ;  /* 0x0000660000127a10 */ /* 0x000fc80007ffe0ff */
[----:B------:R0:W-:Y:S01]  /*49ae0*/  @P4 STG.E.U16 [R8.64], R19 ;  /* 0x0000001308004986 */ /* 0x0001e2000c10150a */
[----:B------:R-:W-:-:S03]  /*49af0*/  ISETP.LT.AND P4, PT, R29, c[0x0][0x178], !P2 ;  /* 0x00005e001d007a0c */ /* 0x000fc60005781270 */
[----:B------:R1:W-:Y:S01]  /*49b00*/  @P5 STG.E.U16 [R10.64], R20 ;  /* 0x000000140a005986 */ /* 0x0003e2000c10150a */
[----:B------:R-:W-:Y:S02]  /*49b10*/  ISETP.LT.AND P5, PT, R24, c[0x0][0x178], !P2 ;  /* 0x00005e0018007a0c */ /* 0x000fe400057a1270 */
[----:B------:R-:W-:Y:S01]  /*49b20*/  ISETP.LT.AND P2, PT, R2, c[0x0][0x178], !P2 ;  /* 0x00005e0002007a0c */ /* 0x000fe20005741270 */
[----:B------:R2:W-:Y:S01]  /*49b30*/  @P6 STG.E.U16 [R16.64], R21 ;  /* 0x0000001510006986 */ /* 0x0005e2000c10150a */
[----:B------:R-:W-:Y:S01]  /*49b40*/  ISETP.LT.AND P6, PT, R28, c[0x0][0x178], !P1 ;  /* 0x00005e001c007a0c */ /* 0x000fe20004fc1270 */
[C---:B0-----:R-:W-:Y:S01]  /*49b50*/  IMAD.WIDE R8, R18.reuse, 0x2, R4 ;  /* 0x0000000212087825 */ /* 0x041fe200078e0204 */
[----:B------:R-:W-:-:S04]  /*49b60*/  IADD3 R0, R18, c[0x0][0x198], RZ ;  /* 0x0000660012007a10 */ /* 0x000fc80007ffe0ff */
[----:B------:R0:W-:Y:S01]  /*49b70*/  @P0 STG.E.U16 [R8.64], R23 ;  /* 0x0000001708000986 */ /* 0x0001e2000c10150a */
[----:B-1----:R-:W-:Y:S01]  /*49b80*/  IMAD.WIDE R10, R18, 0x2, R12 ;  /* 0x00000002120a7825 */ /* 0x002fe200078e020c */
[----:B------:R-:W-:-:S03]  /*49b90*/  PRMT R20, R23, 0x7632, R20 ;  /* 0x0000763217147816 */ /* 0x000fc60000000014 */
[----:B--2---:R-:W-:-:S04]  /*49ba0*/  IMAD.WIDE R16, R18, 0x2, R6 ;  /* 0x0000000212107825 */ /* 0x004fc800078e0206 */
[----:B0-----:R-:W-:Y:S01]  /*49bb0*/  IMAD.WIDE R8, R18, 0x2, R14 ;  /* 0x0000000212087825 */ /* 0x001fe200078e020e */
[----:B------:R-:W2:Y:S03]  /*49bc0*/  LDL.LU R23, [R1+0x3b0] ;  /* 0x0003b00001177983 */ /* 0x000ea60000300800 */
[----:B------:R-:W-:Y:S01]  /*49bd0*/  IMAD.WIDE R18, R0, 0x2, R4 ;  /* 0x0000000200127825 */ /* 0x000fe200078e0204 */
[----:B------:R-:W-:Y:S04]  /*49be0*/  @P4 STG.E.U16 [R8.64], R25 ;  /* 0x0000001908004986 */ /* 0x000fe8000c10150a */
[----:B------:R-:W-:Y:S04]  /*49bf0*/  @P5 STG.E.U16 [R10.64], R26 ;  /* 0x0000001a0a005986 */ /* 0x000fe8000c10150a */
[----:B------:R-:W-:Y:S04]  /*49c00*/  @P2 STG.E.U16 [R16.64], R27 ;  /* 0x0000001b10002986 */ /* 0x000fe8000c10150a */
[----:B------:R0:W-:Y:S02]  /*49c10*/  @P6 STG.E.U16 [R18.64], R20 ;  /* 0x0000001412006986 */ /* 0x0001e4000c10150a */
[----:B0-----:R-:W-:-:S02]  /*49c20*/  PRMT R19, R25, 0x7632, R19 ;  /* 0x0000763219137816 */ /* 0x001fc40000000013 */
[----:B------:R-:W3:Y:S01]  /*49c30*/  LDL.LU R25, [R1+0x3a0] ;  /* 0x0003a00001197983 */ /* 0x000ee20000300800 */
[----:B------:R-:W-:Y:S02]  /*49c40*/  IADD3 R22, R3, 0xc, RZ ;  /* 0x0000000c03167810 */ /* 0x000fe40007ffe0ff */
[----:B------:R-:W-:Y:S02]  /*49c50*/  ISETP.LT.AND P4, PT, R29, c[0x0][0x178], !P1 ;  /* 0x00005e001d007a0c */ /* 0x000fe40004f81270 */
[----:B------:R-:W-:Y:S02]  /*49c60*/  ISETP.GE.AND P3, PT, R22, c[0x0][0x17c], PT ;  /* 0x00005f0016007a0c */ /* 0x000fe40003f66270 */
[----:B------:R-:W-:Y:S01]  /*49c70*/  ISETP.LT.AND P5, PT, R24, c[0x0][0x178], !P1 ;  /* 0x00005e0018007a0c */ /* 0x000fe20004fa1270 */
[----:B------:R-:W-:Y:S01]  /*49c80*/  IMAD.WIDE R8, R0, 0x2, R14 ;  /* 0x0000000200087825 */ /* 0x000fe200078e020e */
[----:B------:R-:W-:Y:S02]  /*49c90*/  ISETP.LT.AND P6, PT, R2, c[0x0][0x178], !P1 ;  /* 0x00005e0002007a0c */ /* 0x000fe40004fc1270 */
[----:B------:R-:W-:-:S02]  /*49ca0*/  ISETP.LT.AND P1, PT, R28, c[0x0][0x178], !P3 ;  /* 0x00005e001c007a0c */ /* 0x000fc40005f21270 */
[----:B------:R-:W-:Y:S02]  /*49cb0*/  IADD3 R21, R3, 0xd, RZ ;  /* 0x0000000d03157810 */ /* 0x000fe40007ffe0ff */
[C---:B------:R-:W-:Y:S01]  /*49cc0*/  IADD3 R18, R0.reuse, c[0x0][0x198], RZ ;  /* 0x0000660000127a10 */ /* 0x040fe20007ffe0ff */
[----:B------:R0:W-:Y:S01]  /*49cd0*/  @P4 STG.E.U16 [R8.64], R19 ;  /* 0x0000001308004986 */ /* 0x0001e2000c10150a */
[----:B------:R-:W-:Y:S01]  /*49ce0*/  ISETP.GE.AND P0, PT, R21, c[0x0][0x17c], PT ;  /* 0x00005f0015007a0c */ /* 0x000fe20003f06270 */
[----:B------:R-:W-:Y:S01]  /*49cf0*/  IMAD.WIDE R10, R0, 0x2, R12 ;  /* 0x00000002000a7825 */ /* 0x000fe200078e020c */
[----:B------:R-:W-:Y:S02]  /*49d00*/  PRMT R20, R26, 0x7632, R20 ;  /* 0x000076321a147816 */ /* 0x000fe40000000014 */
[----:B------:R-:W-:Y:S01]  /*49d10*/  ISETP.LT.AND P4, PT, R29, c[0x0][0x178], !P3 ;  /* 0x00005e001d007a0c */ /* 0x000fe20005f81270 */
[----:B------:R-:W-:Y:S01]  /*49d20*/  IMAD.WIDE R16, R0, 0x2, R6 ;  /* 0x0000000200107825 */ /* 0x000fe200078e0206 */
[----:B------:R-:W-:Y:S01]  /*49d30*/  PRMT R21, R27, 0x7632, R21 ;  /* 0x000076321b157816 */ /* 0x000fe20000000015 */
[----:B------:R1:W-:Y:S01]  /*49d40*/  @P5 STG.E.U16 [R10.64], R20 ;  /* 0x000000140a005986 */ /* 0x0003e2000c10150a */
[----:B------:R-:W-:Y:S01]  /*49d50*/  IADD3 R22, R3, 0xe, RZ ;  /* 0x0000000e03167810 */ /* 0x000fe20007ffe0ff */
[----:B0-----:R-:W-:-:S02]  /*49d60*/  IMAD.WIDE R8, R18, 0x2, R4 ;  /* 0x0000000212087825 */ /* 0x001fc400078e0204 */
[----:B------:R-:W-:Y:S01]  /*49d70*/  @P6 STG.E.U16 [R16.64], R21 ;  /* 0x0000001510006986 */ /* 0x000fe2000c10150a */
[----:B------:R-:W-:-:S03]  /*49d80*/  ISETP.GE.AND P2, PT, R22, c[0x0][0x17c], PT ;  /* 0x00005f0016007a0c */ /* 0x000fc60003f46270 */
[----:B------:R-:W4:Y:S04]  /*49d90*/  LDL.LU R22, [R1+0xa0] ;  /* 0x0000a00001167983 */ /* 0x000f280000300800 */
[----:B--2---:R0:W-:Y:S01]  /*49da0*/  @P1 STG.E.U16 [R8.64], R23 ;  /* 0x0000001708001986 */ /* 0x0041e2000c10150a */
[----:B-1----:R-:W-:Y:S01]  /*49db0*/  PRMT R20, R23, 0x7632, R20 ;  /* 0x0000763217147816 */ /* 0x002fe20000000014 */
[----:B0-----:R-:W-:Y:S02]  /*49dc0*/  IMAD.WIDE R8, R18, 0x2, R14 ;  /* 0x0000000212087825 */ /* 0x001fe400078e020e */
[----:B------:R-:W2:Y:S04]  /*49dd0*/  LDL.LU R23, [R1+0x3d0] ;  /* 0x0003d00001177983 */ /* 0x000ea80000300800 */
[----:B------:R-:W2:Y:S04]  /*49de0*/  LDL.LU R26, [R1+0x3c0] ;  /* 0x0003c000011a7983 */ /* 0x000ea80000300800 */
[----:B------:R-:W2:Y:S04]  /*49df0*/  LDL.LU R27, [R1+0x110] ;  /* 0x00011000011b7983 */ /* 0x000ea80000300800 */
[----:B---3--:R0:W-:Y:S04]  /*49e00*/  @P4 STG.E.U16 [R8.64], R25 ;  /* 0x0000001908004986 */ /* 0x0081e8000c10150a */
[----:B0-----:R-:W3:Y:S01]  /*49e10*/  LDL.LU R9, [R1+0x100] ;  /* 0x0001000001097983 */ /* 0x001ee20000300800 */
        /* <DEDUP_REMOVED lines=8> */
[----:B---3--:R-:W-:Y:S04]  /*49ea0*/  @P5 STG.E.U16 [R10.64], R9 ;  /* 0x000000090a005986 */ /* 0x008fe8000c10150a */
[----:B----4-:R-:W-:Y:S04]  /*49eb0*/  @P3 STG.E.U16 [R16.64], R22 ;  /* 0x0000001610003986 */ /* 0x010fe8000c10150a */
[----:B------:R0:W-:Y:S02]  /*49ec0*/  @P6 STG.E.U16 [R18.64], R20 ;  /* 0x0000001412006986 */ /* 0x0001e4000c10150a */
[----:B0-----:R-:W-:-:S02]  /*49ed0*/  PRMT R19, R25, 0x7632, R19 ;  /* 0x0000763219137816 */ /* 0x001fc40000000013 */
[----:B------:R-:W3:Y:S01]  /*49ee0*/  LDL.LU R25, [R1+0x191c] ;  /* 0x00191c0001197983 */ /* 0x000ee20000300800 */
[----:B------:R-:W-:Y:S02]  /*49ef0*/  ISETP.LT.AND P5, PT, R24, c[0x0][0x178], !P0 ;  /* 0x00005e0018007a0c */ /* 0x000fe400047a1270 */
[----:B------:R-:W-:Y:S02]  /*49f00*/  ISETP.LT.AND P6, PT, R2, c[0x0][0x178], !P0 ;  /* 0x00005e0002007a0c */ /* 0x000fe400047c1270 */
[----:B------:R-:W-:Y:S01]  /*49f10*/  PRMT R20, R9, 0x7632, R20 ;  /* 0x0000763209147816 */ /* 0x000fe20000000014 */
[----:B------:R-:W-:Y:S01]  /*49f20*/  IMAD.WIDE R8, R0, 0x2, R14 ;  /* 0x0000000200087825 */ /* 0x000fe200078e020e */
[----:B------:R-:W-:Y:S02]  /*49f30*/  ISETP.LT.AND P0, PT, R28, c[0x0][0x178], !P2 ;  /* 0x00005e001c007a0c */ /* 0x000fe40005701270 */
[----:B------:R-:W-:Y:S01]  /*49f40*/  IADD3 R21, R3, 0xf, RZ ;  /* 0x0000000f03157810 */ /* 0x000fe20007ffe0ff */
[C---:B------:R-:W-:Y:S01]  /*49f50*/  IMAD.WIDE R10, R0.reuse, 0x2, R12 ;  /* 0x00000002000a7825 */ /* 0x040fe200078e020c */
[C---:B------:R-:W-:Y:S01]  /*49f60*/  IADD3 R18, R0.reuse, c[0x0][0x198], RZ ;  /* 0x0000660000127a10 */ /* 0x040fe20007ffe0ff */
[----:B------:R0:W-:Y:S01]  /*49f70*/  @P4 STG.E.U16 [R8.64], R19 ;  /* 0x0000001308004986 */ /* 0x0001e2000c10150a */
[----:B------:R-:W-:Y:S01]  /*49f80*/  ISETP.GE.AND P1, PT, R21, c[0x0][0x17c], PT ;  /* 0x00005f0015007a0c */ /* 0x000fe20003f26270 */
[----:B------:R-:W-:Y:S01]  /*49f90*/  IMAD.WIDE R16, R0, 0x2, R6 ;  /* 0x0000000200107825 */ /* 0x000fe200078e0206 */
[----:B------:R-:W-:Y:S01]  /*49fa0*/  ISETP.LT.AND P4, PT, R29, c[0x0][0x178], !P2 ;  /* 0x00005e001d007a0c */ /* 0x000fe20005781270 */
[----:B------:R1:W-:Y:S01]  /*49fb0*/  @P5 STG.E.U16 [R10.64], R20 ;  /* 0x000000140a005986 */ /* 0x0003e2000c10150a */
[----:B------:R-:W-:-:S02]  /*49fc0*/  PRMT R21, R22, 0x7632, R21 ;  /* 0x0000763216157816 */ /* 0x000fc40000000015 */
[----:B------:R-:W-:Y:S02]  /*49fd0*/  ISETP.LT.AND P5, PT, R24, c[0x0][0x178], !P2 ;  /* 0x00005e0018007a0c */ /* 0x000fe400057a1270 */
[----:B------:R-:W-:Y:S01]  /*49fe0*/  ISETP.LT.AND P2, PT, R2, c[0x0][0x178], !P2 ;  /* 0x00005e0002007a0c */ /* 0x000fe20005741270 */
[C---:B0-----:R-:W-:Y:S01]  /*49ff0*/  IMAD.WIDE R8, R18.reuse, 0x2, R4 ;  /* 0x0000000212087825 */ /* 0x041fe200078e0204 */
[----:B------:R-:W-:Y:S01]  /*4a000*/  IADD3 R22, R3, 0x10, RZ ;  /* 0x0000001003167810 */ /* 0x000fe20007ffe0ff */
[----:B------:R0:W-:Y:S02]  /*4a010*/  @P6 STG.E.U16 [R16.64], R21 ;  /* 0x0000001510006986 */ /* 0x0001e4000c10150a */
[----:B-1----:R-:W-:Y:S02]  /*4a020*/  IMAD.WIDE R10, R18, 0x2, R12 ;  /* 0x00000002120a7825 */ /* 0x002fe400078e020c */
[----:B--2---:R1:W-:Y:S01]  /*4a030*/  @P0 STG.E.U16 [R8.64], R23 ;  /* 0x0000001708000986 */ /* 0x0043e2000c10150a */
[----:B------:R-:W-:-:S02]  /*4a040*/  ISETP.GE.AND P3, PT, R22, c[0x0][0x17c], PT ;  /* 0x00005f0016007a0c */ /* 0x000fc40003f66270 */
[----:B------:R-:W-:Y:S01]  /*4a050*/  IADD3 R22, R3, 0x12, RZ ;  /* 0x0000001203167810 */ /* 0x000fe20007ffe0ff */
[----:B0-----:R-:W-:-:S04]  /*4a060*/  IMAD.WIDE R16, R18, 0x2, R6 ;  /* 0x0000000212107825 */ /* 0x001fc800078e0206 */
[----:B-1----:R-:W-:Y:S01]  /*4a070*/  IMAD.WIDE R8, R18, 0x2, R14 ;  /* 0x0000000212087825 */ /* 0x002fe200078e020e */
[----:B------:R-:W-:Y:S02]  /*4a080*/  PRMT R20, R23, 0x7632, R20 ;  /* 0x0000763217147816 */ /* 0x000fe40000000014 */
[----:B------:R-:W2:Y:S04]  /*4a090*/  LDL.LU R23, [R1+0x1b4] ;  /* 0x0001b40001177983 */ /* 0x000ea80000300800 */
[----:B------:R0:W-:Y:S04]  /*4a0a0*/  @P4 STG.E.U16 [R8.64], R26 ;  /* 0x0000001a08004986 */ /* 0x0001e8000c10150a */
[----:B------:R-:W-:Y:S04]  /*4a0b0*/  @P5 STG.E.U16 [R10.64], R27 ;  /* 0x0000001b0a005986 */ /* 0x000fe8000c10150a */
[----:B---3--:R-:W-:Y:S01]  /*4a0c0*/  @P2 STG.E.U16 [R16.64], R25 ;  /* 0x0000001910002986 */ /* 0x008fe2000c10150a */
[----:B------:R-:W-:-:S03]  /*4a0d0*/  ISETP.GE.AND P2, PT, R22, c[0x0][0x17c], PT ;  /* 0x00005f0016007a0c */ /* 0x000fc60003f46270 */
[----:B------:R-:W3:Y:S01]  /*4a0e0*/  LDL.LU R22, [R1+0x4] ;  /* 0x0000040001167983 */ /* 0x000ee20000300800 */
[----:B------:R-:W-:Y:S02]  /*4a0f0*/  ISETP.LT.AND P6, PT, R28, c[0x0][0x178], !P1 ;  /* 0x00005e001c007a0c */ /* 0x000fe40004fc1270 */
[----:B------:R-:W-:Y:S02]  /*4a100*/  IADD3 R0, R18, c[0x0][0x198], RZ ;  /* 0x0000660012007a10 */ /* 0x000fe40007ffe0ff */
[----:B------:R-:W-:-:S03]  /*4a110*/  ISETP.LT.AND P4, PT, R29, c[0x0][0x178], !P1 ;  /* 0x00005e001d007a0c */ /* 0x000fc60004f81270 */
[----:B------:R-:W-:Y:S01]  /*4a120*/  IMAD.WIDE R18, R0, 0x2, R4 ;  /* 0x0000000200127825 */ /* 0x000fe200078e0204 */
[----:B------:R-:W-:-:S03]  /*4a130*/  ISETP.LT.AND P5, PT, R24, c[0x0][0x178], !P1 ;  /* 0x00005e0018007a0c */ /* 0x000fc60004fa1270 */
[----:B0-----:R-:W-:Y:S02]  /*4a140*/  IMAD.WIDE R8, R0, 0x2, R14 ;  /* 0x0000000200087825 */ /* 0x001fe400078e020e */
[----:B------:R-:W-:Y:S01]  /*4a150*/  @P6 STG.E.U16 [R18.64], R20 ;  /* 0x0000001412006986 */ /* 0x000fe2000c10150a */
[----:B------:R-:W-:Y:S02]  /*4a160*/  ISETP.LT.AND P6, PT, R2, c[0x0][0x178], !P1 ;  /* 0x00005e0002007a0c */ /* 0x000fe40004fc1270 */
[----:B------:R-:W-:Y:S01]  /*4a170*/  ISETP.LT.AND P1, PT, R28, c[0x0][0x178], !P3 ;  /* 0x00005e001c007a0c */ /* 0x000fe20005f21270 */
[----:B---3--:R0:W-:Y:S04]  /*4a180*/  STL [R1+0x1918], R22 ;  /* 0x0019181601007387 */ /* 0x0081e80000100800 */
[----:B0-----:R-:W3:Y:S01]  /*4a190*/  LDL R22, [R1+0x44] ;  /* 0x0000440001167983 */ /* 0x001ee20000100800 */
[----:B------:R-:W-:-:S02]  /*4a1a0*/  PRMT R19, R26, 0x7632, R19 ;  /* 0x000076321a137816 */ /* 0x000fc40000000013 */
[----:B------:R-:W-:Y:S02]  /*4a1b0*/  IADD3 R21, R3, 0x11, RZ ;  /* 0x0000001103157810 */ /* 0x000fe40007ffe0ff */
[C---:B------:R-:W-:Y:S01]  /*4a1c0*/  IADD3 R18, R0.reuse, c[0x0][0x198], RZ ;  /* 0x0000660000127a10 */ /* 0x040fe20007ffe0ff */
[----:B------:R0:W-:Y:S01]  /*4a1d0*/  @P4 STG.E.U16 [R8.64], R19 ;  /* 0x0000001308004986 */ /* 0x0001e2000c10150a */
[----:B------:R-:W-:Y:S01]  /*4a1e0*/  ISETP.GE.AND P0, PT, R21, c[0x0][0x17c], PT ;  /* 0x00005f0015007a0c */ /* 0x000fe20003f06270 */
[C---:B------:R-:W-:Y:S01]  /*4a1f0*/  IMAD.WIDE R10, R0.reuse, 0x2, R12 ;  /* 0x00000002000a7825 */ /* 0x040fe200078e020c */
[----:B------:R-:W-:Y:S02]  /*4a200*/  PRMT R20, R27, 0x7632, R20 ;  /* 0x000076321b147816 */ /* 0x000fe40000000014 */
[----:B------:R-:W-:Y:S01]  /*4a210*/  ISETP.LT.AND P4, PT, R29, c[0x0][0x178], !P3 ;  /* 0x00005e001d007a0c */ /* 0x000fe20005f81270 */
[----:B------:R-:W-:Y:S01]  /*4a220*/  IMAD.WIDE R16, R0, 0x2, R6 ;  /* 0x0000000200107825 */ /* 0x000fe200078e0206 */
[----:B------:R-:W-:Y:S01]  /*4a230*/  PRMT R21, R25, 0x7632, R21 ;  /* 0x0000763219157816 */ /* 0x000fe20000000015 */
[----:B------:R1:W-:Y:S02]  /*4a240*/  @P5 STG.E.U16 [R10.64], R20 ;  /* 0x000000140a005986 */ /* 0x0003e4000c10150a */
[----:B0-----:R-:W-:-:S02]  /*4a250*/  IMAD.WIDE R8, R18, 0x2, R4 ;  /* 0x0000000212087825 */ /* 0x001fc400078e0204 */
[----:B------:R-:W-:Y:S04]  /*4a260*/  @P6 STG.E.U16 [R16.64], R21 ;  /* 0x0000001510006986 */ /* 0x000fe8000c10150a */
[----:B--2---:R0:W-:Y:S01]  /*4a270*/  @P1 STG.E.U16 [R8.64], R23 ;  /* 0x0000001708001986 */ /* 0x0041e2000c10150a */
[----:B-1----:R-:W-:Y:S01]  /*4a280*/  PRMT R20, R23, 0x7632, R20 ;  /* 0x0000763217147816 */ /* 0x002fe20000000014 */
[----:B0-----:R-:W-:Y:S02]  /*4a290*/  IMAD.WIDE R8, R18, 0x2, R14 ;  /* 0x0000000212087825 */ /* 0x001fe400078e020e */
[----:B------:R-:W2:Y:S04]  /*4a2a0*/  LDL.LU R23, [R1+0x1c4] ;  /* 0x0001c40001177983 */ /* 0x000ea80000300800 */
[----:B------:R-:W4:Y:S04]  /*4a2b0*/  LDL.LU R25, [R1+0x64] ;  /* 0x0000640001197983 */ /* 0x000f280000300800 */
[----:B------:R-:W2:Y:S04]  /*4a2c0*/  LDL.LU R26, [R1+0x54] ;  /* 0x00005400011a7983 */ /* 0x000ea80000300800 */
[----:B------:R-:W2:Y:S04]  /*4a2d0*/  LDL.LU R27, [R1+0x14] ;  /* 0x00001400011b7983 */ /* 0x000ea80000300800 */
[----:B---3--:R0:W-:Y:S04]  /*4a2e0*/  @P4 STG.E.U16 [R8.64], R22 ;  /* 0x0000001608004986 */ /* 0x0081e8000c10150a */
[----:B0-----:R-:W3:Y:S04]  /*4a2f0*/  LDL.LU R22, [R1+0x1918] ;  /* 0x0019180001167983 */ /* 0x001ee80000300800 */
[----:B------:R-:W2:Y:S04]  /*4a300*/  LDL.LU R8, [R1+0x44] ;  /* 0x0000440001087983 */ /* 0x000ea80000300800 */
[----:B------:R-:W2:Y:S01]  /*4a310*/  LDL.LU R9, [R1+0x24] ;  /* 0x0000240001097983 */ /* 0x000ea20000300800 */
[----:B------:R-:W-:-:S02]  /*4a320*/  ISETP.LT.AND P5, PT, R24, c[0x0][0x178], !P3 ;  /* 0x00005e0018007a0c */ /* 0x000fc40005fa1270 */
        /* <DEDUP_REMOVED lines=9> */
[----:B--2---:R0:W-:Y:S01]  /*4a3c0*/  @P5 STG.E.U16 [R10.64], R9 ;  /* 0x000000090a005986 */ /* 0x0041e2000c10150a */
[----:B------:R-:W-:-:S03]  /*4a3d0*/  ISETP.LT.AND P5, PT, R24, c[0x0][0x178], !P0 ;  /* 0x00005e0018007a0c */ /* 0x000fc600047a1270 */
[----:B---3--:R1:W-:Y:S04]  /*4a3e0*/  @P3 STG.E.U16 [R16.64], R22 ;  /* 0x0000001610003986 */ /* 0x0083e8000c10150a */
        /* <DEDUP_REMOVED lines=26> */
[----:B----4-:R-:W-:Y:S04]  /*4a590*/  @P4 STG.E.U16 [R8.64], R25 ;  /* 0x0000001908004986 */ /* 0x010fe8000c10150a */
        /* <DEDUP_REMOVED lines=70> */
[C---:B------:R-:W-:Y:S02]  /*4aa00*/  IADD3 R22, R3.reuse, 0x1a, RZ ;  /* 0x0000001a03167810 */ /* 0x040fe40007ffe0ff */
[----:B0-----:R-:W-:Y:S01]  /*4aa10*/  IADD3 R21, R3, 0x19, RZ ;  /* 0x0000001903157810 */ /* 0x001fe20007ffe0ff */
[----:B------:R-:W-:-:S04]  /*4aa20*/  IMAD.WIDE R16, R18, 0x2, R6 ;  /* 0x0000000212107825 */ /* 0x000fc800078e0206 */
[----:B-1----:R-:W-:Y:S01]  /*4aa30*/  IMAD.WIDE R8, R18, 0x2, R14 ;  /* 0x0000000212087825 */ /* 0x002fe200078e020e */
[----:B------:R-:W-:Y:S02]  /*4aa40*/  PRMT R20, R23, 0x7632, R20 ;  /* 0x0000763217147816 */ /* 0x000fe40000000014 */
[----:B------:R-:W-:Y:S01]  /*4aa50*/  ISETP.GE.AND P0, PT, R21, c[0x0][0x17c], PT ;  /* 0x00005f0015007a0c */ /* 0x000fe20003f06270 */
[----:B------:R-:W2:Y:S04]  /*4aa60*/  LDL.LU R23, [R1+0x2c4] ;  /* 0x0002c40001177983 */ /* 0x000ea80000300800 */
[----:B------:R-:W-:Y:S04]  /*4aa70*/  @P4 STG.E.U16 [R8.64], R26 ;  /* 0x0000001a08004986 */ /* 0x000fe8000c10150a */
[----:B------:R-:W-:Y:S04]  /*4aa80*/  @P5 STG.E.U16 [R10.64], R27 ;  /* 0x0000001b0a005986 */ /* 0x000fe8000c10150a */
[----:B---3--:R0:W-:Y:S01]  /*4aa90*/  @P2 STG.E.U16 [R16.64], R25 ;  /* 0x0000001910002986 */ /* 0x0081e2000c10150a */
[----:B------:R-:W-:-:S02]  /*4aaa0*/  PRMT R21, R25, 0x7632, R21 ;  /* 0x0000763219157816 */ /* 0x000fc40000000015 */
[----:B------:R-:W-:Y:S01]  /*4aab0*/  ISETP.GE.AND P2, PT, R22, c[0x0][0x17c], PT ;  /* 0x00005f0016007a0c */ /* 0x000fe20003f46270 */
[----:B0-----:R-:W3:Y:S04]  /*4aac0*/  LDL R25, [R1+0x10dc] ;  /* 0x0010dc0001197983 */ /* 0x001ee80000100800 */
[----:B------:R-:W4:Y:S01]  /*4aad0*/  LDL.LU R22, [R1+0xb4] ;  /* 0x0000b40001167983 */ /* 0x000f220000300800 */
[----:B------:R-:W-:Y:S02]  /*4aae0*/  ISETP.LT.AND P6, PT, R28, c[0x0][0x178], !P1 ;  /* 0x00005e001c007a0c */ /* 0x000fe40004fc1270 */
[----:B------:R-:W-:Y:S02]  /*4aaf0*/  IADD3 R0, R18, c[0x0][0x198], RZ ;  /* 0x0000660012007a10 */ /* 0x000fe40007ffe0ff */
[----:B------:R-:W-:-:S03]  /*4ab00*/  ISETP.LT.AND P4, PT, R29, c[0x0][0x178], !P1 ;  /* 0x00005e001d007a0c */ /* 0x000fc60004f81270 */
[----:B------:R-:W-:Y:S01]  /*4ab10*/  IMAD.WIDE R18, R0, 0x2, R4 ;  /* 0x0000000200127825 */ /* 0x000fe200078e0204 */
[----:B------:R-:W-:-:S03]  /*4ab20*/  ISETP.LT.AND P5, PT, R24, c[0x0][0x178], !P1 ;  /* 0x00005e0018007a0c */ /* 0x000fc60004fa1270 */
[----:B------:R-:W-:Y:S02]  /*4ab30*/  IMAD.WIDE R8, R0, 0x2, R14 ;  /* 0x0000000200087825 */ /* 0x000fe400078e020e */
[----:B------:R-:W-:Y:S01]  /*4ab40*/  @P6 STG.E.U16 [R18.64], R20 ;  /* 0x0000001412006986 */ /* 0x000fe2000c10150a */
[----:B------:R-:W-:Y:S02]  /*4ab50*/  ISETP.LT.AND P6, PT, R2, c[0x0][0x178], !P1 ;  /* 0x00005e0002007a0c */ /* 0x000fe40004fc1270 */
[----:B------:R-:W-:Y:S01]  /*4ab60*/  ISETP.LT.AND P1, PT, R28, c[0x0][0x178], !P3 ;  /* 0x00005e001c007a0c */ /* 0x000fe20005f21270 */
[----:B----4-:R0:W-:Y:S04]  /*4ab70*/  STL [R1+0x1910], R22 ;  /* 0x0019101601007387 */ /* 0x0101e80000100800 */
[----:B0-----:R-:W4:Y:S01]  /*4ab80*/  LDL R22, [R1+0x2b4] ;  /* 0x0002b40001167983 */ /* 0x001f220000100800 */
[----:B------:R-:W-:-:S02]  /*4ab90*/  PRMT R19, R26, 0x7632, R19 ;  /* 0x000076321a137816 */ /* 0x000fc40000000013 */
[C---:B------:R-:W-:Y:S01]  /*4aba0*/  IADD3 R18, R0.reuse, c[0x0][0x198], RZ ;  /* 0x0000660000127a10 */ /* 0x040fe20007ffe0ff */
[C---:B------:R-:W-:Y:S01]  /*4abb0*/  IMAD.WIDE R10, R0.reuse, 0x2, R12 ;  /* 0x00000002000a7825 */ /* 0x040fe200078e020c */
[----:B------:R-:W-:Y:S01]  /*4abc0*/  PRMT R20, R27, 0x7632, R20 ;  /* 0x000076321b147816 */ /* 0x000fe20000000014 */
[----:B------:R0:W-:Y:S01]  /*4abd0*/  @P4 STG.E.U16 [R8.64], R19 ;  /* 0x0000001308004986 */ /* 0x0001e2000c10150a */
[----:B------:R-:W-:Y:S01]  /*4abe0*/  ISETP.LT.AND P4, PT, R29, c[0x0][0x178], !P3 ;  /* 0x00005e001d007a0c */ /* 0x000fe20005f81270 */
[----:B------:R-:W-:Y:S02]  /*4abf0*/  IMAD.WIDE R16, R0, 0x2, R6 ;  /* 0x0000000200107825 */ /* 0x000fe400078e0206 */
[----:B------:R1:W-:Y:S04]  /*4ac00*/  @P5 STG.E.U16 [R10.64], R20 ;  /* 0x000000140a005986 */ /* 0x0003e8000c10150a */
[----:B------:R-:W-:Y:S01]  /*4ac10*/  @P6 STG.E.U16 [R16.64], R21 ;  /* 0x0000001510006986 */ /* 0x000fe2000c10150a */
[----:B0-----:R-:W-:-:S05]  /*4ac20*/  IMAD.WIDE R8, R18, 0x2, R4 ;  /* 0x0000000212087825 */ /* 0x001fca00078e0204 */
[----:B--2---:R0:W-:Y:S01]  /*4ac30*/  @P1 STG.E.U16 [R8.64], R23 ;  /* 0x0000001708001986 */ /* 0x0041e2000c10150a */
[----:B-1----:R-:W-:Y:S01]  /*4ac40*/  PRMT R20, R23, 0x7632, R20 ;  /* 0x0000763217147816 */ /* 0x002fe20000000014 */
[----:B0-----:R-:W-:Y:S02]  /*4ac50*/  IMAD.WIDE R8, R18, 0x2, R14 ;  /* 0x0000000212087825 */ /* 0x001fe400078e020e */
[----:B------:R-:W2:Y:S04]  /*4ac60*/  LDL.LU R23, [R1+0x394] ;  /* 0x0003940001177983 */ /* 0x000ea80000300800 */
[----:B------:R-:W2:Y:S04]  /*4ac70*/  LDL.LU R26, [R1+0x2d4] ;  /* 0x0002d400011a7983 */ /* 0x000ea80000300800 */
[----:B------:R-:W2:Y:S04]  /*4ac80*/  LDL.LU R24, [R1+0xf4] ;  /* 0x0000f40001187983 */ /* 0x000ea80000300800 */
[----:B------:R-:W2:Y:S04]  /*4ac90*/  LDL.LU R27, [R1+0xd4] ;  /* 0x0000d400011b7983 */ /* 0x000ea80000300800 */
[----:B----4-:R0:W-:Y:S04]  /*4aca0*/  @P4 STG.E.U16 [R8.64], R22 ;  /* 0x0000001608004986 */ /* 0x0101e8000c10150a */
[----:B0-----:R-:W4:Y:S04]  /*4acb0*/  LDL.LU R22, [R1+0x1910] ;  /* 0x0019100001167983 */ /* 0x001f280000300800 */
[----:B------:R-:W2:Y:S04]  /*4acc0*/  LDL.LU R8, [R1+0x2b4] ;  /* 0x0002b40001087983 */ /* 0x000ea80000300800 */
[----:B------:R-:W2:Y:S01]  /*4acd0*/  LDL.LU R9, [R1+0xc4] ;  /* 0x0000c40001097983 */ /* 0x000ea20000300800 */
[----:B---3--:R-:W-:-:S02]  /*4ace0*/  ISETP.LT.AND P5, PT, R25, c[0x0][0x178], !P3 ;  /* 0x00005e0019007a0c */ /* 0x008fc40005fa1270 */
        /* <DEDUP_REMOVED lines=81> */
[----:B------:R-:W-:Y:S02]  /*4b200*/  ISETP.LT.AND P4, PT, R29, c[0x0][0x178], !P0 ;  /* 0x00005e001d007a0c */ /* 0x000fe40004781270 */
[----:B------:R-:W-:Y:S01]  /*4b210*/  IADD3 R21, R3, 0x1f, RZ ;  /* 0x0000001f03157810 */ /* 0x000fe20007ffe0ff */
        /* <DEDUP_REMOVED lines=10> */
[----:B------:R-:W-:Y:S01]  /*4b2c0*/  ISETP.GE.AND P1, PT, R21, c[0x0][0x17c], PT ;  /* 0x00005f0015007a0c */ /* 0x000fe20003f26270 */
[----:B------:R-:W-:Y:S01]  /*4b2d0*/  IMAD.WIDE R10, R0, 0x2, R12 ;  /* 0x00000002000a7825 */ /* 0x000fe200078e020c */
[----:B------:R-:W-:-:S02]  /*4b2e0*/  PRMT R21, R22, 0x7632, R21 ;  /* 0x0000763216157816 */ /* 0x000fc40000000015 */
[C---:B------:R-:W-:Y:S01]  /*4b2f0*/  IADD3 R18, R0.reuse, c[0x0][0x198], RZ ;  /* 0x0000660000127a10 */ /* 0x040fe20007ffe0ff */
[----:B------:R-:W-:Y:S01]  /*4b300*/  IMAD.WIDE R16, R0, 0x2, R6 ;  /* 0x0000000200107825 */ /* 0x000fe200078e0206 */
        /* <DEDUP_REMOVED lines=9> */
[----:B--2---:R0:W-:Y:S01]  /*4b3a0*/  @P0 STG.E.U16 [R8.64], R23 ;  /* 0x0000001708000986 */ /* 0x0041e2000c10150a */
[----:B-1----:R-:W-:Y:S01]  /*4b3b0*/  IMAD.WIDE R10, R18, 0x2, R12 ;  /* 0x00000002120a7825 */ /* 0x002fe200078e020c */
[----:B------:R-:W-:-:S03]  /*4b3c0*/  PRMT R20, R23, 0x7632, R20 ;  /* 0x0000763217147816 */ /* 0x000fc60000000014 */
[----:B----4-:R-:W-:-:S04]  /*4b3d0*/  IMAD.WIDE R16, R18, 0x2, R6 ;  /* 0x0000000212107825 */ /* 0x010fc800078e0206 */
[----:B0-----:R-:W-:Y:S01]  /*4b3e0*/  IMAD.WIDE R8, R18, 0x2, R14 ;  /* 0x0000000212087825 */ /* 0x001fe200078e020e */
[----:B------:R-:W2:Y:S03]  /*4b3f0*/  LDL.LU R23, [R1+0x1b8] ;  /* 0x0001b80001177983 */ /* 0x000ea60000300800 */
[----:B------:R-:W-:Y:S01]  /*4b400*/  IMAD.WIDE R18, R0, 0x2, R4 ;  /* 0x0000000200127825 */ /* 0x000fe200078e0204 */
[----:B------:R-:W-:Y:S04]  /*4b410*/  @P4 STG.E.U16 [R8.64], R24 ;  /* 0x0000001808004986 */ /* 0x000fe8000c10150a */
[----:B------:R-:W-:Y:S04]  /*4b420*/  @P5 STG.E.U16 [R10.64], R27 ;  /* 0x0000001b0a005986 */ /* 0x000fe8000c10150a */
[----:B---3--:R-:W-:Y:S04]  /*4b430*/  @P2 STG.E.U16 [R16.64], R26 ;  /* 0x0000001a10002986 */ /* 0x008fe8000c10150a */
        /* <DEDUP_REMOVED lines=12> */
[----:B---3--:R0:W-:Y:S04]  /*4b500*/  STL [R1+0x1908], R24 ;  /* 0x0019081801007387 */ /* 0x0081e80000100800 */
[----:B0-----:R-:W3:Y:S01]  /*4b510*/  LDL R24, [R1+0x48] ;  /* 0x0000480001187983 */ /* 0x001ee20000100800 */
[----:B------:R-:W-:Y:S01]  /*4b520*/  ISETP.GE.AND P0, PT, R21, c[0x0][0x17c], PT ;  /* 0x00005f0015007a0c */ /* 0x000fe20003f06270 */
[C---:B------:R-:W-:Y:S01]  /*4b530*/  IMAD.WIDE R10, R0.reuse, 0x2, R12 ;  /* 0x00000002000a7825 */ /* 0x040fe200078e020c */
[----:B------:R-:W-:Y:S01]  /*4b540*/  PRMT R20, R27, 0x7632, R20 ;  /* 0x000076321b147816 */ /* 0x000fe20000000014 */
[----:B------:R0:W-:Y:S01]  /*4b550*/  @P4 STG.E.U16 [R8.64], R19 ;  /* 0x0000001308004986 */ /* 0x0001e2000c10150a */
[----:B------:R-:W-:Y:S01]  /*4b560*/  ISETP.LT.AND P4, PT, R29, c[0x0][0x178], !P3 ;  /* 0x00005e001d007a0c */ /* 0x000fe20005f81270 */
[----:B------:R-:W-:Y:S01]  /*4b570*/  IMAD.WIDE R16, R0, 0x2, R6 ;  /* 0x0000000200107825 */ /* 0x000fe200078e0206 */
[----:B------:R-:W-:Y:S01]  /*4b580*/  PRMT R21, R26, 0x7632, R21 ;  /* 0x000076321a157816 */ /* 0x000fe20000000015 */
[----:B------:R2:W-:Y:S01]  /*4b590*/  @P5 STG.E.U16 [R10.64], R20 ;  /* 0x000000140a005986 */ /* 0x0005e2000c10150a */
[----:B------:R-:W-:-:S03]  /*4b5a0*/  IADD3 R22, R3, 0x22, RZ ;  /* 0x0000002203167810 */ /* 0x000fc60007ffe0ff */
[----:B------:R-:W-:Y:S01]  /*4b5b0*/  @P6 STG.E.U16 [R16.64], R21 ;  /* 0x0000001510006986 */ /* 0x000fe2000c10150a */
[----:B0-----:R-:W-:Y:S01]  /*4b5c0*/  IMAD.WIDE R8, R18, 0x2, R4 ;  /* 0x0000000212087825 */ /* 0x001fe200078e0204 */
[----:B------:R-:W-:Y:S02]  /*4b5d0*/  ISETP.GE.AND P2, PT, R22, c[0x0][0x17c], PT ;  /* 0x00005f0016007a0c */ /* 0x000fe40003f46270 */
[----:B------:R-:W4:Y:S01]  /*4b5e0*/  LDL.LU R22, [R1+0x28] ;  /* 0x0000280001167983 */ /* 0x000f220000300800 */
[----:B--2---:R-:W-:-:S03]  /*4b5f0*/  PRMT R20, R23, 0x7632, R20 ;  /* 0x0000763217147816 */ /* 0x004fc60000000014 */
[----:B------:R0:W-:Y:S02]  /*4b600*/  @P1 STG.E.U16 [R8.64], R23 ;  /* 0x0000001708001986 */ /* 0x0001e4000c10150a */
[----:B0-----:R-:W-:Y:S02]  /*4b610*/  IMAD.WIDE R8, R18, 0x2, R14 ;  /* 0x0000000212087825 */ /* 0x001fe400078e020e */
[----:B------:R-:W2:Y:S04]  /*4b620*/  LDL.LU R23, [R1+0x1c8] ;  /* 0x0001c80001177983 */ /* 0x000ea80000300800 */
[----:B------:R-:W2:Y:S04]  /*4b630*/  LDL.LU R26, [R1+0x68] ;  /* 0x00006800011a7983 */ /* 0x000ea80000300800 */
[----:B------:R-:W2:Y:S04]  /*4b640*/  LDL.LU R27, [R1+0x18] ;  /* 0x00001800011b7983 */ /* 0x000ea80000300800 */
[----:B---3--:R0:W-:Y:S04]  /*4b650*/  @P4 STG.E.U16 [R8.64], R24 ;  /* 0x0000001808004986 */ /* 0x0081e8000c10150a */
[----:B0-----:R-:W3:Y:S01]  /*4b660*/  LDL.LU R24, [R1+0x1908] ;  /* 0x0019080001187983 */ /* 0x001ee20000300800 */
[----:B------:R-:W-:-:S02]  /*4b670*/  ISETP.LT.AND P5, PT, R25, c[0x0][0x178], !P3 ;  /* 0x00005e0019007a0c */ /* 0x000fc40005fa1270 */
[----:B------:R-:W-:Y:S01]  /*4b680*/  ISETP.LT.AND P3, PT, R2, c[0x0][0x178], !P3 ;  /* 0x00005e0002007a0c */ /* 0x000fe20005f61270 */
[----:B------:R-:W2:Y:S01]  /*4b690*/  LDL.LU R9, [R1+0x48] ;  /* 0x0000480001097983 */ /* 0x000ea20000300800 */
[----:B------:R-:W-:Y:S02]  /*4b6a0*/  ISETP.LT.AND P6, PT, R28, c[0x0][0x178], !P0 ;  /* 0x00005e001c007a0c */ /* 0x000fe400047c1270 */
[C---:B------:R-:W-:Y:S01]  /*4b6b0*/  IADD3 R0, R18.reuse, c[0x0][0x198], RZ ;  /* 0x0000660012007a10 */ /* 0x040fe20007ffe0ff */
[----:B------:R-:W-:-:S04]  /*4b6c0*/  IMAD.WIDE R10, R18, 0x2, R12 ;  /* 0x00000002120a7825 */ /* 0x000fc800078e020c */
[----:B------:R-:W-:-:S04]  /*4b6d0*/  IMAD.WIDE R16, R18, 0x2, R6 ;  /* 0x0000000212107825 */ /* 0x000fc800078e0206 */
[----:B------:R-:W-:Y:S01]  /*4b6e0*/  IMAD.WIDE R18, R0, 0x2, R4 ;  /* 0x0000000200127825 */ /* 0x000fe200078e0204 */
[----:B----4-:R-:W-:Y:S01]  /*4b6f0*/  @P5 STG.E.U16 [R10.64], R22 ;  /* 0x000000160a005986 */ /* 0x010fe2000c10150a */
[----:B------:R-:W-:-:S03]  /*4b700*/  ISETP.LT.AND P4, PT, R29, c[0x0][0x178], !P0 ;  /* 0x00005e001d007a0c */ /* 0x000fc60004781270 */
[----:B---3--:R-:W-:Y:S04]  /*4b710*/  @P3 STG.E.U16 [R16.64], R24 ;  /* 0x0000001810003986 */ /* 0x008fe8000c10150a */
[----:B------:R0:W-:Y:S02]  /*4b720*/  @P6 STG.E.U16 [R18.64], R20 ;  /* 0x0000001412006986 */ /* 0x0001e4000c10150a */
[----:B0-----:R-:W-:Y:S02]  /*4b730*/  PRMT R20, R22, 0x7632, R20 ;  /* 0x0000763216147816 */ /* 0x001fe40000000014 */
[----:B------:R-:W-:-:S04]  /*4b740*/  IADD3 R22, R3, 0x24, RZ ;  /* 0x0000002403167810 */ /* 0x000fc80007ffe0ff */
[----:B------:R-:W-:Y:S02]  /*4b750*/  ISETP.GE.AND P3, PT, R22, c[0x0][0x17c], PT ;  /* 0x00005f0016007a0c */ /* 0x000fe40003f66270 */
[----:B------:R-:W3:Y:S01]  /*4b760*/  LDL.LU R22, [R1+0x58] ;  /* 0x0000580001167983 */ /* 0x000ee20000300800 */
[----:B------:R-:W-:Y:S02]  /*4b770*/  ISETP.LT.AND P5, PT, R25, c[0x0][0x178], !P0 ;  /* 0x00005e0019007a0c */ /* 0x000fe400047a1270 */
[----:B------:R-:W-:Y:S02]  /*4b780*/  ISETP.LT.AND P6, PT, R2, c[0x0][0x178], !P0 ;  /* 0x00005e0002007a0c */ /* 0x000fe400047c1270 */
[----:B------:R-:W-:Y:S02]  /*4b790*/  IADD3 R21, R3, 0x23, RZ ;  /* 0x0000002303157810 */ /* 0x000fe40007ffe0ff */
[----:B--2---:R-:W-:Y:S01]  /*4b7a0*/  PRMT R19, R9, 0x7632, R19 ;  /* 0x0000763209137816 */ /* 0x004fe20000000013 */
[----:B------:R-:W-:Y:S01]  /*4b7b0*/  IMAD.WIDE R8, R0, 0x2, R14 ;  /* 0x0000000200087825 */ /* 0x000fe200078e020e */
[----:B------:R-:W-:-:S02]  /*4b7c0*/  ISETP.LT.AND P0, PT, R28, c[0x0][0x178], !P2 ;  /* 0x00005e001c007a0c */ /* 0x000fc40005701270 */
[----:B------:R-:W-:Y:S01]  /*4b7d0*/  ISETP.GE.AND P1, PT, R21, c[0x0][0x17c], PT ;  /* 0x00005f0015007a0c */ /* 0x000fe20003f26270 */
[----:B------:R-:W-:Y:S01]  /*4b7e0*/  IMAD.WIDE R10, R0, 0x2, R12 ;  /* 0x00000002000a7825 */ /* 0x000fe200078e020c */
[----:B------:R-:W-:Y:S02]  /*4b7f0*/  PRMT R21, R24, 0x7632, R21 ;  /* 0x0000763218157816 */ /* 0x000fe40000000015 */
        /* <DEDUP_REMOVED lines=19> */
[----:B---3--:R-:W-:Y:S04]  /*4b930*/  @P5 STG.E.U16 [R10.64], R22 ;  /* 0x000000160a005986 */ /* 0x008fe8000c10150a */
[----:B------:R-:W-:Y:S04]  /*4b940*/  @P2 STG.E.U16 [R16.64], R27 ;  /* 0x0000001b10002986 */ /* 0x000fe8000c10150a */
[----:B------:R0:W-:Y:S02]  /*4b950*/  @P6 STG.E.U16 [R18.64], R20 ;  /* 0x0000001412006986 */ /* 0x0001e4000c10150a */
[----:B0-----:R-:W-:-:S02]  /*4b960*/  PRMT R20, R22, 0x7632, R20 ;  /* 0x0000763216147816 */ /* 0x001fc40000000014 */
[----:B------:R-:W-:Y:S02]  /*4b970*/  IADD3 R22, R3, 0x26, RZ ;  /* 0x0000002603167810 */ /* 0x000fe40007ffe0ff */
[----:B------:R-:W-:Y:S02]  /*4b980*/  PRMT R19, R26, 0x7632, R19 ;  /* 0x000076321a137816 */ /* 0x000fe40000000013 */
[----:B------:R-:W3:Y:S01]  /*4b990*/  LDL.LU R26, [R1+0x88] ;  /* 0x00008800011a7983 */ /* 0x000ee20000300800 */
[----:B------:R-:W-:-:S03]  /*4b9a0*/  ISETP.GE.AND P2, PT, R22, c[0x0][0x17c], PT ;  /* 0x00005f0016007a0c */ /* 0x000fc60003f46270 */
[----:B------:R-:W4:Y:S04]  /*4b9b0*/  LDL.LU R24, [R1+0x38] ;  /* 0x0000380001187983 */ /* 0x000f280000300800 */
[----:B------:R-:W4:Y:S01]  /*4b9c0*/  LDL.LU R22, [R1+0x78] ;  /* 0x0000780001167983 */ /* 0x000f220000300800 */
[----:B------:R-:W-:Y:S02]  /*4b9d0*/  ISETP.LT.AND P4, PT, R29, c[0x0][0x178], !P1 ;  /* 0x00005e001d007a0c */ /* 0x000fe40004f81270 */
[----:B------:R-:W-:Y:S02]  /*4b9e0*/  ISETP.LT.AND P5, PT, R25, c[0x0][0x178], !P1 ;  /* 0x00005e0019007a0c */ /* 0x000fe40004fa1270 */
[----:B------:R-:W-:Y:S02]  /*4b9f0*/  ISETP.LT.AND P6, PT, R2, c[0x0][0x178], !P1 ;  /* 0x00005e0002007a0c */ /* 0x000fe40004fc1270 */
[----:B------:R-:W-:Y:S01]  /*4ba00*/  IADD3 R21, R3, 0x25, RZ ;  /* 0x0000002503157810 */ /* 0x000fe20007ffe0ff */
[----:B------:R-:W-:Y:S01]  /*4ba10*/  IMAD.WIDE R8, R0, 0x2, R14 ;  /* 0x0000000200087825 */ /* 0x000fe200078e020e */
[----:B------:R-:W-:-:S02]  /*4ba20*/  ISETP.LT.AND P1, PT, R28, c[0x0][0x178], !P3 ;  /* 0x00005e001c007a0c */ /* 0x000fc40005f21270 */
[----:B------:R-:W-:Y:S01]  /*4ba30*/  ISETP.GE.AND P0, PT, R21, c[0x0][0x17c], PT ;  /* 0x00005f0015007a0c */ /* 0x000fe20003f06270 */
[C---:B------:R-:W-:Y:S01]  /*4ba40*/  IMAD.WIDE R10, R0.reuse, 0x2, R12 ;  /* 0x00000002000a7825 */ /* 0x040fe200078e020c */
        /* <DEDUP_REMOVED lines=11> */
[C---:B------:R-:W-:Y:S01]  /*4bb00*/  IADD3 R0, R18.reuse, c[0x0][0x198], RZ ;  /* 0x0000660012007a10 */ /* 0x040fe20007ffe0ff */
[----:B------:R-:W4:Y:S02]  /*4bb10*/  LDL.LU R27, [R1+0x2a8] ;  /* 0x0002a800011b7983 */ /* 0x000f240000300800 */
[----:B-1----:R-:W-:-:S02]  /*4bb20*/  IMAD.WIDE R10, R18, 0x2, R12 ;  /* 0x00000002120a7825 */ /* 0x002fc400078e020c */
[----:B--2---:R0:W-:Y:S01]  /*4bb30*/  @P1 STG.E.U16 [R8.64], R23 ;  /* 0x0000001708001986 */ /* 0x0041e2000c10150a */
[----:B------:R-:W-:Y:S01]  /*4bb40*/  PRMT R20, R23, 0x7632, R20 ;  /* 0x0000763217147816 */ /* 0x000fe20000000014 */
[----:B------:R-:W-:-:S04]  /*4bb50*/  IMAD.WIDE R16, R18, 0x2, R6 ;  /* 0x0000000212107825 */ /* 0x000fc800078e0206 */
[----:B0-----:R-:W-:Y:S01]  /*4bb60*/  IMAD.WIDE R8, R18, 0x2, R14 ;  /* 0x0000000212087825 */ /* 0x001fe200078e020e */
[----:B------:R-:W2:Y:S03]  /*4bb70*/  LDL.LU R23, [R1+0x1e8] ;  /* 0x0001e80001177983 */ /* 0x000ea60000300800 */
[----:B------:R-:W-:Y:S01]  /*4bb80*/  IMAD.WIDE R18, R0, 0x2, R4 ;  /* 0x0000000200127825 */ /* 0x000fe200078e0204 */
[----:B---3--:R-:W-:Y:S04]  /*4bb90*/  @P4 STG.E.U16 [R8.64], R26 ;  /* 0x0000001a08004986 */ /* 0x008fe8000c10150a */
[----:B----4-:R-:W-:Y:S04]  /*4bba0*/  @P5 STG.E.U16 [R10.64], R22 ;  /* 0x000000160a005986 */ /* 0x010fe8000c10150a */
[----:B------:R-:W-:Y:S04]  /*4bbb0*/  @P3 STG.E.U16 [R16.64], R24 ;  /* 0x0000001810003986 */ /* 0x000fe8000c10150a */
[----:B------:R0:W-:Y:S02]  /*4bbc0*/  @P6 STG.E.U16 [R18.64], R20 ;  /* 0x0000001412006986 */ /* 0x0001e4000c10150a */
[----:B0-----:R-:W-:-:S02]  /*4bbd0*/  PRMT R20, R22, 0x7632, R20 ;  /* 0x0000763216147816 */ /* 0x001fc40000000014 */
[----:B------:R-:W-:Y:S02]  /*4bbe0*/  IADD3 R22, R3, 0x28, RZ ;  /* 0x0000002803167810 */ /* 0x000fe40007ffe0ff */
[----:B------:R-:W-:Y:S02]  /*4bbf0*/  PRMT R19, R26, 0x7632, R19 ;  /* 0x000076321a137816 */ /* 0x000fe40000000013 */
[----:B------:R-:W3:Y:S01]  /*4bc00*/  LDL.LU R26, [R1+0x1904] ;  /* 0x00190400011a7983 */ /* 0x000ee20000300800 */
[----:B------:R-:W-:-:S03]  /*4bc10*/  ISETP.GE.AND P3, PT, R22, c[0x0][0x17c], PT ;  /* 0x00005f0016007a0c */ /* 0x000fc60003f66270 */
[----:B------:R-:W4:Y:S01]  /*4bc20*/  LDL.LU R22, [R1+0x98] ;  /* 0x0000980001167983 */ /* 0x000f220000300800 */
[----:B------:R-:W-:Y:S02]  /*4bc30*/  ISETP.LT.AND P4, PT, R29, c[0x0][0x178], !P0 ;  /* 0x00005e001d007a0c */ /* 0x000fe40004781270 */
[----:B------:R-:W-:Y:S02]  /*4bc40*/  ISETP.LT.AND P5, PT, R25, c[0x0][0x178], !P0 ;  /* 0x00005e0019007a0c */ /* 0x000fe400047a1270 */
[----:B------:R-:W-:Y:S02]  /*4bc50*/  ISETP.LT.AND P6, PT, R2, c[0x0][0x178], !P0 ;  /* 0x00005e0002007a0c */ /* 0x000fe400047c1270 */
[----:B------:R-:W-:Y:S01]  /*4bc60*/  IADD3 R21, R3, 0x27, RZ ;  /* 0x0000002703157810 */ /* 0x000fe20007ffe0ff */
        /* <DEDUP_REMOVED lines=21> */
[----:B------:R-:W-:Y:S01]  /*4bdc0*/  IADD3 R21, R3, 0x29, RZ ;  /* 0x0000002903157810 */ /* 0x000fe20007ffe0ff */
[----:B------:R-:W2:Y:S02]  /*4bdd0*/  LDL.LU R27, [R1+0x2c8] ;  /* 0x0002c800011b7983 */ /* 0x000ea40000300800 */
[----:B------:R-:W-:Y:S02]  /*4bde0*/  IMAD.WIDE R18, R0, 0x2, R4 ;  /* 0x0000000200127825 */ /* 0x000fe400078e0204 */
[----:B------:R-:W-:Y:S01]  /*4bdf0*/  @P4 STG.E.U16 [R8.64], R23 ;  /* 0x0000001708004986 */ /* 0x000fe2000c10150a */
[----:B------:R-:W-:Y:S02]  /*4be00*/  ISETP.GE.AND P0, PT, R21, c[0x0][0x17c], PT ;  /* 0x00005f0015007a0c */ /* 0x000fe40003f06270 */
[----:B------:R-:W-:Y:S01]  /*4be10*/  ISETP.LT.AND P4, PT, R29, c[0x0][0x178], !P1 ;  /* 0x00005e001d007a0c */ /* 0x000fe20004f81270 */
[----:B----4-:R-:W-:Y:S04]  /*4be20*/  @P5 STG.E.U16 [R10.64], R22 ;  /* 0x000000160a005986 */ /* 0x010fe8000c10150a */
[----:B---3--:R-:W-:Y:S04]  /*4be30*/  @P2 STG.E.U16 [R16.64], R26 ;  /* 0x0000001a10002986 */ /* 0x008fe8000c10150a */
[----:B------:R0:W-:Y:S01]  /*4be40*/  @P6 STG.E.U16 [R18.64], R20 ;  /* 0x0000001412006986 */ /* 0x0001e2000c10150a */
[----:B------:R-:W-:-:S02]  /*4be50*/  PRMT R21, R26, 0x7632, R21 ;  /* 0x000076321a157816 */ /* 0x000fc40000000015 */
[----:B0-----:R-:W-:Y:S02]  /*4be60*/  PRMT R19, R23, 0x7632, R19 ;  /* 0x0000763217137816 */ /* 0x001fe40000000013 */
[----:B------:R-:W3:Y:S04]  /*4be70*/  LDL.LU R23, [R1+0x2b8] ;  /* 0x0002b80001177983 */ /* 0x000ee80000300800 */
[----:B------:R-:W4:Y:S04]  /*4be80*/  LDL.LU R24, [R1+0xc8] ;  /* 0x0000c80001187983 */ /* 0x000f280000300800 */
[----:B------:R-:W3:Y:S04]  /*4be90*/  LDL.LU R29, [R1+0xb8] ;  /* 0x0000b800011d7983 */ /* 0x000ee80000300800 */
[----:B------:R-:W3:Y:S01]  /*4bea0*/  LDL R26, [R1+0x10d8] ;  /* 0x0010d800011a7983 */ /* 0x000ee20000100800 */
[----:B------:R-:W-:-:S02]  /*4beb0*/  ISETP.LT.AND P5, PT, R25, c[0x0][0x178], !P1 ;  /* 0x00005e0019007a0c */ /* 0x000fc40004fa1270 */
[----:B------:R-:W-:Y:S01]  /*4bec0*/  ISETP.LT.AND P6, PT, R2, c[0x0][0x178], !P1 ;  /* 0x00005e0002007a0c */ /* 0x000fe20004fc1270 */
[----:B------:R-:W-:Y:S01]  /*4bed0*/  IMAD.WIDE R8, R0, 0x2, R14 ;  /* 0x0000000200087825 */ /* 0x000fe200078e020e */
[----:B------:R-:W-:Y:S02]  /*4bee0*/  ISETP.LT.AND P1, PT, R28, c[0x0][0x178], !P3 ;  /* 0x00005e001c007a0c */ /* 0x000fe40005f21270 */
[----:B------:R-:W-:Y:S01]  /*4bef0*/  PRMT R20, R22, 0x7632, R20 ;  /* 0x0000763216147816 */ /* 0x000fe20000000014 */
[C---:B------:R-:W-:Y:S01]  /*4bf00*/  IMAD.WIDE R10, R0.reuse, 0x2, R12 ;  /* 0x00000002000a7825 */ /* 0x040fe200078e020c */
[C---:B------:R-:W-:Y:S01]  /*4bf10*/  IADD3 R18, R0.reuse, c[0x0][0x198], RZ ;  /* 0x0000660000127a10 */ /* 0x040fe20007ffe0ff */
[----:B------:R0:W-:Y:S02]  /*4bf20*/  @P4 STG.E.U16 [R8.64], R19 ;  /* 0x0000001308004986 */ /* 0x0001e4000c10150a */
[----:B------:R-:W-:Y:S02]  /*4bf30*/  IMAD.WIDE R16, R0, 0x2, R6 ;  /* 0x0000000200107825 */ /* 0x000fe400078e0206 */
[----:B------:R1:W-:Y:S01]  /*4bf40*/  @P5 STG.E.U16 [R10.64], R20 ;  /* 0x000000140a005986 */ /* 0x0003e2000c10150a */
[----:B------:R-:W-:-:S03]  /*4bf50*/  ISETP.LT.AND P5, PT, R25, c[0x0][0x178], !P3 ;  /* 0x00005e0019007a0c */ /* 0x000fc60005fa1270 */
[----:B------:R1:W-:Y:S01]  /*4bf60*/  @P6 STG.E.U16 [R16.64], R21 ;  /* 0x0000001510006986 */ /* 0x0003e2000c10150a */
[----:B------:R-:W-:Y:S01]  /*4bf70*/  ISETP.LT.AND P6, PT, R28, c[0x0][0x178], !P0 ;  /* 0x00005e001c007a0c */ /* 0x000fe200047c1270 */
[C---:B0-----:R-:W-:Y:S01]  /*4bf80*/  IMAD.WIDE R8, R18.reuse, 0x2, R4 ;  /* 0x0000000212087825 */ /* 0x041fe200078e0204 */
[----:B------:R-:W-:-:S04]  /*4bf90*/  IADD3 R0, R18, c[0x0][0x198], RZ ;  /* 0x0000660012007a10 */ /* 0x000fc80007ffe0ff */
[----:B--2---:R0:W-:Y:S01]  /*4bfa0*/  @P1 STG.E.U16 [R8.64], R27 ;  /* 0x0000001b08001986 */ /* 0x0041e2000c10150a */
[----:B-1----:R-:W-:Y:S01]  /*4bfb0*/  IMAD.WIDE R10, R18, 0x2, R12 ;  /* 0x00000002120a7825 */ /* 0x002fe200078e020c */
[----:B------:R-:W-:-:S03]  /*4bfc0*/  PRMT R20, R27, 0x7632, R20 ;  /* 0x000076321b147816 */ /* 0x000fc60000000014 */
[----:B------:R-:W-:-:S04]  /*4bfd0*/  IMAD.WIDE R16, R18, 0x2, R6 ;  /* 0x0000000212107825 */ /* 0x000fc800078e0206 */
[----:B0-----:R-:W-:Y:S01]  /*4bfe0*/  IMAD.WIDE R8, R18, 0x2, R14 ;  /* 0x0000000212087825 */ /* 0x001fe200078e020e */
[----:B------:R-:W2:Y:S03]  /*4bff0*/  LDL.LU R27, [R1+0x398] ;  /* 0x00039800011b7983 */ /* 0x000ea60000300800 */
[----:B------:R-:W-:Y:S01]  /*4c000*/  IMAD.WIDE R18, R0, 0x2, R4 ;  /* 0x0000000200127825 */ /* 0x000fe200078e0204 */
[----:B---3--:R-:W-:Y:S02]  /*4c010*/  ISETP.LT.AND P4, PT, R26, c[0x0][0x178], !P3 ;  /* 0x00005e001a007a0c */ /* 0x008fe40005f81270 */
[----:B------:R-:W-:-:S11]  /*4c020*/  ISETP.LT.AND P3, PT, R2, c[0x0][0x178], !P3 ;  /* 0x00005e0002007a0c */ /* 0x000fd60005f61270 */
[----:B------:R-:W-:Y:S04]  /*4c030*/  @P4 STG.E.U16 [R8.64], R23 ;  /* 0x0000001708004986 */ /* 0x000fe8000c10150a */
[----:B----4-:R-:W-:Y:S04]  /*4c040*/  @P5 STG.E.U16 [R10.64], R24 ;  /* 0x000000180a005986 */ /* 0x010fe8000c10150a */
[----:B------:R-:W-:Y:S04]  /*4c050*/  @P3 STG.E.U16 [R16.64], R29 ;  /* 0x0000001d10003986 */ /* 0x000fe8000c10150a */
[----:B------:R0:W-:Y:S02]  /*4c060*/  @P6 STG.E.U16 [R18.64], R20 ;  /* 0x0000001412006986 */ /* 0x0001e4000c10150a */
[----:B0-----:R-:W-:-:S02]  /*4c070*/  PRMT R19, R23, 0x7632, R19 ;  /* 0x0000763217137816 */ /* 0x001fc40000000013 */
[----:B------:R-:W3:Y:S01]  /*4c080*/  LDL R23, [R1+0x2d8] ;  /* 0x0002d80001177983 */ /* 0x000ee20000100800 */
        /* <DEDUP_REMOVED lines=21> */
[----:B--2---:R0:W-:Y:S01]  /*4c1e0*/  @P4 STG.E.U16 [R8.64], R27 ;  /* 0x0000001b08004986 */ /* 0x0041e2000c10150a */
[----:B-1----:R-:W-:-:S03]  /*4c1f0*/  PRMT R20, R27, 0x7632, R20 ;  /* 0x000076321b147816 */ /* 0x002fc60000000014 */
[----:B------:R-:W2:Y:S01]  /*4c200*/  LDL.LU R22, [R1+0xf8] ;  /* 0x0000f80001167983 */ /* 0x000ea20000300800 */
[----:B0-----:R-:W-:-:S03]  /*4c210*/  IMAD.WIDE R8, R18, 0x2, R14 ;  /* 0x0000000212087825 */ /* 0x001fc600078e020e */
[----:B------:R-:W4:Y:S04]  /*4c220*/  LDL.LU R27, [R1+0x3b8] ;  /* 0x0003b800011b7983 */ /* 0x000f280000300800 */
[----:B------:R-:W4:Y:S04]  /*4c230*/  LDL.LU R24, [R1+0x108] ;  /* 0x0001080001187983 */ /* 0x000f280000300800 */
[----:B------:R-:W4:Y:S04]  /*4c240*/  LDL.LU R29, [R1+0xa8] ;  /* 0x0000a800011d7983 */ /* 0x000f280000300800 */
[----:B---3--:R0:W-:Y:S04]  /*4c250*/  @P3 STG.E.U16 [R8.64], R23 ;  /* 0x0000001708003986 */ /* 0x0081e8000c10150a */
[----:B0-----:R-:W3:Y:S04]  /*4c260*/  LDL.LU R23, [R1+0x1900] ;  /* 0x0019000001177983 */ /* 0x001ee80000300800 */
[----:B------:R-:W4:Y:S01]  /*4c270*/  LDL.LU R9, [R1+0x2d8] ;  /* 0x0002d80001097983 */ /* 0x000f220000300800 */
[----:B------:R-:W-:-:S02]  /*4c280*/  ISETP.LT.AND P5, PT, R25, c[0x0][0x178], !P2 ;  /* 0x00005e0019007a0c */ /* 0x000fc400057a1270 */
[----:B------:R-:W-:Y:S01]  /*4c290*/  ISETP.LT.AND P2, PT, R2, c[0x0][0x178], !P2 ;  /* 0x00005e0002007a0c */ /* 0x000fe20005741270 */
[----:B------:R-:W-:Y:S01]  /*4c2a0*/  IMAD.WIDE R10, R18, 0x2, R12 ;  /* 0x00000002120a7825 */ /* 0x000fe200078e020c */
[----:B------:R-:W-:-:S03]  /*4c2b0*/  IADD3 R21, R3, 0x2d, RZ ;  /* 0x0000002d03157810 */ /* 0x000fc60007ffe0ff */
[----:B------:R-:W-:Y:S01]  /*4c2c0*/  IMAD.WIDE R16, R18, 0x2, R6 ;  /* 0x0000000212107825 */ /* 0x000fe200078e0206 */
[----:B------:R-:W-:-:S05]  /*4c2d0*/  ISETP.GE.AND P4, PT, R21, c[0x0][0x17c], PT ;  /* 0x00005f0015007a0c */ /* 0x000fca0003f86270 */
[----:B--2---:R-:W-:Y:S01]  /*4c2e0*/  @P5 STG.E.U16 [R10.64], R22 ;  /* 0x000000160a005986 */ /* 0x004fe2000c10150a */
[----:B------:R-:W-:Y:S02]  /*4c2f0*/  ISETP.LT.AND P6, PT, R28, c[0x0][0x178], !P1 ;  /* 0x00005e001c007a0c */ /* 0x000fe40004fc1270 */
[----:B------:R-:W-:-:S05]  /*4c300*/  IADD3 R0, R18, c[0x0][0x198], RZ ;  /* 0x0000660012007a10 */ /* 0x000fca0007ffe0ff */
[----:B------:R-:W-:Y:S01]  /*4c310*/  IMAD.WIDE R18, R0, 0x2, R4 ;  /* 0x0000000200127825 */ /* 0x000fe200078e0204 */
[----:B---3--:R0:W-:Y:S01]  /*4c320*/  @P2 STG.E.U16 [R16.64], R23 ;  /* 0x0000001710002986 */ /* 0x0081e2000c10150a */
[----:B------:R-:W-:-:S03]  /*4c330*/  PRMT R21, R23, 0x7632, R21 ;  /* 0x0000763217157816 */ /* 0x000fc60000000015 */
[----:B0-----:R-:W2:Y:S01]  /*4c340*/  LDL.LU R23, [R1+0x18fc] ;  /* 0x0018fc0001177983 */ /* 0x001ea20000300800 */
[----:B------:R-:W-:-:S03]  /*4c350*/  ISETP.LT.AND P5, PT, R26, c[0x0][0x178], !P1 ;  /* 0x00005e001a007a0c */ /* 0x000fc60004fa1270 */
[----:B------:R4:W-:Y:S01]  /*4c360*/  @P6 STG.E.U16 [R18.64], R20 ;  /* 0x0000001412006986 */ /* 0x0009e2000c10150a */
[----:B------:R-:W-:Y:S02]  /*4c370*/  ISETP.LT.AND P6, PT, R25, c[0x0][0x178], !P1 ;  /* 0x00005e0019007a0c */ /* 0x000fe40004fc1270 */
[----:B------:R-:W-:Y:S01]  /*4c380*/  ISETP.LT.AND P1, PT, R2, c[0x0][0x178], !P1 ;  /* 0x00005e0002007a0c */ /* 0x000fe20004f21270 */
[----:B------:R-:W-:Y:S01]  /*4c390*/  IMAD.WIDE R10, R0, 0x2, R12 ;  /* 0x00000002000a7825 */ /* 0x000fe200078e020c */
[----:B------:R-:W-:-:S03]  /*4c3a0*/  ISETP.LT.AND P3, PT, R28, c[0x0][0x178], !P0 ;  /* 0x00005e001c007a0c */ /* 0x000fc60004761270 */
[----:B------:R-:W-:Y:S01]  /*4c3b0*/  IMAD.WIDE R16, R0, 0x2, R6 ;  /* 0x0000000200107825 */ /* 0x000fe200078e0206 */
[----:B----4-:R-:W-:-:S03]  /*4c3c0*/  PRMT R19, R9, 0x7632, R19 ;  /* 0x0000763209137816 */ /* 0x010fc60000000013 */
[----:B------:R-:W-:Y:S01]  /*4c3d0*/  IMAD.WIDE R8, R0, 0x2, R14 ;  /* 0x0000000200087825 */ /* 0x000fe200078e020e */
[----:B------:R-:W-:Y:S02]  /*4c3e0*/  PRMT R20, R22, 0x7632, R20 ;  /* 0x0000763216147816 */ /* 0x000fe40000000014 */
[----:B------:R-:W-:Y:S02]  /*4c3f0*/  IADD3 R18, R0, c[0x0][0x198], RZ ;  /* 0x0000660000127a10 */ /* 0x000fe40007ffe0ff */
[----:B------:R0:W-:Y:S04]  /*4c400*/  @P5 STG.E.U16 [R8.64], R19 ;  /* 0x0000001308005986 */ /* 0x0001e8000c10150a */
[----:B------:R1:W-:Y:S04]  /*4c410*/  @P6 STG.E.U16 [R10.64], R20 ;  /* 0x000000140a006986 */ /* 0x0003e8000c10150a */
[----:B------:R-:W-:Y:S01]  /*4c420*/  @P1 STG.E.U16 [R16.64], R21 ;  /* 0x0000001510001986 */ /* 0x000fe2000c10150a */
[----:B------:R-:W-:Y:S01]  /*4c430*/  ISETP.LT.AND P1, PT, R26, c[0x0][0x178], !P0 ;  /* 0x00005e001a007a0c */ /* 0x000fe20004721270 */
[----:B0-----:R-:W-:-:S05]  /*4c440*/  IMAD.WIDE R8, R18, 0x2, R4 ;  /* 0x0000000212087825 */ /* 0x001fca00078e0204 */
[----:B------:R0:W-:Y:S01]  /*4c450*/  @P3 STG.E.U16 [R8.64], R27 ;  /* 0x0000001b08003986 */ /* 0x0001e2000c10150a */
[----:B-1----:R-:W-:Y:S01]  /*4c460*/  PRMT R20, R27, 0x7632, R20 ;  /* 0x000076321b147816 */ /* 0x002fe20000000014 */
[----:B0-----:R-:W-:Y:S02]  /*4c470*/  IMAD.WIDE R8, R18, 0x2, R14 ;  /* 0x0000000212087825 */ /* 0x001fe400078e020e */
[----:B------:R-:W3:Y:S04]  /*4c480*/  LDL.LU R27, [R1+0x3d8] ;  /* 0x0003d800011b7983 */ /* 0x000ee80000300800 */
[----:B--2---:R0:W-:Y:S04]  /*4c490*/  @P1 STG.E.U16 [R8.64], R23 ;  /* 0x0000001708001986 */ /* 0x0041e8000c10150a */
[----:B0-----:R-:W2:Y:S04]  /*4c4a0*/  LDL.LU R23, [R1+0x18f8] ;  /* 0x0018f80001177983 */ /* 0x001ea80000300800 */
[----:B------:R-:W4:Y:S01]  /*4c4b0*/  LDL.LU R9, [R1+0x3a8] ;  /* 0x0003a80001097983 */ /* 0x000f220000300800 */
[----:B------:R-:W-:-:S02]  /*4c4c0*/  ISETP.LT.AND P5, PT, R25, c[0x0][0x178], !P0 ;  /* 0x00005e0019007a0c */ /* 0x000fc400047a1270 */
[----:B------:R-:W-:Y:S02]  /*4c4d0*/  ISETP.LT.AND P0, PT, R2, c[0x0][0x178], !P0 ;  /* 0x00005e0002007a0c */ /* 0x000fe40004701270 */
[----:B------:R-:W-:Y:S02]  /*4c4e0*/  ISETP.LT.AND P6, PT, R28, c[0x0][0x178], !P4 ;  /* 0x00005e001c007a0c */ /* 0x000fe400067c1270 */
[----:B------:R-:W-:Y:S01]  /*4c4f0*/  ISETP.LT.AND P1, PT, R26, c[0x0][0x178], !P4 ;  /* 0x00005e001a007a0c */ /* 0x000fe20006721270 */
[C---:B------:R-:W-:Y:S01]  /*4c500*/  IMAD.WIDE R10, R18.reuse, 0x2, R12 ;  /* 0x00000002120a7825 */ /* 0x040fe200078e020c */
[C---:B------:R-:W-:Y:S02]  /*4c510*/  IADD3 R0, R18.reuse, c[0x0][0x198], RZ ;  /* 0x0000660012007a10 */ /* 0x040fe40007ffe0ff */
[C---:B------:R-:W-:Y:S02]  /*4c520*/  IADD3 R21, R3.reuse, 0x2f, RZ ;  /* 0x0000002f03157810 */ /* 0x040fe40007ffe0ff */
[----:B------:R-:W-:Y:S01]  /*4c530*/  IADD3 R22, R3, 0x2e, RZ ;  /* 0x0000002e03167810 */ /* 0x000fe20007ffe0ff */
[----:B------:R-:W-:Y:S01]  /*4c540*/  IMAD.WIDE R16, R18, 0x2, R6 ;  /* 0x0000000212107825 */ /* 0x000fe200078e0206 */
[----:B------:R-:W-:Y:S01]  /*4c550*/  ISETP.GE.AND P3, PT, R21, c[0x0][0x17c], PT ;  /* 0x00005f0015007a0c */ /* 0x000fe20003f66270 */
[----:B------:R0:W-:Y:S01]  /*4c560*/  @P5 STG.E.U16 [R10.64], R24 ;  /* 0x000000180a005986 */ /* 0x0001e2000c10150a */
[----:B------:R-:W-:Y:S01]  /*4c570*/  ISETP.GE.AND P2, PT, R22, c[0x0][0x17c], PT ;  /* 0x00005f0016007a0c */ /* 0x000fe20003f46270 */
[----:B------:R-:W-:Y:S01]  /*4c580*/  IMAD.WIDE R18, R0, 0x2, R4 ;  /* 0x0000000200127825 */ /* 0x000fe200078e0204 */
[----:B------:R-:W-:-:S02]  /*4c590*/  PRMT R22, R24, 0x7632, R22 ;  /* 0x0000763218167816 */ /* 0x000fc40000000016 */
[----:B------:R-:W-:Y:S02]  /*4c5a0*/  ISETP.LT.AND P5, PT, R25, c[0x0][0x178], !P4 ;  /* 0x00005e0019007a0c */ /* 0x000fe400067a1270 */
[----:B------:R-:W-:Y:S01]  /*4c5b0*/  ISETP.LT.AND P4, PT, R2, c[0x0][0x178], !P4 ;  /* 0x00005e0002007a0c */ /* 0x000fe20006781270 */
[----:B------:R1:W-:Y:S01]  /*4c5c0*/  @P0 STG.E.U16 [R16.64], R29 ;  /* 0x0000001d10000986 */ /* 0x0003e2000c10150a */
[----:B0-----:R-:W-:-:S03]  /*4c5d0*/  IADD3 R24, R3, 0x30, RZ ;  /* 0x0000003003187810 */ /* 0x001fc60007ffe0ff */
[----:B------:R0:W-:Y:S01]  /*4c5e0*/  @P6 STG.E.U16 [R18.64], R20 ;  /* 0x0000001412006986 */ /* 0x0001e2000c10150a */
[----:B------:R-:W-:-:S04]  /*4c5f0*/  IMAD.WIDE R10, R0, 0x2, R12 ;  /* 0x00000002000a7825 */ /* 0x000fc800078e020c */
[----:B-1----:R-:W-:Y:S01]  /*4c600*/  IMAD.WIDE R16, R0, 0x2, R6 ;  /* 0x0000000200107825 */ /* 0x002fe200078e0206 */
[----:B------:R-:W-:Y:S02]  /*4c610*/  ISETP.LT.AND P6, PT, R28, c[0x0][0x178], !P2 ;  /* 0x00005e001c007a0c */ /* 0x000fe400057c1270 */
[----:B0-----:R-:W-:-:S05]  /*4c620*/  IADD3 R20, R0, c[0x0][0x198], RZ ;  /* 0x0000660000147a10 */ /* 0x001fca0007ffe0ff */
[----:B------:R-:W-:Y:S01]  /*4c630*/  IMAD.WIDE R18, R20, 0x2, R4 ;  /* 0x0000000214127825 */ /* 0x000fe200078e0204 */
[----:B----4-:R-:W-:-:S03]  /*4c640*/  PRMT R21, R9, 0x7632, R21 ;  /* 0x0000763209157816 */ /* 0x010fc60000000015 */
[----:B------:R-:W-:Y:S01]  /*4c650*/  IMAD.WIDE R8, R0, 0x2, R14 ;  /* 0x0000000200087825 */ /* 0x000fe200078e020e */
[----:B--2---:R-:W-:Y:S02]  /*4c660*/  PRMT R23, R29, 0x7632, R23 ;  /* 0x000076321d177816 */ /* 0x004fe40000000017 */
[----:B------:R-:W2:Y:S04]  /*4c670*/  LDL.LU R29, [R1+0xe8] ;  /* 0x0000e800011d7983 */ /* 0x000ea80000300800 */
[----:B------:R-:W-:Y:S01]  /*4c680*/  @P1 STG.E.U16 [R8.64], R21 ;  /* 0x0000001508001986 */ /* 0x000fe2000c10150a */
[----:B------:R-:W-:-:S03]  /*4c690*/  ISETP.GE.AND P1, PT, R24, c[0x0][0x17c], PT ;  /* 0x00005f0018007a0c */ /* 0x000fc60003f26270 */
[----:B------:R-:W4:Y:S04]  /*4c6a0*/  LDL.LU R24, [R1+0x3c8] ;  /* 0x0003c80001187983 */ /* 0x000f280000300800 */
[----:B------:R-:W-:Y:S04]  /*4c6b0*/  @P5 STG.E.U16 [R10.64], R22 ;  /* 0x000000160a005986 */ /* 0x000fe8000c10150a */
[----:B------:R-:W-:Y:S04]  /*4c6c0*/  STL [R1+0x18f0], R22 ;  /* 0x0018f01601007387 */ /* 0x000fe80000100800 */
[----:B------:R-:W-:Y:S04]  /*4c6d0*/  @P4 STG.E.U16 [R16.64], R23 ;  /* 0x0000001710004986 */ /* 0x000fe8000c10150a */
[----:B------:R0:W-:Y:S04]  /*4c6e0*/  STL [R1+0x18f4], R23 ;  /* 0x0018f41701007387 */ /* 0x0001e80000100800 */
[----:B0-----:R-:W2:Y:S01]  /*4c6f0*/  LDL.LU R23, [R1+0x118] ;  /* 0x0001180001177983 */ /* 0x001ea20000300800 */
[----:B---3--:R-:W-:-:S03]  /*4c700*/  PRMT R21, R27, 0x7632, R21 ;  /* 0x000076321b157816 */ /* 0x008fc60000000015 */
[----:B------:R0:W-:Y:S04]  /*4c710*/  @P6 STG.E.U16 [R18.64], R27 ;  /* 0x0000001b12006986 */ /* 0x0001e8000c10150a */
[----:B------:R-:W3:Y:S04]  /*4c720*/  LDL.LU R22, [R1+0x1bc] ;  /* 0x0001bc0001167983 */ /* 0x000ee80000300800 */
[----:B0-----:R-:W3:Y:S01]  /*4c730*/  LDL.LU R27, [R1+0x4c] ;  /* 0x00004c00011b7983 */ /* 0x001ee20000300800 */
[----:B------:R-:W-:Y:S01]  /*4c740*/  ISETP.LT.AND P0, PT, R26, c[0x0][0x178], !P2 ;  /* 0x00005e001a007a0c */ /* 0x000fe20005701270 */
[----:B------:R-:W-:Y:S01]  /*4c750*/  IMAD.WIDE R8, R20, 0x2, R14 ;  /* 0x0000000214087825 */ /* 0x000fe200078e020e */
[----:B------:R-:W-:-:S02]  /*4c760*/  ISETP.LT.AND P4, PT, R25, c[0x0][0x178], !P2 ;  /* 0x00005e0019007a0c */ /* 0x000fc40005781270 */
[----:B------:R-:W-:Y:S02]  /*4c770*/  ISETP.LT.AND P2, PT, R2, c[0x0][0x178], !P2 ;  /* 0x00005e0002007a0c */ /* 0x000fe40005741270 */
[----:B------:R-:W-:Y:S02]  /*4c780*/  IADD3 R10, R3, 0x31, RZ ;  /* 0x00000031030a7810 */ /* 0x000fe40007ffe0ff */
[----:B------:R-:W-:Y:S02]  /*4c790*/  ISETP.LT.AND P6, PT, R28, c[0x0][0x178], !P3 ;  /* 0x00005e001c007a0c */ /* 0x000fe40005fc1270 */
[----:B------:R-:W-:Y:S02]  /*4c7a0*/  IADD3 R0, R20, c[0x0][0x198], RZ ;  /* 0x0000660014007a10 */ /* 0x000fe40007ffe0ff */
[----:B------:R-:W-:-:S03]  /*4c7b0*/  ISETP.LT.AND P5, PT, R26, c[0x0][0x178], !P3 ;  /* 0x00005e001a007a0c */ /* 0x000fc60005fa1270 */
[----:B------:R-:W-:-:S04]  /*4c7c0*/  IMAD.WIDE R16, R0, 0x2, R4 ;  /* 0x0000000200107825 */ /* 0x000fc800078e0204 */
[----:B------:R-:W-:Y:S01]  /*4c7d0*/  IMAD.WIDE R18, R0, 0x2, R14 ;  /* 0x0000000200127825 */ /* 0x000fe200078e020e */
[----:B----4-:R0:W-:Y:S01]  /*4c7e0*/  @P0 STG.E.U16 [R8.64], R24 ;  /* 0x0000001808000986 */ /* 0x0101e2000c10150a */
[----:B------:R-:W-:Y:S02]  /*4c7f0*/  ISETP.GE.AND P0, PT, R10, c[0x0][0x17c], PT ;  /* 0x00005f000a007a0c */ /* 0x000fe40003f06270 */
[----:B------:R-:W-:-:S04]  /*4c800*/  IMAD.WIDE R10, R20, 0x2, R6 ;  /* 0x00000002140a7825 */ /* 0x000fc800078e0206 */
[----:B0-----:R-:W-:Y:S01]  /*4c810*/  IMAD.WIDE R8, R20, 0x2, R12 ;  /* 0x0000000214087825 */ /* 0x001fe200078e020c */
[----:B------:R-:W-:Y:S02]  /*4c820*/  PRMT R20, R24, 0x7632, R20 ;  /* 0x0000763218147816 */ /* 0x000fe40000000014 */
[----:B------:R-:W4:Y:S04]  /*4c830*/  LDL.LU R24, [R1+0x2c] ;  /* 0x00002c0001187983 */ /* 0x000f280000300800 */
[----:B--2---:R-:W-:Y:S01]  /*4c840*/  @P4 STG.E.U16 [R8.64], R23 ;  /* 0x0000001708004986 */ /* 0x004fe2000c10150a */
[----:B------:R-:W-:-:S03]  /*4c850*/  ISETP.LT.AND P4, PT, R25, c[0x0][0x178], !P3 ;  /* 0x00005e0019007a0c */ /* 0x000fc60005f81270 */
[----:B------:R-:W-:Y:S01]  /*4c860*/  @P2 STG.E.U16 [R10.64], R29 ;  /* 0x0000001d0a002986 */ /* 0x000fe2000c10150a */
[----:B------:R-:W-:-:S03]  /*4c870*/  ISETP.LT.AND P3, PT, R2, c[0x0][0x178], !P3 ;  /* 0x00005e0002007a0c */ /* 0x000fc60005f61270 */
[----:B------:R0:W-:Y:S01]  /*4c880*/  @P6 STG.E.U16 [R16.64], R21 ;  /* 0x0000001510006986 */ /* 0x0001e2000c10150a */
[----:B------:R-:W-:-:S03]  /*4c890*/  ISETP.LT.AND P6, PT, R26, c[0x0][0x178], !P1 ;  /* 0x00005e001a007a0c */ /* 0x000fc60004fc1270 */
[----:B------:R1:W-:Y:S01]  /*4c8a0*/  @P5 STG.E.U16 [R18.64], R20 ;  /* 0x0000001412005986 */ /* 0x0003e2000c10150a */
[----:B------:R-:W-:Y:S02]  /*4c8b0*/  ISETP.LT.AND P5, PT, R28, c[0x0][0x178], !P1 ;  /* 0x00005e001c007a0c */ /* 0x000fe40004fa1270 */
[----:B0-----:R-:W-:Y:S02]  /*4c8c0*/  PRMT R17, R29, 0x7632, R17 ;  /* 0x000076321d117816 */ /* 0x001fe40000000011 */
[----:B------:R-:W2:Y:S01]  /*4c8d0*/  LDL.LU R29, [R1+0xc] ;  /* 0x00000c00011d7983 */ /* 0x000ea20000300800 */
[----:B------:R-:W-:Y:S01]  /*4c8e0*/  PRMT R16, R23, 0x7632, R16 ;  /* 0x0000763217107816 */ /* 0x000fe20000000010 */
[C---:B------:R-:W-:Y:S01]  /*4c8f0*/  IMAD.WIDE R8, R0.reuse, 0x2, R12 ;  /* 0x0000000200087825 */ /* 0x040fe200078e020c */
[C---:B-1----:R-:W-:Y:S01]  /*4c900*/  IADD3 R19, R0.reuse, c[0x0][0x198], RZ ;  /* 0x0000660000137a10 */ /* 0x042fe20007ffe0ff */
[----:B------:R-:W2:Y:S02]  /*4c910*/  LDL R23, [R1+0x1cc] ;  /* 0x0001cc0001177983 */ /* 0x000ea40000100800 */
[----:B------:R-:W-:-:S02]  /*4c920*/  IMAD.WIDE R10, R0, 0x2, R6 ;  /* 0x00000002000a7825 */ /* 0x000fc400078e0206 */
[----:B------:R0:W-:Y:S01]  /*4c930*/  @P4 STG.E.U16 [R8.64], R16 ;  /* 0x0000001008004986 */ /* 0x0001e2000c10150a */
[----:B------:R-:W-:-:S03]  /*4c940*/  IADD3 R18, R3, 0x32, RZ ;  /* 0x0000003203127810 */ /* 0x000fc60007ffe0ff */
[----:B------:R1:W-:Y:S01]  /*4c950*/  @P3 STG.E.U16 [R10.64], R17 ;  /* 0x000000110a003986 */ /* 0x0003e2000c10150a */
[----:B------:R-:W-:Y:S02]  /*4c960*/  ISETP.GE.AND P4, PT, R18, c[0x0][0x17c], PT ;  /* 0x00005f0012007a0c */ /* 0x000fe40003f86270 */
[----:B---3--:R-:W-:Y:S01]  /*4c970*/  PRMT R18, R27, 0x7632, R18 ;  /* 0x000076321b127816 */ /* 0x008fe20000000012 */
[----:B0-----:R-:W-:-:S04]  /*4c980*/  IMAD.WIDE R8, R19, 0x2, R14 ;  /* 0x0000000213087825 */ /* 0x001fc800078e020e */
[----:B-1----:R-:W-:Y:S01]  /*4c990*/  IMAD.WIDE R16, R19, 0x2, R4 ;  /* 0x0000000213107825 */ /* 0x002fe200078e0204 */
[----:B------:R-:W-:-:S04]  /*4c9a0*/  PRMT R0, R22, 0x7632, R0 ;  /* 0x0000763216007816 */ /* 0x000fc80000000000 */
[----:B------:R-:W-:Y:S04]  /*4c9b0*/  @P5 STG.E.U16 [R16.64], R22 ;  /* 0x0000001610005986 */ /* 0x000fe8000c10150a */
[----:B------:R0:W-:Y:S04]  /*4c9c0*/  @P6 STG.E.U16 [R8.64], R27 ;  /* 0x0000001b08006986 */ /* 0x0001e8000c10150a */
[----:B0-----:R-:W3:Y:S04]  /*4c9d0*/  LDL.LU R27, [R1+0x6c] ;  /* 0x00006c00011b7983 */ /* 0x001ee80000300800 */
[----:B------:R-:W3:Y:S01]  /*4c9e0*/  LDL R22, [R1+0x5c] ;  /* 0x00005c0001167983 */ /* 0x000ee20000100800 */
[----:B------:R-:W-:Y:S01]  /*4c9f0*/  ISETP.LT.AND P2, PT, R25, c[0x0][0x178], !P1 ;  /* 0x00005e0019007a0c */ /* 0x000fe20004f41270 */
[----:B------:R-:W-:Y:S01]  /*4ca00*/  IMAD.WIDE R10, R19, 0x2, R12 ;  /* 0x00000002130a7825 */ /* 0x000fe200078e020c */
[----:B------:R-:W-:-:S02]  /*4ca10*/  ISETP.LT.AND P1, PT, R2, c[0x0][0x178], !P1 ;  /* 0x00005e0002007a0c */ /* 0x000fc40004f21270 */
[----:B------:R-:W-:Y:S01]  /*4ca20*/  ISETP.LT.AND P5, PT, R26, c[0x0][0x178], !P0 ;  /* 0x00005e001a007a0c */ /* 0x000fe200047a1270 */
[----:B------:R-:W-:Y:S01]  /*4ca30*/  IMAD.WIDE R8, R19, 0x2, R6 ;  /* 0x0000000213087825 */ /* 0x000fe200078e0206 */
[----:B------:R-:W-:Y:S02]  /*4ca40*/  ISETP.LT.AND P6, PT, R25, c[0x0][0x178], !P0 ;  /* 0x00005e0019007a0c */ /* 0x000fe400047c1270 */
[----:B------:R-:W-:Y:S02]  /*4ca50*/  IADD3 R19, R19, c[0x0][0x198], RZ ;  /* 0x0000660013137a10 */ /* 0x000fe40007ffe0ff */
[C---:B------:R-:W-:Y:S02]  /*4ca60*/  IADD3 R20, R3.reuse, 0x33, RZ ;  /* 0x0000003303147810 */ /* 0x040fe40007ffe0ff */
[----:B------:R-:W-:Y:S01]  /*4ca70*/  IADD3 R21, R3, 0x34, RZ ;  /* 0x0000003403157810 */ /* 0x000fe20007ffe0ff */
[----:B------:R-:W-:Y:S01]  /*4ca80*/  IMAD.WIDE R16, R19, 0x2, R12 ;  /* 0x0000000213107825 */ /* 0x000fe200078e020c */
[----:B------:R-:W-:Y:S01]  /*4ca90*/  ISETP.GE.AND P3, PT, R20, c[0x0][0x17c], PT ;  /* 0x00005f0014007a0c */ /* 0x000fe20003f66270 */
[----:B----4-:R0:W-:Y:S01]  /*4caa0*/  @P2 STG.E.U16 [R10.64], R24 ;  /* 0x000000180a002986 */ /* 0x0101e2000c10150a */
[----:B------:R-:W-:-:S02]  /*4cab0*/  ISETP.LT.AND P2, PT, R28, c[0x0][0x178], !P0 ;  /* 0x00005e001c007a0c */ /* 0x000fc40004741270 */
[----:B------:R-:W-:Y:S02]  /*4cac0*/  ISETP.LT.AND P0, PT, R2, c[0x0][0x178], !P0 ;  /* 0x00005e0002007a0c */ /* 0x000fe40004701270 */
[----:B------:R-:W-:Y:S01]  /*4cad0*/  PRMT R20, R24, 0x7632, R20 ;  /* 0x0000763218147816 */ /* 0x000fe20000000014 */
[----:B0-----:R-:W-:Y:S01]  /*4cae0*/  IMAD.WIDE R10, R19, 0x2, R14 ;  /* 0x00000002130a7825 */ /* 0x001fe200078e020e */
[----:B------:R-:W4:Y:S04]  /*4caf0*/  LDL.LU R24, [R1+0x1dc] ;  /* 0x0001dc0001187983 */ /* 0x000f280000300800 */
[----:B--2---:R0:W-:Y:S01]  /*4cb00*/  @P1 STG.E.U16 [R8.64], R29 ;  /* 0x0000001d08001986 */ /* 0x0041e2000c10150a */
[----:B------:R-:W-:Y:S02]  /*4cb10*/  ISETP.GE.AND P1, PT, R21, c[0x0][0x17c], PT ;  /* 0x00005f0015007a0c */ /* 0x000fe40003f26270 */
[----:B------:R-:W-:Y:S01]  /*4cb20*/  PRMT R21, R29, 0x7632, R21 ;  /* 0x000076321d157816 */ /* 0x000fe20000000015 */
[----:B0-----:R-:W-:Y:S01]  /*4cb30*/  IMAD.WIDE R8, R19, 0x2, R4 ;  /* 0x0000000213087825 */ /* 0x001fe200078e0204 */
[----:B------:R-:W2:Y:S04]  /*4cb40*/  LDL.LU R29, [R1+0x8c] ;  /* 0x00008c00011d7983 */ /* 0x000ea80000300800 */
[----:B------:R0:W-:Y:S01]  /*4cb50*/  @P2 STG.E.U16 [R8.64], R0 ;  /* 0x0000000008002986 */ /* 0x0001e2000c10150a */
[----:B------:R-:W-:-:S03]  /*4cb60*/  ISETP.LT.AND P2, PT, R28, c[0x0][0x178], !P4 ;  /* 0x00005e001c007a0c */ /* 0x000fc60006741270 */
[----:B------:R1:W-:Y:S01]  /*4cb70*/  @P5 STG.E.U16 [R10.64], R18 ;  /* 0x000000120a005986 */ /* 0x0003e2000c10150a */
[----:B------:R-:W-:-:S03]  /*4cb80*/  ISETP.LT.AND P5, PT, R26, c[0x0][0x178], !P4 ;  /* 0x00005e001a007a0c */ /* 0x000fc600067a1270 */
[----:B------:R1:W-:Y:S01]  /*4cb90*/  @P6 STG.E.U16 [R16.64], R20 ;  /* 0x0000001410006986 */ /* 0x0003e2000c10150a */
[----:B------:R-:W-:Y:S01]  /*4cba0*/  ISETP.LT.AND P6, PT, R25, c[0x0][0x178], !P4 ;  /* 0x00005e0019007a0c */ /* 0x000fe200067c1270 */
[C---:B0-----:R-:W-:Y:S01]  /*4cbb0*/  IMAD.WIDE R8, R19.reuse, 0x2, R6 ;  /* 0x0000000213087825 */ /* 0x041fe200078e0206 */
[----:B------:R-:W-:Y:S02]  /*4cbc0*/  IADD3 R0, R19, c[0x0][0x198], RZ ;  /* 0x0000660013007a10 */ /* 0x000fe40007ffe0ff */
[----:B-1----:R-:W-:Y:S02]  /*4cbd0*/  IADD3 R10, R3, 0x35, RZ ;  /* 0x00000035030a7810 */ /* 0x002fe40007ffe0ff */
[----:B------:R0:W-:Y:S01]  /*4cbe0*/  @P0 STG.E.U16 [R8.64], R21 ;  /* 0x0000001508000986 */ /* 0x0001e2000c10150a */
[----:B------:R-:W-:Y:S01]  /*4cbf0*/  IMAD.WIDE R16, R0, 0x2, R4 ;  /* 0x0000000200107825 */ /* 0x000fe200078e0204 */
[----:B------:R-:W-:-:S03]  /*4cc00*/  ISETP.GE.AND P0, PT, R10, c[0x0][0x17c], PT ;  /* 0x00005f000a007a0c */ /* 0x000fc60003f06270 */
[C---:B------:R-:W-:Y:S01]  /*4cc10*/  IMAD.WIDE R10, R0.reuse, 0x2, R14 ;  /* 0x00000002000a7825 */ /* 0x040fe200078e020e */
[----:B------:R1:W-:Y:S03]  /*4cc20*/  @P2 STG.E.U16 [R16.64], R23 ;  /* 0x0000001710002986 */ /* 0x0003e6000c10150a */
[----:B0-----:R-:W-:Y:S01]  /*4cc30*/  IMAD.WIDE R8, R0, 0x2, R12 ;  /* 0x0000000200087825 */ /* 0x001fe200078e020c */
[----:B---3--:R0:W-:Y:S04]  /*4cc40*/  @P5 STG.E.U16 [R10.64], R27 ;  /* 0x0000001b0a005986 */ /* 0x0081e8000c10150a */
[----:B------:R3:W-:Y:S04]  /*4cc50*/  @P6 STG.E.U16 [R8.64], R22 ;  /* 0x0000001608006986 */ /* 0x0007e8000c10150a */
[----:B-1----:R-:W2:Y:S04]  /*4cc60*/  LDL.LU R23, [R1+0x18f4] ;  /* 0x0018f40001177983 */ /* 0x002ea80000300800 */
[----:B0-----:R-:W2:Y:S04]  /*4cc70*/  LDL.LU R10, [R1+0x1c] ;  /* 0x00001c00010a7983 */ /* 0x001ea80000300800 */
[----:B------:R-:W4:Y:S04]  /*4cc80*/  LDL.LU R11, [R1+0x1cc] ;  /* 0x0001cc00010b7983 */ /* 0x000f280000300800 */
[----:B---3--:R-:W3:Y:S04]  /*4cc90*/  LDL.LU R22, [R1+0x18f0] ;  /* 0x0018f00001167983 */ /* 0x008ee80000300800 */
[----:B------:R-:W3:Y:S01]  /*4cca0*/  LDL.LU R9, [R1+0x5c] ;  /* 0x00005c0001097983 */ /* 0x000ee20000300800 */
[----:B------:R-:W-:Y:S01]  /*4ccb0*/  ISETP.LT.AND P4, PT, R2, c[0x0][0x178], !P4 ;  /* 0x00005e0002007a0c */ /* 0x000fe20006781270 */
[----:B------:R-:W-:Y:S01]  /*4ccc0*/  IMAD.WIDE R16, R0, 0x2, R6 ;  /* 0x0000000200107825 */ /* 0x000fe200078e0206 */
[----:B------:R-:W-:-:S02]  /*4ccd0*/  ISETP.LT.AND P5, PT, R28, c[0x0][0x178], !P3 ;  /* 0x00005e001c007a0c */ /* 0x000fc40005fa1270 */
[----:B------:R-:W-:Y:S02]  /*4cce0*/  ISETP.LT.AND P6, PT, R26, c[0x0][0x178], !P3 ;  /* 0x00005e001a007a0c */ /* 0x000fe40005fc1270 */
[----:B------:R-:W-:Y:S02]  /*4ccf0*/  IADD3 R0, R0, c[0x0][0x198], RZ ;  /* 0x0000660000007a10 */ /* 0x000fe40007ffe0ff */
[----:B------:R-:W-:Y:S02]  /*4cd00*/  IADD3 R18, R3, 0x36, RZ ;  /* 0x0000003603127810 */ /* 0x000fe40007ffe0ff */
[----:B------:R-:W-:Y:S02]  /*4cd10*/  PRMT R21, R27, 0x7632, R21 ;  /* 0x000076321b157816 */ /* 0x000fe40000000015 */
[----:B------:R-:W-:Y:S01]  /*4cd20*/  ISETP.GE.AND P2, PT, R18, c[0x0][0x17c], PT ;  /* 0x00005f0012007a0c */ /* 0x000fe20003f46270 */
[----:B------:R-:W3:Y:S04]  /*4cd30*/  LDL.LU R27, [R1+0x7c] ;  /* 0x00007c00011b7983 */ /* 0x000ee80000300800 */
[----:B--2---:R3:W-:Y:S01]  /*4cd40*/  @P4 STG.E.U16 [R16.64], R10 ;  /* 0x0000000a10004986 */ /* 0x0047e2000c10150a */
[----:B------:R-:W-:-:S02]  /*4cd50*/  ISETP.LT.AND P4, PT, R25, c[0x0][0x178], !P3 ;  /* 0x00005e0019007a0c */ /* 0x000fc40005f81270 */
[----:B----4-:R-:W-:Y:S01]  /*4cd60*/  PRMT R20, R11, 0x7632, R20 ;  /* 0x000076320b147816 */ /* 0x010fe20000000014 */
[----:B---3--:R-:W-:Y:S02]  /*4cd70*/  IMAD.MOV.U32 R16, RZ, RZ, R9 ;  /* 0x000000ffff107224 */ /* 0x008fe400078e0009 */
[----:B------:R-:W-:Y:S02]  /*4cd80*/  IMAD.MOV.U32 R17, RZ, RZ, R10 ;  /* 0x000000ffff117224 */ /* 0x000fe400078e000a */
[----:B------:R-:W-:Y:S01]  /*4cd90*/  IMAD.WIDE R10, R0, 0x2, R4 ;  /* 0x00000002000a7825 */ /* 0x000fe200078e0204 */
[----:B------:R-:W-:Y:S02]  /*4cda0*/  PRMT R19, R16, 0x7632, R19 ;  /* 0x0000763210137816 */ /* 0x000fe40000000013 */
[----:B------:R-:W-:Y:S01]  /*4cdb0*/  PRMT R18, R17, 0x7632, R18 ;  /* 0x0000763211127816 */ /* 0x000fe20000000012 */
[C---:B------:R-:W-:Y:S01]  /*4cdc0*/  IMAD.WIDE R8, R0.reuse, 0x2, R14 ;  /* 0x0000000200087825 */ /* 0x040fe200078e020e */
[----:B------:R-:W-:Y:S03]  /*4cdd0*/  @P5 STG.E.U16 [R10.64], R20 ;  /* 0x000000140a005986 */ /* 0x000fe6000c10150a */
[----:B------:R-:W-:Y:S01]  /*4cde0*/  IMAD.WIDE R16, R0, 0x2, R12 ;  /* 0x0000000200107825 */ /* 0x000fe200078e020c */
[----:B------:R-:W-:Y:S04]  /*4cdf0*/  @P6 STG.E.U16 [R8.64], R21 ;  /* 0x0000001508006986 */ /* 0x000fe8000c10150a */
[----:B------:R0:W-:Y:S04]  /*4ce00*/  @P4 STG.E.U16 [R16.64], R19 ;  /* 0x0000001310004986 */ /* 0x0001e8000c10150a */
[----:B0-----:R-:W2:Y:S01]  /*4ce10*/  LDL.LU R19, [R1+0x3c] ;  /* 0x00003c0001137983 */ /* 0x001ea20000300800 */
[----:B------:R-:W-:-:S02]  /*4ce20*/  ISETP.LT.AND P3, PT, R2, c[0x0][0x178], !P3 ;  /* 0x00005e0002007a0c */ /* 0x000fc40005f61270 */
[----:B------:R-:W-:Y:S01]  /*4ce30*/  ISETP.LT.AND P6, PT, R28, c[0x0][0x178], !P1 ;  /* 0x00005e001c007a0c */ /* 0x000fe20004fc1270 */
[C---:B------:R-:W-:Y:S01]  /*4ce40*/  IMAD.WIDE R8, R0.reuse, 0x2, R6 ;  /* 0x0000000200087825 */ /* 0x040fe200078e0206 */
[----:B------:R-:W-:Y:S02]  /*4ce50*/  IADD3 R17, R0, c[0x0][0x198], RZ ;  /* 0x0000660000117a10 */ /* 0x000fe40007ffe0ff */
[----:B------:R-:W-:Y:S02]  /*4ce60*/  ISETP.LT.AND P4, PT, R26, c[0x0][0x178], !P1 ;  /* 0x00005e001a007a0c */ /* 0x000fe40004f81270 */
[----:B------:R-:W-:-:S05]  /*4ce70*/  ISETP.LT.AND P5, PT, R25, c[0x0][0x178], !P1 ;  /* 0x00005e0019007a0c */ /* 0x000fca0004fa1270 */
[----:B------:R0:W-:Y:S01]  /*4ce80*/  @P3 STG.E.U16 [R8.64], R18 ;  /* 0x0000001208003986 */ /* 0x0001e2000c10150a */
[----:B------:R-:W-:Y:S01]  /*4ce90*/  ISETP.LT.AND P1, PT, R2, c[0x0][0x178], !P1 ;  /* 0x00005e0002007a0c */ /* 0x000fe20004f21270 */
[----:B------:R-:W-:Y:S01]  /*4cea0*/  IMAD.WIDE R10, R17, 0x2, R14 ;  /* 0x00000002110a7825 */ /* 0x000fe200078e020e */
[----:B------:R-:W-:-:S03]  /*4ceb0*/  IADD3 R0, R3, 0x37, RZ ;  /* 0x0000003703007810 */ /* 0x000fc60007ffe0ff */
[C---:B0-----:R-:W-:Y:S01]  /*4cec0*/  IMAD.WIDE R8, R17.reuse, 0x2, R4 ;  /* 0x0000000211087825 */ /* 0x041fe200078e0204 */
[----:B------:R-:W-:-:S04]  /*4ced0*/  IADD3 R18, R17, c[0x0][0x198], RZ ;  /* 0x0000660011127a10 */ /* 0x000fc80007ffe0ff */
[----:B------:R0:W-:Y:S01]  /*4cee0*/  @P6 STG.E.U16 [R8.64], R24 ;  /* 0x0000001808006986 */ /* 0x0001e2000c10150a */
[----:B------:R-:W-:-:S03]  /*4cef0*/  ISETP.LT.AND P6, PT, R28, c[0x0][0x178], !P0 ;  /* 0x00005e001c007a0c */ /* 0x000fc600047c1270 */
[----:B------:R1:W-:Y:S01]  /*4cf00*/  @P4 STG.E.U16 [R10.64], R29 ;  /* 0x0000001d0a004986 */ /* 0x0003e2000c10150a */
[----:B------:R-:W-:Y:S01]  /*4cf10*/  ISETP.LT.AND P4, PT, R26, c[0x0][0x178], !P0 ;  /* 0x00005e001a007a0c */ /* 0x000fe20004781270 */
[----:B0-----:R-:W-:Y:S01]  /*4cf20*/  IMAD.WIDE R8, R17, 0x2, R12 ;  /* 0x0000000211087825 */ /* 0x001fe200078e020c */
[----:B------:R-:W-:-:S03]  /*4cf30*/  ISETP.GE.AND P3, PT, R0, c[0x0][0x17c], PT ;  /* 0x00005f0000007a0c */ /* 0x000fc60003f66270 */
[----:B-1----:R-:W-:Y:S01]  /*4cf40*/  IMAD.WIDE R10, R17, 0x2, R6 ;  /* 0x00000002110a7825 */ /* 0x002fe200078e0206 */
[----:B------:R0:W-:Y:S01]  /*4cf50*/  @P5 STG.E.U16 [R8.64], R27 ;  /* 0x0000001b08005986 */ /* 0x0001e2000c10150a */
[----:B------:R-:W-:Y:S02]  /*4cf60*/  ISETP.LT.AND P5, PT, R25, c[0x0][0x178], !P0 ;  /* 0x00005e0019007a0c */ /* 0x000fe400047a1270 */
[----:B------:R-:W-:Y:S02]  /*4cf70*/  PRMT R0, R24, 0x7632, R0 ;  /* 0x0000763218007816 */ /* 0x000fe40000000000 */
[----:B------:R-:W-:Y:S01]  /*4cf80*/  IADD3 R17, R3, 0x38, RZ ;  /* 0x0000003803117810 */ /* 0x000fe20007ffe0ff */
[----:B------:R-:W3:Y:S01]  /*4cf90*/  LDL.LU R24, [R1+0x2ac] ;  /* 0x0002ac0001187983 */ /* 0x000ee20000300800 */
[----:B------:R-:W-:Y:S01]  /*4cfa0*/  ISETP.LT.AND P0, PT, R2, c[0x0][0x178], !P0 ;  /* 0x00005e0002007a0c */ /* 0x000fe20004701270 */
[----:B0-----:R-:W-:Y:S01]  /*4cfb0*/  IMAD.WIDE R8, R18, 0x2, R4 ;  /* 0x0000000212087825 */ /* 0x001fe200078e0204 */
[----:B------:R-:W-:-:S02]  /*4cfc0*/  PRMT R16, R29, 0x7632, R16 ;  /* 0x000076321d107816 */ /* 0x000fc40000000010 */
[----:B------:R-:W4:Y:S04]  /*4cfd0*/  LDL.LU R29, [R1+0x1ec] ;  /* 0x0001ec00011d7983 */ /* 0x000f280000300800 */
[----:B--2---:R0:W-:Y:S01]  /*4cfe0*/  @P1 STG.E.U16 [R10.64], R19 ;  /* 0x000000130a001986 */ /* 0x0041e2000c10150a */
[----:B------:R-:W-:Y:S02]  /*4cff0*/  ISETP.GE.AND P1, PT, R17, c[0x0][0x17c], PT ;  /* 0x00005f0011007a0c */ /* 0x000fe40003f26270 */
[----:B------:R-:W-:Y:S01]  /*4d000*/  PRMT R17, R27, 0x7632, R17 ;  /* 0x000076321b117816 */ /* 0x000fe20000000011 */
[----:B------:R1:W-:Y:S04]  /*4d010*/  @P6 STG.E.U16 [R8.64], R0 ;  /* 0x0000000008006986 */ /* 0x0003e8000c10150a */
[----:B------:R-:W2:Y:S01]  /*4d020*/  LDL.LU R27, [R1+0x18ec] ;  /* 0x0018ec00011b7983 */ /* 0x000ea20000300800 */
[----:B0-----:R-:W-:-:S04]  /*4d030*/  IMAD.WIDE R10, R18, 0x2, R14 ;  /* 0x00000002120a7825 */ /* 0x001fc800078e020e */
[----:B-1----:R-:W-:Y:S01]  /*4d040*/  IMAD.WIDE R8, R18, 0x2, R12 ;  /* 0x0000000212087825 */ /* 0x002fe200078e020c */
[----:B------:R0:W-:Y:S01]  /*4d050*/  @P4 STG.E.U16 [R10.64], R16 ;  /* 0x000000100a004986 */ /* 0x0001e2000c10150a */
[----:B------:R-:W-:-:S03]  /*4d060*/  PRMT R0, R19, 0x7632, R0 ;  /* 0x0000763213007816 */ /* 0x000fc60000000000 */
[----:B------:R1:W-:Y:S01]  /*4d070*/  @P5 STG.E.U16 [R8.64], R17 ;  /* 0x0000001108005986 */ /* 0x0003e2000c10150a */
[C---:B0-----:R-:W-:Y:S01]  /*4d080*/  IADD3 R16, R18.reuse, c[0x0][0x198], RZ ;  /* 0x0000660012107a10 */ /* 0x041fe20007ffe0ff */
[----:B------:R-:W-:Y:S01]  /*4d090*/  IMAD.WIDE R18, R18, 0x2, R6 ;  /* 0x0000000212127825 */ /* 0x000fe200078e0206 */
[----:B-1----:R-:W-:-:S04]  /*4d0a0*/  IADD3 R17, R3, 0x39, RZ ;  /* 0x0000003903117810 */ /* 0x002fc80007ffe0ff */
[----:B------:R0:W-:Y:S01]  /*4d0b0*/  @P0 STG.E.U16 [R18.64], R0 ;  /* 0x0000000012000986 */ /* 0x0001e2000c10150a */
[----:B------:R-:W-:-:S03]  /*4d0c0*/  ISETP.GE.AND P0, PT, R17, c[0x0][0x17c], PT ;  /* 0x00005f0011007a0c */ /* 0x000fc60003f06270 */
[----:B------:R-:W2:Y:S01]  /*4d0d0*/  LDL.LU R17, [R1+0x9c] ;  /* 0x00009c0001117983 */ /* 0x000ea20000300800 */
[----:B------:R-:W-:Y:S02]  /*4d0e0*/  ISETP.LT.AND P4, PT, R28, c[0x0][0x178], !P2 ;  /* 0x00005e001c007a0c */ /* 0x000fe40005781270 */
[----:B------:R-:W-:Y:S02]  /*4d0f0*/  ISETP.LT.AND P6, PT, R26, c[0x0][0x178], !P2 ;  /* 0x00005e001a007a0c */ /* 0x000fe400057c1270 */
[----:B------:R-:W-:Y:S01]  /*4d100*/  ISETP.LT.AND P5, PT, R25, c[0x0][0x178], !P2 ;  /* 0x00005e0019007a0c */ /* 0x000fe200057a1270 */
[----:B------:R-:W-:Y:S01]  /*4d110*/  IMAD.WIDE R8, R16, 0x2, R4 ;  /* 0x0000000210087825 */ /* 0x000fe200078e0204 */
[----:B------:R-:W-:-:S03]  /*4d120*/  ISETP.LT.AND P2, PT, R2, c[0x0][0x178], !P2 ;  /* 0x00005e0002007a0c */ /* 0x000fc60005741270 */
[----:B------:R-:W-:-:S04]  /*4d130*/  IMAD.WIDE R10, R16, 0x2, R14 ;  /* 0x00000002100a7825 */ /* 0x000fc800078e020e */
[----:B---3--:R1:W-:Y:S01]  /*4d140*/  @P4 STG.E.U16 [R8.64], R24 ;  /* 0x0000001808004986 */ /* 0x0083e2000c10150a */
[----:B------:R-:W-:Y:S02]  /*4d150*/  ISETP.LT.AND P4, PT, R28, c[0x0][0x178], !P3 ;  /* 0x00005e001c007a0c */ /* 0x000fe40005f81270 */
[C---:B0-----:R-:W-:Y:S01]  /*4d160*/  IADD3 R19, R16.reuse, c[0x0][0x198], RZ ;  /* 0x0000660010137a10 */ /* 0x041fe20007ffe0ff */
[----:B-1----:R-:W-:Y:S01]  /*4d170*/  IMAD.WIDE R8, R16, 0x2, R12 ;  /* 0x0000000210087825 */ /* 0x002fe200078e020c */
[----:B----4-:R0:W-:Y:S01]  /*4d180*/  @P6 STG.E.U16 [R10.64], R29 ;  /* 0x0000001d0a006986 */ /* 0x0101e2000c10150a */
[----:B------:R-:W-:Y:S02]  /*4d190*/  ISETP.LT.AND P6, PT, R26, c[0x0][0x178], !P3 ;  /* 0x00005e001a007a0c */ /* 0x000fe40005fc1270 */
[----:B------:R-:W-:Y:S02]  /*4d1a0*/  PRMT R0, R24, 0x7632, R0 ;  /* 0x0000763218007816 */ /* 0x000fe40000000000 */
[----:B------:R-:W-:Y:S01]  /*4d1b0*/  PRMT R21, R29, 0x7632, R21 ;  /* 0x000076321d157816 */ /* 0x000fe20000000015 */
[----:B------:R-:W3:Y:S01]  /*4d1c0*/  LDL.LU R24, [R1+0x2bc] ;  /* 0x0002bc0001187983 */ /* 0x000ee20000300800 */
[----:B0-----:R-:W-:-:S03]  /*4d1d0*/  IMAD.WIDE R10, R19, 0x2, R4 ;  /* 0x00000002130a7825 */ /* 0x001fc600078e0204 */
[----:B------:R-:W4:Y:S01]  /*4d1e0*/  LDL.LU R29, [R1+0xcc] ;  /* 0x0000cc00011d7983 */ /* 0x000f220000300800 */
[----:B--2---:R-:W-:-:S03]  /*4d1f0*/  PRMT R20, R27, 0x7632, R20 ;  /* 0x000076321b147816 */ /* 0x004fc60000000014 */
[----:B------:R0:W-:Y:S01]  /*4d200*/  @P5 STG.E.U16 [R8.64], R17 ;  /* 0x0000001108005986 */ /* 0x0001e2000c10150a */
[----:B------:R-:W-:Y:S02]  /*4d210*/  ISETP.LT.AND P5, PT, R25, c[0x0][0x178], !P3 ;  /* 0x00005e0019007a0c */ /* 0x000fe40005fa1270 */
[----:B------:R-:W-:Y:S01]  /*4d220*/  PRMT R18, R17, 0x7632, R18 ;  /* 0x0000763211127816 */ /* 0x000fe20000000012 */
[----:B0-----:R-:W-:-:S04]  /*4d230*/  IMAD.WIDE R8, R16, 0x2, R6 ;  /* 0x0000000210087825 */ /* 0x001fc800078e0206 */
[----:B------:R-:W-:Y:S01]  /*4d240*/  IMAD.WIDE R16, R19, 0x2, R14 ;  /* 0x0000000213107825 */ /* 0x000fe200078e020e */
[----:B------:R0:W-:Y:S01]  /*4d250*/  @P2 STG.E.U16 [R8.64], R27 ;  /* 0x0000001b08002986 */ /* 0x0001e2000c10150a */
[----:B------:R-:W-:-:S03]  /*4d260*/  ISETP.LT.AND P3, PT, R2, c[0x0][0x178], !P3 ;  /* 0x00005e0002007a0c */ /* 0x000fc60005f61270 */
[----:B------:R-:W-:Y:S04]  /*4d270*/  @P4 STG.E.U16 [R10.64], R0 ;  /* 0x000000000a004986 */ /* 0x000fe8000c10150a */
[----:B------:R-:W2:Y:S01]  /*4d280*/  LDL.LU R2, [R1+0xbc] ;  /* 0x0000bc0001027983 */ /* 0x000ea20000300800 */
[----:B0-----:R-:W-:-:S03]  /*4d290*/  IMAD.WIDE R8, R19, 0x2, R12 ;  /* 0x0000000213087825 */ /* 0x001fc600078e020c */
[----:B------:R-:W-:Y:S04]  /*4d2a0*/  @P6 STG.E.U16 [R16.64], R21 ;  /* 0x0000001510006986 */ /* 0x000fe8000c10150a */
[----:B------:R-:W2:Y:S04]  /*4d2b0*/  LDL R27, [R1+0x10e0] ;  /* 0x0010e000011b7983 */ /* 0x000ea80000100800 */
[----:B------:R0:W-:Y:S04]  /*4d2c0*/  @P5 STG.E.U16 [R8.64], R18 ;  /* 0x0000001208005986 */ /* 0x0001e8000c10150a */
[----:B0-----:R-:W2:Y:S01]  /*4d2d0*/  LDL.LU R18, [R1+0x2cc] ;  /* 0x0002cc0001127983 */ /* 0x001ea20000300800 */
[----:B------:R-:W-:Y:S01]  /*4d2e0*/  ISETP.LT.AND P4, PT, R28, c[0x0][0x178], !P1 ;  /* 0x00005e001c007a0c */ /* 0x000fe20004f81270 */
[----:B------:R-:W-:Y:S01]  /*4d2f0*/  IMAD.WIDE R10, R19, 0x2, R6 ;  /* 0x00000002130a7825 */ /* 0x000fe200078e0206 */
[----:B------:R-:W-:-:S02]  /*4d300*/  ISETP.LT.AND P2, PT, R26, c[0x0][0x178], !P1 ;  /* 0x00005e001a007a0c */ /* 0x000fc40004f41270 */
[----:B------:R-:W-:Y:S02]  /*4d310*/  ISETP.LT.AND P6, PT, R25, c[0x0][0x178], !P1 ;  /* 0x00005e0019007a0c */ /* 0x000fe40004fc1270 */
[----:B------:R-:W-:Y:S01]  /*4d320*/  IADD3 R19, R19, c[0x0][0x198], RZ ;  /* 0x0000660013137a10 */ /* 0x000fe20007ffe0ff */
[----:B------:R0:W-:Y:S04]  /*4d330*/  @P3 STG.E.U16 [R10.64], R20 ;  /* 0x000000140a003986 */ /* 0x0001e8000c10150a */
[----:B------:R-:W-:Y:S01]  /*4d340*/  IMAD.WIDE R8, R19, 0x2, R4 ;  /* 0x0000000213087825 */ /* 0x000fe200078e0204 */
[----:B------:R-:W-:-:S03]  /*4d350*/  IADD3 R0, R3, 0x3a, RZ ;  /* 0x0000003a03007810 */ /* 0x000fc60007ffe0ff */
[----:B------:R-:W-:-:S04]  /*4d360*/  IMAD.WIDE R16, R19, 0x2, R12 ;  /* 0x0000000213107825 */ /* 0x000fc800078e020c */
[----:B0-----:R-:W-:Y:S01]  /*4d370*/  IMAD.WIDE R10, R19, 0x2, R14 ;  /* 0x00000002130a7825 */ /* 0x001fe200078e020e */
[----:B------:R-:W-:Y:S02]  /*4d380*/  ISETP.GE.AND P5, PT, R0, c[0x0][0x17c], PT ;  /* 0x00005f0000007a0c */ /* 0x000fe40003fa6270 */
[----:B------:R-:W-:Y:S02]  /*4d390*/  IADD3 R0, R3, 0x3b, RZ ;  /* 0x0000003b03007810 */ /* 0x000fe40007ffe0ff */
[----:B------:R-:W-:Y:S02]  /*4d3a0*/  IADD3 R20, R19, c[0x0][0x198], RZ ;  /* 0x0000660013147a10 */ /* 0x000fe40007ffe0ff */
[----:B------:R-:W-:Y:S02]  /*4d3b0*/  ISETP.GE.AND P3, PT, R0, c[0x0][0x17c], PT ;  /* 0x00005f0000007a0c */ /* 0x000fe40003f66270 */
[----:B---3--:R-:W-:Y:S02]  /*4d3c0*/  PRMT R22, R24, 0x7632, R22 ;  /* 0x0000763218167816 */ /* 0x008fe40000000016 */
[----:B----4-:R-:W-:-:S02]  /*4d3d0*/  PRMT R21, R29, 0x7632, R21 ;  /* 0x000076321d157816 */ /* 0x010fc40000000015 */
[----:B--2---:R-:W-:Y:S02]  /*4d3e0*/  ISETP.LT.AND P1, PT, R27, c[0x0][0x178], !P1 ;  /* 0x00005e001b007a0c */ /* 0x004fe40004f21270 */
[----:B------:R-:W-:Y:S01]  /*4d3f0*/  PRMT R23, R2, 0x7632, R23 ;  /* 0x0000763202177816 */ /* 0x000fe20000000017 */
[----:B------:R0:W-:Y:S01]  /*4d400*/  @P4 STG.E.U16 [R8.64], R18 ;  /* 0x0000001208004986 */ /* 0x0001e2000c10150a */
[----:B------:R-:W-:-:S03]  /*4d410*/  ISETP.LT.AND P4, PT, R26, c[0x0][0x178], !P0 ;  /* 0x00005e001a007a0c */ /* 0x000fc60004781270 */
[----:B------:R1:W-:Y:S01]  /*4d420*/  @P2 STG.E.U16 [R10.64], R24 ;  /* 0x000000180a002986 */ /* 0x0003e2000c10150a */
[----:B------:R-:W-:-:S03]  /*4d430*/  ISETP.LT.AND P2, PT, R28, c[0x0][0x178], !P0 ;  /* 0x00005e001c007a0c */ /* 0x000fc60004741270 */
[----:B------:R2:W-:Y:S01]  /*4d440*/  @P6 STG.E.U16 [R16.64], R29 ;  /* 0x0000001d10006986 */ /* 0x0005e2000c10150a */
[----:B------:R-:W-:Y:S02]  /*4d450*/  ISETP.LT.AND P6, PT, R25, c[0x0][0x178], !P0 ;  /* 0x00005e0019007a0c */ /* 0x000fe400047c1270 */
[----:B------:R-:W-:Y:S01]  /*4d460*/  PRMT R0, R18, 0x7632, R0 ;  /* 0x0000763212007816 */ /* 0x000fe20000000000 */
[----:B0-----:R-:W-:-:S04]  /*4d470*/  IMAD.WIDE R8, R19, 0x2, R6 ;  /* 0x0000000213087825 */ /* 0x001fc800078e0206 */
[C---:B-1----:R-:W-:Y:S01]  /*4d480*/  IMAD.WIDE R10, R20.reuse, 0x2, R4 ;  /* 0x00000002140a7825 */ /* 0x042fe200078e0204 */
[----:B------:R-:W3:Y:S03]  /*4d490*/  LDL.LU R24, [R1+0xfc] ;  /* 0x0000fc0001187983 */ /* 0x000ee60000300800 */
[C---:B--2---:R-:W-:Y:S01]  /*4d4a0*/  IMAD.WIDE R16, R20.reuse, 0x2, R14 ;  /* 0x0000000214107825 */ /* 0x044fe200078e020e */
[----:B------:R0:W-:Y:S03]  /*4d4b0*/  @P1 STG.E.U16 [R8.64], R2 ;  /* 0x0000000208001986 */ /* 0x0001e6000c10150a */
[----:B------:R-:W-:Y:S01]  /*4d4c0*/  IMAD.WIDE R18, R20, 0x2, R12 ;  /* 0x0000000214127825 */ /* 0x000fe200078e020c */
[----:B------:R-:W-:Y:S04]  /*4d4d0*/  @P2 STG.E.U16 [R10.64], R0 ;  /* 0x000000000a002986 */ /* 0x000fe8000c10150a */
[----:B------:R1:W-:Y:S04]  /*4d4e0*/  @P4 STG.E.U16 [R16.64], R22 ;  /* 0x0000001610004986 */ /* 0x0003e8000c10150a */
[----:B0-----:R-:W2:Y:S04]  /*4d4f0*/  LDL.LU R2, [R1+0xdc] ;  /* 0x0000dc0001027983 */ /* 0x001ea80000300800 */
[----:B------:R-:W4:Y:S04]  /*4d500*/  LDL.LU R29, [R1+0x3bc] ;  /* 0x0003bc00011d7983 */ /* 0x000f280000300800 */
[----:B-1----:R-:W2:Y:S04]  /*4d510*/  LDL.LU R22, [R1+0x2dc] ;  /* 0x0002dc0001167983 */ /* 0x002ea80000300800 */
[----:B------:R0:W-:Y:S04]  /*4d520*/  @P6 STG.E.U16 [R18.64], R21 ;  /* 0x0000001512006986 */ /* 0x0001e8000c10150a */
[----:B0-----:R-:W2:Y:S01]  /*4d530*/  LDL.LU R21, [R1+0x39c] ;  /* 0x00039c0001157983 */ /* 0x001ea20000300800 */
[----:B------:R-:W-:-:S02]  /*4d540*/  ISETP.LT.AND P0, PT, R27, c[0x0][0x178], !P0 ;  /* 0x00005e001b007a0c */ /* 0x000fc40004701270 */
[----:B------:R-:W-:Y:S01]  /*4d550*/  ISETP.LT.AND P1, PT, R28, c[0x0][0x178], !P5 ;  /* 0x00005e001c007a0c */ /* 0x000fe20006f21270 */
[----:B------:R-:W-:Y:S01]  /*4d560*/  IMAD.WIDE R8, R20, 0x2, R6 ;  /* 0x0000000214087825 */ /* 0x000fe200078e0206 */
[----:B------:R-:W-:Y:S02]  /*4d570*/  ISETP.LT.AND P4, PT, R26, c[0x0][0x178], !P5 ;  /* 0x00005e001a007a0c */ /* 0x000fe40006f81270 */
[----:B------:R-:W-:Y:S02]  /*4d580*/  IADD3 R0, R20, c[0x0][0x198], RZ ;  /* 0x0000660014007a10 */ /* 0x000fe40007ffe0ff */
[----:B------:R-:W-:Y:S02]  /*4d590*/  ISETP.LT.AND P2, PT, R25, c[0x0][0x178], !P5 ;  /* 0x00005e0019007a0c */ /* 0x000fe40006f41270 */
[----:B------:R-:W-:-:S03]  /*4d5a0*/  IADD3 R10, R3, 0x3c, RZ ;  /* 0x0000003c030a7810 */ /* 0x000fc60007ffe0ff */
[----:B------:R0:W-:Y:S01]  /*4d5b0*/  @P0 STG.E.U16 [R8.64], R23 ;  /* 0x0000001708000986 */ /* 0x0001e2000c10150a */
[----:B------:R-:W-:Y:S01]  /*4d5c0*/  ISETP.GE.AND P6, PT, R10, c[0x0][0x17c], PT ;  /* 0x00005f000a007a0c */ /* 0x000fe20003fc6270 */
[C---:B------:R-:W-:Y:S01]  /*4d5d0*/  IMAD.WIDE R10, R0.reuse, 0x2, R14 ;  /* 0x00000002000a7825 */ /* 0x040fe200078e020e */
[----:B------:R-:W-:Y:S02]  /*4d5e0*/  IADD3 R19, R3, 0x3e, RZ ;  /* 0x0000003e03137810 */ /* 0x000fe40007ffe0ff */
[----:B------:R-:W-:Y:S01]  /*4d5f0*/  ISETP.LT.AND P5, PT, R27, c[0x0][0x178], !P5 ;  /* 0x00005e001b007a0c */ /* 0x000fe20006fa1270 */
[----:B------:R-:W-:-:S04]  /*4d600*/  IMAD.WIDE R16, R0, 0x2, R12 ;  /* 0x0000000200107825 */ /* 0x000fc800078e020c */
[----:B0-----:R-:W-:Y:S01]  /*4d610*/  IMAD.WIDE R8, R0, 0x2, R4 ;  /* 0x0000000200087825 */ /* 0x001fe200078e0204 */
[----:B------:R-:W4:Y:S01]  /*4d620*/  LDL.LU R23, [R1+0x3ac] ;  /* 0x0003ac0001177983 */ /* 0x000f220000300800 */
[----:B------:R-:W-:-:S04]  /*4d630*/  IADD3 R18, R3, 0x3d, RZ ;  /* 0x0000003d03127810 */ /* 0x000fc80007ffe0ff */
[----:B------:R-:W-:Y:S02]  /*4d640*/  ISETP.GE.AND P0, PT, R18, c[0x0][0x17c], PT ;  /* 0x00005f0012007a0c */ /* 0x000fe40003f06270 */
[----:B---3--:R-:W-:Y:S01]  /*4d650*/  PRMT R18, R24, 0x7632, R18 ;  /* 0x0000763218127816 */ /* 0x008fe20000000012 */
[----:B--2---:R0:W-:Y:S01]  /*4d660*/  @P1 STG.E.U16 [R8.64], R21 ;  /* 0x0000001508001986 */ /* 0x0041e2000c10150a */
[----:B------:R-:W-:Y:S02]  /*4d670*/  ISETP.GE.AND P1, PT, R19, c[0x0][0x17c], PT ;  /* 0x00005f0013007a0c */ /* 0x000fe40003f26270 */
[----:B------:R-:W-:Y:S01]  /*4d680*/  PRMT R19, R21, 0x7632, R19 ;  /* 0x0000763215137816 */ /* 0x000fe20000000013 */
[----:B------:R-:W-:Y:S04]  /*4d690*/  @P4 STG.E.U16 [R10.64], R22 ;  /* 0x000000160a004986 */ /* 0x000fe8000c10150a */
[----:B------:R1:W-:Y:S01]  /*4d6a0*/  @P2 STG.E.U16 [R16.64], R24 ;  /* 0x0000001810002986 */ /* 0x0003e2000c10150a */
[----:B------:R-:W-:-:S03]  /*4d6b0*/  ISETP.LT.AND P2, PT, R28, c[0x0][0x178], !P3 ;  /* 0x00005e001c007a0c */ /* 0x000fc60005f41270 */
[----:B0-----:R-:W2:Y:S01]  /*4d6c0*/  LDL.LU R21, [R1+0x10c] ;  /* 0x00010c0001157983 */ /* 0x001ea20000300800 */
[----:B------:R-:W-:Y:S01]  /*4d6d0*/  IMAD.WIDE R8, R0, 0x2, R6 ;  /* 0x0000000200087825 */ /* 0x000fe200078e0206 */
[----:B------:R-:W-:Y:S02]  /*4d6e0*/  ISETP.LT.AND P4, PT, R26, c[0x0][0x178], !P3 ;  /* 0x00005e001a007a0c */ /* 0x000fe40005f81270 */
[----:B-1----:R-:W-:Y:S02]  /*4d6f0*/  IADD3 R16, R0, c[0x0][0x198], RZ ;  /* 0x0000660000107a10 */ /* 0x002fe40007ffe0ff */
[----:B------:R-:W-:Y:S02]  /*4d700*/  PRMT R0, R22, 0x7632, R0 ;  /* 0x0000763216007816 */ /* 0x000fe40000000000 */
[----:B------:R-:W3:Y:S04]  /*4d710*/  LDL.LU R22, [R1+0xac] ;  /* 0x0000ac0001167983 */ /* 0x000ee80000300800 */
[----:B------:R0:W-:Y:S01]  /*4d720*/  @P5 STG.E.U16 [R8.64], R2 ;  /* 0x0000000208005986 */ /* 0x0001e2000c10150a */
[----:B------:R-:W-:-:S02]  /*4d730*/  ISETP.LT.AND P5, PT, R25, c[0x0][0x178], !P3 ;  /* 0x00005e0019007a0c */ /* 0x000fc40005fa1270 */
[----:B------:R-:W-:Y:S01]  /*4d740*/  ISETP.LT.AND P3, PT, R27, c[0x0][0x178], !P3 ;  /* 0x00005e001b007a0c */ /* 0x000fe20005f61270 */
[----:B------:R-:W-:-:S04]  /*4d750*/  IMAD.WIDE R10, R16, 0x2, R14 ;  /* 0x00000002100a7825 */ /* 0x000fc800078e020e */
[----:B0-----:R-:W-:Y:S01]  /*4d760*/  IMAD.WIDE R8, R16, 0x2, R4 ;  /* 0x0000000210087825 */ /* 0x001fe200078e0204 */
[----:B------:R-:W-:Y:S02]  /*4d770*/  PRMT R17, R2, 0x7632, R17 ;  /* 0x0000763202117816 */ /* 0x000fe40000000011 */
[----:B------:R-:W3:Y:S04]  /*4d780*/  LDL.LU R2, [R1+0x3dc] ;  /* 0x0003dc0001027983 */ /* 0x000ee80000300800 */
[----:B------:R0:W-:Y:S01]  /*4d790*/  @P2 STG.E.U16 [R8.64], R19 ;  /* 0x0000001308002986 */ /* 0x0001e2000c10150a */
[----:B------:R-:W-:-:S03]  /*4d7a0*/  ISETP.LT.AND P2, PT, R28, c[0x0][0x178], !P6 ;  /* 0x00005e001c007a0c */ /* 0x000fc60007741270 */
[----:B------:R1:W-:Y:S04]  /*4d7b0*/  @P4 STG.E.U16 [R10.64], R0 ;  /* 0x000000000a004986 */ /* 0x0003e8000c10150a */
[----:B------:R-:W3:Y:S01]  /*4d7c0*/  LDL.LU R24, [R1+0x3cc] ;  /* 0x0003cc0001187983 */ /* 0x000ee20000300800 */
[C---:B0-----:R-:W-:Y:S01]  /*4d7d0*/  IMAD.WIDE R8, R16.reuse, 0x2, R12 ;  /* 0x0000000210087825 */ /* 0x041fe200078e020c */
[----:B-1----:R-:W-:-:S03]  /*4d7e0*/  IADD3 R0, R16, c[0x0][0x198], RZ ;  /* 0x0000660010007a10 */ /* 0x002fc60007ffe0ff */
[----:B------:R-:W-:Y:S01]  /*4d7f0*/  IMAD.WIDE R10, R16, 0x2, R6 ;  /* 0x00000002100a7825 */ /* 0x000fe200078e0206 */
[C---:B------:R-:W-:Y:S01]  /*4d800*/  IADD3 R16, R3.reuse, 0x3f, RZ ;  /* 0x0000003f03107810 */ /* 0x040fe20007ffe0ff */
[----:B------:R0:W-:Y:S04]  /*4d810*/  @P5 STG.E.U16 [R8.64], R18 ;  /* 0x0000001208005986 */ /* 0x0001e8000c10150a */
[----:B------:R-:W-:Y:S01]  /*4d820*/  @P3 STG.E.U16 [R10.64], R17 ;  /* 0x000000110a003986 */ /* 0x000fe2000c10150a */
[----:B------:R-:W-:Y:S02]  /*4d830*/  ISETP.GE.AND P3, PT, R16, c[0x0][0x17c], PT ;  /* 0x00005f0010007a0c */ /* 0x000fe40003f66270 */
[----:B------:R-:W-:Y:S01]  /*4d840*/  IADD3 R16, R3, 0x40, RZ ;  /* 0x0000004003107810 */ /* 0x000fe20007ffe0ff */
[----:B0-----:R-:W-:-:S05]  /*4d850*/  IMAD.WIDE R8, R0, 0x2, R4 ;  /* 0x0000000200087825 */ /* 0x001fca00078e0204 */
[----:B----4-:R0:W-:Y:S01]  /*4d860*/  @P2 STG.E.U16 [R8.64], R29 ;  /* 0x0000001d08002986 */ /* 0x0101e2000c10150a */
[----:B------:R-:W-:Y:S02]  /*4d870*/  ISETP.GE.AND P2, PT, R16, c[0x0][0x17c], PT ;  /* 0x00005f0010007a0c */ /* 0x000fe40003f46270 */
[----:B------:R-:W-:Y:S02]  /*4d880*/  PRMT R16, R29, 0x7632, R16 ;  /* 0x000076321d107816 */ /* 0x000fe40000000010 */
[----:B0-----:R-:W4:Y:S01]  /*4d890*/  LDL.LU R29, [R1+0x11c] ;  /* 0x00011c00011d7983 */ /* 0x001f220000300800 */
[----:B------:R-:W-:Y:S02]  /*4d8a0*/  ISETP.LT.AND P4, PT, R26, c[0x0][0x178], !P6 ;  /* 0x00005e001a007a0c */ /* 0x000fe40007781270 */
[----:B------:R-:W-:Y:S01]  /*4d8b0*/  ISETP.LT.AND P5, PT, R25, c[0x0][0x178], !P6 ;  /* 0x00005e0019007a0c */ /* 0x000fe200077a1270 */
[----:B------:R-:W-:Y:S01]  /*4d8c0*/  IMAD.WIDE R10, R0, 0x2, R14 ;  /* 0x00000002000a7825 */ /* 0x000fe200078e020e */
[----:B------:R-:W-:-:S03]  /*4d8d0*/  ISETP.LT.AND P6, PT, R27, c[0x0][0x178], !P6 ;  /* 0x00005e001b007a0c */ /* 0x000fc600077c1270 */
[----:B------:R-:W-:-:S06]  /*4d8e0*/  IMAD.WIDE R8, R0, 0x2, R12 ;  /* 0x0000000200087825 */ /* 0x000fcc00078e020c */
[----:B------:R0:W-:Y:S01]  /*4d8f0*/  @P4 STG.E.U16 [R10.64], R23 ;  /* 0x000000170a004986 */ /* 0x0001e2000c10150a */
[----:B------:R-:W-:Y:S01]  /*4d900*/  ISETP.LT.AND P4, PT, R28, c[0x0][0x178], !P0 ;  /* 0x00005e001c007a0c */ /* 0x000fe20004781270 */
[C---:B0-----:R-:W-:Y:S01]  /*4d910*/  IMAD.WIDE R10, R0.reuse, 0x2, R6 ;  /* 0x00000002000a7825 */ /* 0x041fe200078e0206 */
[----:B------:R-:W-:Y:S02]  /*4d920*/  IADD3 R0, R0, c[0x0][0x198], RZ ;  /* 0x0000660000007a10 */ /* 0x000fe40007ffe0ff */
[----:B------:R-:W-:Y:S01]  /*4d930*/  PRMT R17, R23, 0x7632, R17 ;  /* 0x0000763217117816 */ /* 0x000fe20000000011 */
[----:B--2---:R0:W-:Y:S01]  /*4d940*/  @P5 STG.E.U16 [R8.64], R21 ;  /* 0x0000001508005986 */ /* 0x0041e2000c10150a */
[----:B------:R-:W-:Y:S02]  /*4d950*/  ISETP.LT.AND P5, PT, R26, c[0x0][0x178], !P0 ;  /* 0x00005e001a007a0c */ /* 0x000fe400047a1270 */
[----:B------:R-:W-:Y:S01]  /*4d960*/  PRMT R18, R21, 0x7632, R18 ;  /* 0x0000763215127816 */ /* 0x000fe20000000012 */
[----:B---3--:R1:W-:Y:S01]  /*4d970*/  @P6 STG.E.U16 [R10.64], R22 ;  /* 0x000000160a006986 */ /* 0x0083e2000c10150a */
[----:B------:R-:W-:Y:S01]  /*4d980*/  ISETP.LT.AND P6, PT, R25, c[0x0][0x178], !P0 ;  /* 0x00005e0019007a0c */ /* 0x000fe200047c1270 */
[----:B0-----:R-:W-:-:S02]  /*4d990*/  IMAD.WIDE R8, R0, 0x2, R4 ;  /* 0x0000000200087825 */ /* 0x001fc400078e0204 */
[----:B------:R-:W2:Y:S01]  /*4d9a0*/  LDL.LU R21, [R1+0xec] ;  /* 0x0000ec0001157983 */ /* 0x000ea20000300800 */
[----:B------:R-:W-:-:S03]  /*4d9b0*/  ISETP.LT.AND P0, PT, R27, c[0x0][0x178], !P0 ;  /* 0x00005e001b007a0c */ /* 0x000fc60004701270 */
[----:B------:R0:W-:Y:S01]  /*4d9c0*/  @P4 STG.E.U16 [R8.64], R16 ;  /* 0x0000001008004986 */ /* 0x0001e2000c10150a */
[----:B------:R-:W-:Y:S01]  /*4d9d0*/  ISETP.LT.AND P4, PT, R28, c[0x0][0x178], !P1 ;  /* 0x00005e001c007a0c */ /* 0x000fe20004f81270 */
[----:B-1----:R-:W-:-:S05]  /*4d9e0*/  IMAD.WIDE R10, R0, 0x2, R14 ;  /* 0x00000002000a7825 */ /* 0x002fca00078e020e */
[----:B------:R1:W-:Y:S01]  /*4d9f0*/  @P5 STG.E.U16 [R10.64], R17 ;  /* 0x000000110a005986 */ /* 0x0003e2000c10150a */
[----:B0-----:R-:W-:Y:S01]  /*4da00*/  IMAD.WIDE R8, R0, 0x2, R12 ;  /* 0x0000000200087825 */ /* 0x001fe200078e020c */
[----:B------:R-:W-:Y:S02]  /*4da10*/  ISETP.LT.AND P5, PT, R26, c[0x0][0x178], !P1 ;  /* 0x00005e001a007a0c */ /* 0x000fe40004fa1270 */
[----:B------:R-:W-:Y:S02]  /*4da20*/  PRMT R16, R22, 0x7632, R16 ;  /* 0x0000763216107816 */ /* 0x000fe40000000010 */
[----:B------:R0:W-:Y:S01]  /*4da30*/  @P6 STG.E.U16 [R8.64], R18 ;  /* 0x0000001208006986 */ /* 0x0001e2000c10150a */
[C---:B-1----:R-:W-:Y:S01]  /*4da40*/  IADD3 R17, R0.reuse, c[0x0][0x198], RZ ;  /* 0x0000660000117a10 */ /* 0x042fe20007ffe0ff */
[----:B------:R-:W-:Y:S01]  /*4da50*/  IMAD.WIDE R10, R0, 0x2, R6 ;  /* 0x00000002000a7825 */ /* 0x000fe200078e0206 */
[----:B------:R-:W-:-:S03]  /*4da60*/  ISETP.LT.AND P6, PT, R25, c[0x0][0x178], !P1 ;  /* 0x00005e0019007a0c */ /* 0x000fc60004fc1270 */
[----:B0-----:R-:W-:Y:S01]  /*4da70*/  IMAD.WIDE R8, R17, 0x2, R4 ;  /* 0x0000000211087825 */ /* 0x001fe200078e0204 */
[----:B------:R0:W-:Y:S01]  /*4da80*/  @P0 STG.E.U16 [R10.64], R16 ;  /* 0x000000100a000986 */ /* 0x0001e2000c10150a */
[----:B------:R-:W-:-:S03]  /*4da90*/  IADD3 R0, R3, 0x41, RZ ;  /* 0x0000004103007810 */ /* 0x000fc60007ffe0ff */
[----:B------:R1:W-:Y:S01]  /*4daa0*/  @P4 STG.E.U16 [R8.64], R2 ;  /* 0x0000000208004986 */ /* 0x0003e2000c10150a */
[----:B------:R-:W-:Y:S02]  /*4dab0*/  ISETP.GE.AND P0, PT, R0, c[0x0][0x17c], PT ;  /* 0x00005f0000007a0c */ /* 0x000fe40003f06270 */
[----:B0-----:R-:W-:Y:S01]  /*4dac0*/  PRMT R16, R2, 0x7632, R16 ;  /* 0x0000763202107816 */ /* 0x001fe20000000010 */
[C---:B------:R-:W-:Y:S01]  /*4dad0*/  IMAD.WIDE R10, R17.reuse, 0x2, R14 ;  /* 0x00000002110a7825 */ /* 0x040fe200078e020e */
[----:B-1----:R-:W3:Y:S03]  /*4dae0*/  LDL.LU R2, [R1+0x190] ;  /* 0x0001900001027983 */ /* 0x002ee60000300800 */
[----:B------:R-:W-:Y:S01]  /*4daf0*/  IMAD.WIDE R8, R17, 0x2, R12 ;  /* 0x0000000211087825 */ /* 0x000fe200078e020c */
[----:B------:R-:W-:Y:S01]  /*4db00*/  PRMT R0, R24, 0x7632, R0 ;  /* 0x0000763218007816 */ /* 0x000fe20000000000 */
[----:B------:R0:W-:Y:S04]  /*4db10*/  @P5 STG.E.U16 [R10.64], R24 ;  /* 0x000000180a005986 */ /* 0x0001e8000c10150a */
[----:B------:R-:W3:Y:S04]  /*4db20*/  LDL.LU R22, [R1+0x170] ;  /* 0x0001700001167983 */ /* 0x000ee80000300800 */
[----:B0-----:R-:W3:Y:S01]  /*4db30*/  LDL.LU R24, [R1+0x150] ;  /* 0x0001500001187983 */ /* 0x001ee20000300800 */
[----:B----4-:R-:W-:-:S03]  /*4db40*/  PRMT R19, R29, 0x7632, R19 ;  /* 0x000076321d137816 */ /* 0x010fc60000000013 */
[----:B------:R0:W-:Y:S04]  /*4db50*/  @P6 STG.E.U16 [R8.64], R29 ;  /* 0x0000001d08006986 */ /* 0x0001e8000c10150a */
[----:B0-----:R-:W4:Y:S01]  /*4db60*/  LDL.LU R29, [R1+0x130] ;  /* 0x00013000011d7983 */ /* 0x001f220000300800 */
[----:B------:R-:W-:Y:S02]  /*4db70*/  ISETP.LT.AND P1, PT, R27, c[0x0][0x178], !P1 ;  /* 0x00005e001b007a0c */ /* 0x000fe40004f21270 */
[----:B------:R-:W-:Y:S02]  /*4db80*/  ISETP.LT.AND P4, PT, R28, c[0x0][0x178], !P3 ;  /* 0x00005e001c007a0c */ /* 0x000fe40005f81270 */
[C---:B------:R-:W-:Y:S02]  /*4db90*/  IADD3 R18, R17.reuse, c[0x0][0x198], RZ ;  /* 0x0000660011127a10 */ /* 0x040fe40007ffe0ff */
[----:B------:R-:W-:Y:S01]  /*4dba0*/  ISETP.LT.AND P5, PT, R26, c[0x0][0x178], !P3 ;  /* 0x00005e001a007a0c */ /* 0x000fe20005fa1270 */
[----:B------:R-:W-:Y:S01]  /*4dbb0*/  IMAD.WIDE R8, R17, 0x2, R6 ;  /* 0x0000000211087825 */ /* 0x000fe200078e0206 */
[----:B------:R-:W-:-:S02]  /*4dbc0*/  ISETP.LT.AND P6, PT, R25, c[0x0][0x178], !P3 ;  /* 0x00005e0019007a0c */ /* 0x000fc40005fc1270 */
[----:B------:R-:W-:Y:S01]  /*4dbd0*/  ISETP.LT.AND P3, PT, R27, c[0x0][0x178], !P3 ;  /* 0x00005e001b007a0c */ /* 0x000fe20005f61270 */
[----:B------:R-:W-:Y:S02]  /*4dbe0*/  IMAD.WIDE R10, R18, 0x2, R4 ;  /* 0x00000002120a7825 */ /* 0x000fe400078e0204 */
[----:B--2---:R0:W-:Y:S01]  /*4dbf0*/  @P1 STG.E.U16 [R8.64], R21 ;  /* 0x0000001508001986 */ /* 0x0041e2000c10150a */
[----:B------:R-:W-:-:S03]  /*4dc00*/  PRMT R20, R21, 0x7632, R20 ;  /* 0x0000763215147816 */ /* 0x000fc60000000014 */
[----:B------:R1:W-:Y:S01]  /*4dc10*/  @P4 STG.E.U16 [R10.64], R16 ;  /* 0x000000100a004986 */ /* 0x0003e2000c10150a */
[----:B------:R-:W-:Y:S01]  /*4dc20*/  ISETP.LT.AND P4, PT, R28, c[0x0][0x178], !P2 ;  /* 0x00005e001c007a0c */ /* 0x000fe20005781270 */
[----:B0-----:R-:W-:-:S04]  /*4dc30*/  IMAD.WIDE R8, R18, 0x2, R14 ;  /* 0x0000000212087825 */ /* 0x001fc800078e020e */
[C---:B-1----:R-:W-:Y:S01]  /*4dc40*/  IMAD.WIDE R10, R18.reuse, 0x2, R12 ;  /* 0x00000002120a7825 */ /* 0x042fe200078e020c */
[----:B------:R0:W-:Y:S03]  /*4dc50*/  @P5 STG.E.U16 [R8.64], R0 ;  /* 0x0000000008005986 */ /* 0x0001e6000c10150a */
[C---:B------:R-:W-:Y:S01]  /*4dc60*/  IMAD.WIDE R16, R18.reuse, 0x2, R6 ;  /* 0x0000000212107825 */ /* 0x040fe200078e0206 */
[----:B------:R-:W-:Y:S01]  /*4dc70*/  IADD3 R18, R18, c[0x0][0x198], RZ ;  /* 0x0000660012127a10 */ /* 0x000fe20007ffe0ff */
[----:B------:R1:W-:Y:S01]  /*4dc80*/  @P6 STG.E.U16 [R10.64], R19 ;  /* 0x000000130a006986 */ /* 0x0003e2000c10150a */
[----:B------:R-:W-:-:S03]  /*4dc90*/  ISETP.LT.AND P5, PT, R25, c[0x0][0x178], !P2 ;  /* 0x00005e0019007a0c */ /* 0x000fc600057a1270 */
[----:B------:R-:W-:Y:S01]  /*4dca0*/  @P3 STG.E.U16 [R16.64], R20 ;  /* 0x0000001410003986 */ /* 0x000fe2000c10150a */
[----:B------:R-:W-:Y:S02]  /*4dcb0*/  ISETP.LT.AND P3, PT, R26, c[0x0][0x178], !P2 ;  /* 0x00005e001a007a0c */ /* 0x000fe40005761270 */
[----:B------:R-:W-:Y:S01]  /*4dcc0*/  ISETP.LT.AND P2, PT, R27, c[0x0][0x178], !P2 ;  /* 0x00005e001b007a0c */ /* 0x000fe20005741270 */
[C---:B0-----:R-:W-:Y:S01]  /*4dcd0*/  IMAD.WIDE R8, R18.reuse, 0x2, R4 ;  /* 0x0000000212087825 */ /* 0x041fe200078e0204 */
[----:B------:R-:W-:-:S03]  /*4dce0*/  IADD3 R0, R18, c[0x0][0x198], RZ ;  /* 0x0000660012007a10 */ /* 0x000fc60007ffe0ff */
[----:B-1----:R-:W-:Y:S01]  /*4dcf0*/  IMAD.WIDE R10, R18, 0x2, R14 ;  /* 0x00000002120a7825 */ /* 0x002fe200078e020e */
[----:B------:R-:W-:Y:S01]  /*4dd00*/  ISETP.LT.AND P6, PT, R28, c[0x0][0x178], !P0 ;  /* 0x00005e001c007a0c */ /* 0x000fe200047c1270 */
[----:B---3--:R0:W-:Y:S04]  /*4dd10*/  @P4 STG.E.U16 [R8.64], R2 ;  /* 0x0000000208004986 */ /* 0x0081e8000c10150a */
[----:B------:R-:W-:Y:S01]  /*4dd20*/  @P3 STG.E.U16 [R10.64], R22 ;  /* 0x000000160a003986 */ /* 0x000fe2000c10150a */
[----:B0-----:R-:W-:-:S04]  /*4dd30*/  IMAD.WIDE R8, R18, 0x2, R12 ;  /* 0x0000000212087825 */ /* 0x001fc800078e020c */
[----:B------:R-:W-:Y:S01]  /*4dd40*/  IMAD.WIDE R18, R18, 0x2, R6 ;  /* 0x0000000212127825 */ /* 0x000fe200078e0206 */
[----:B------:R0:W-:Y:S01]  /*4dd50*/  @P5 STG.E.U16 [R8.64], R24 ;  /* 0x0000001808005986 */ /* 0x0001e2000c10150a */
[----:B------:R-:W-:Y:S02]  /*4dd60*/  IADD3 R21, R3, 0x42, RZ ;  /* 0x0000004203157810 */ /* 0x000fe40007ffe0ff */
[----:B------:R-:W-:Y:S01]  /*4dd70*/  PRMT R20, R2, 0x7632, R20 ;  /* 0x0000763202147816 */ /* 0x000fe20000000014 */
[----:B------:R-:W-:Y:S01]  /*4dd80*/  IMAD.WIDE R16, R0, 0x2, R4 ;  /* 0x0000000200107825 */ /* 0x000fe200078e0204 */
[----:B----4-:R1:W-:Y:S01]  /*4dd90*/  @P2 STG.E.U16 [R18.64], R29 ;  /* 0x0000001d12002986 */ /* 0x0103e2000c10150a */
[----:B------:R-:W-:Y:S02]  /*4dda0*/  ISETP.LT.AND P2, PT, R26, c[0x0][0x178], !P0 ;  /* 0x00005e001a007a0c */ /* 0x000fe40004741270 */
[----:B0-----:R-:W-:Y:S01]  /*4ddb0*/  IMAD.WIDE R8, R0, 0x2, R14 ;  /* 0x0000000200087825 */ /* 0x001fe200078e020e */
[----:B------:R-:W-:Y:S01]  /*4ddc0*/  ISETP.GE.AND P1, PT, R21, c[0x0][0x17c], PT ;  /* 0x00005f0015007a0c */ /* 0x000fe20003f26270 */
[----:B------:R-:W2:Y:S04]  /*4ddd0*/  LDL.LU R2, [R1+0x210] ;  /* 0x0002100001027983 */ /* 0x000ea80000300800 */
[----:B------:R-:W-:Y:S01]  /*4dde0*/  @P6 STG.E.U16 [R16.64], R20 ;  /* 0x0000001410006986 */ /* 0x000fe2000c10150a */
[----:B-1----:R-:W-:-:S03]  /*4ddf0*/  PRMT R18, R22, 0x7632, R18 ;  /* 0x0000763216127816 */ /* 0x002fc60000000012 */
[----:B------:R0:W-:Y:S04]  /*4de00*/  STL [R1+0x18e8], R26 ;  /* 0x0018e81a01007387 */ /* 0x0001e80000100800 */
[----:B------:R1:W-:Y:S01]  /*4de10*/  @P2 STG.E.U16 [R8.64], R18 ;  /* 0x0000001208002986 */ /* 0x0003e2000c10150a */
[----:B------:R-:W-:-:S03]  /*4de20*/  ISETP.LT.AND P2, PT, R26, c[0x0][0x178], !P1 ;  /* 0x00005e001a007a0c */ /* 0x000fc60004f41270 */
[----:B0-----:R-:W3:Y:S01]  /*4de30*/  LDL R26, [R1+0x1f0] ;  /* 0x0001f000011a7983 */ /* 0x001ee20000100800 */
[----:B------:R-:W-:Y:S02]  /*4de40*/  ISETP.LT.AND P3, PT, R25, c[0x0][0x178], !P0 ;  /* 0x00005e0019007a0c */ /* 0x000fe40004761270 */
[----:B------:R-:W-:Y:S02]  /*4de50*/  ISETP.LT.AND P6, PT, R27, c[0x0][0x178], !P0 ;  /* 0x00005e001b007a0c */ /* 0x000fe400047c1270 */
[----:B------:R-:W-:Y:S01]  /*4de60*/  ISETP.LT.AND P5, PT, R28, c[0x0][0x178], !P1 ;  /* 0x00005e001c007a0c */ /* 0x000fe20004fa1270 */
[----:B------:R-:W-:Y:S01]  /*4de70*/  IMAD.WIDE R10, R0, 0x2, R12 ;  /* 0x00000002000a7825 */ /* 0x000fe200078e020c */
[----:B------:R-:W-:-:S03]  /*4de80*/  IADD3 R21, R3, 0x43, RZ ;  /* 0x0000004303157810 */ /* 0x000fc60007ffe0ff */
[C---:B------:R-:W-:Y:S01]  /*4de90*/  IMAD.WIDE R16, R0.reuse, 0x2, R6 ;  /* 0x0000000200107825 */ /* 0x040fe200078e0206 */
[----:B------:R-:W-:Y:S02]  /*4dea0*/  IADD3 R0, R0, c[0x0][0x198], RZ ;  /* 0x0000660000007a10 */ /* 0x000fe40007ffe0ff */
[----:B------:R-:W-:Y:S02]  /*4deb0*/  PRMT R19, R24, 0x7632, R19 ;  /* 0x0000763218137816 */ /* 0x000fe40000000013 */
[----:B------:R-:W-:Y:S01]  /*4dec0*/  ISETP.GE.AND P4, PT, R21, c[0x0][0x17c], PT ;  /* 0x00005f0015007a0c */ /* 0x000fe20003f86270 */
[----:B-1----:R-:W-:Y:S01]  /*4ded0*/  IMAD.WIDE R8, R0, 0x2, R4 ;  /* 0x0000000200087825 */ /* 0x002fe200078e0204 */
[----:B------:R-:W-:Y:S02]  /*4dee0*/  PRMT R20, R29, 0x7632, R20 ;  /* 0x000076321d147816 */ /* 0x000fe40000000014 */
[C---:B------:R-:W-:Y:S01]  /*4def0*/  IADD3 R21, R3.reuse, 0x44, RZ ;  /* 0x0000004403157810 */ /* 0x040fe20007ffe0ff */
[----:B------:R0:W-:Y:S01]  /*4df00*/  @P3 STG.E.U16 [R10.64], R19 ;  /* 0x000000130a003986 */ /* 0x0001e2000c10150a */
[----:B------:R-:W-:-:S02]  /*4df10*/  IADD3 R22, R3, 0x45, RZ ;  /* 0x0000004503167810 */ /* 0x000fc40007ffe0ff */
[----:B------:R-:W-:Y:S01]  /*4df20*/  ISETP.GE.AND P0, PT, R21, c[0x0][0x17c], PT ;  /* 0x00005f0015007a0c */ /* 0x000fe20003f06270 */
[----:B------:R-:W-:Y:S01]  /*4df30*/  @P6 STG.E.U16 [R16.64], R20 ;  /* 0x0000001410006986 */ /* 0x000fe2000c10150a */
[----:B0-----:R-:W-:-:S03]  /*4df40*/  IMAD.WIDE R10, R0, 0x2, R14 ;  /* 0x00000002000a7825 */ /* 0x001fc600078e020e */
[----:B--2---:R0:W-:Y:S01]  /*4df50*/  @P5 STG.E.U16 [R8.64], R2 ;  /* 0x0000000208005986 */ /* 0x0041e2000c10150a */
[----:B------:R-:W-:Y:S02]  /*4df60*/  PRMT R21, R2, 0x7632, R21 ;  /* 0x0000763202157816 */ /* 0x000fe40000000015 */
[----:B------:R-:W-:Y:S01]  /*4df70*/  ISETP.GE.AND P5, PT, R22, c[0x0][0x17c], PT ;  /* 0x00005f0016007a0c */ /* 0x000fe20003fa6270 */
[----:B0-----:R-:W2:Y:S04]  /*4df80*/  LDL.LU R2, [R1+0x250] ;  /* 0x0002500001027983 */ /* 0x001ea80000300800 */
[----:B------:R-:W4:Y:S04]  /*4df90*/  LDL.LU R23, [R1+0x230] ;  /* 0x0002300001177983 */ /* 0x000f280000300800 */
[----:B------:R-:W2:Y:S04]  /*4dfa0*/  LDL.LU R24, [R1+0x200] ;  /* 0x0002000001187983 */ /* 0x000ea80000300800 */
[----:B------:R-:W2:Y:S04]  /*4dfb0*/  LDL.LU R29, [R1+0x160] ;  /* 0x00016000011d7983 */ /* 0x000ea80000300800 */
[----:B------:R-:W2:Y:S04]  /*4dfc0*/  LDL.LU R22, [R1+0x140] ;  /* 0x0001400001167983 */ /* 0x000ea80000300800 */
[----:B---3--:R0:W-:Y:S04]  /*4dfd0*/  @P2 STG.E.U16 [R10.64], R26 ;  /* 0x0000001a0a002986 */ /* 0x0081e8000c10150a */
[----:B0-----:R-:W3:Y:S04]  /*4dfe0*/  LDL.LU R26, [R1+0x18e8] ;  /* 0x0018e800011a7983 */ /* 0x001ee80000300800 */
[----:B------:R-:W2:Y:S04]  /*4dff0*/  LDL.LU R10, [R1+0x1f0] ;  /* 0x0001f000010a7983 */ /* 0x000ea80000300800 */
[----:B------:R-:W4:Y:S01]  /*4e000*/  LDL.LU R11, [R1+0x180] ;  /* 0x00018000010b7983 */ /* 0x000f220000300800 */
[----:B------:R-:W-:-:S02]  /*4e010*/  ISETP.LT.AND P3, PT, R25, c[0x0][0x178], !P1 ;  /* 0x00005e0019007a0c */ /* 0x000fc40004f61270 */
[----:B------:R-:W-:Y:S02]  /*4e020*/  ISETP.LT.AND P1, PT, R27, c[0x0][0x178], !P1 ;  /* 0x00005e001b007a0c */ /* 0x000fe40004f21270 */
[----:B------:R-:W-:Y:S02]  /*4e030*/  ISETP.LT.AND P6, PT, R28, c[0x0][0x178], !P4 ;  /* 0x00005e001c007a0c */ /* 0x000fe400067c1270 */
[C---:B------:R-:W-:Y:S01]  /*4e040*/  IADD3 R20, R0.reuse, c[0x0][0x198], RZ ;  /* 0x0000660000147a10 */ /* 0x040fe20007ffe0ff */
[----:B------:R-:W-:-:S04]  /*4e050*/  IMAD.WIDE R8, R0, 0x2, R12 ;  /* 0x0000000200087825 */ /* 0x000fc800078e020c */
[----:B------:R-:W-:-:S04]  /*4e060*/  IMAD.WIDE R16, R0, 0x2, R6 ;  /* 0x0000000200107825 */ /* 0x000fc800078e0206 */
[----:B------:R-:W-:Y:S01]  /*4e070*/  IMAD.WIDE R18, R20, 0x2, R4 ;  /* 0x0000000214127825 */ /* 0x000fe200078e0204 */
[----:B---3--:R-:W-:Y:S02]  /*4e080*/  ISETP.LT.AND P2, PT, R26, c[0x0][0x178], !P4 ;  /* 0x00005e001a007a0c */ /* 0x008fe40006741270 */
[----:B--2---:R-:W-:Y:S01]  /*4e090*/  PRMT R0, R10, 0x7632, R0 ;  /* 0x000076320a007816 */ /* 0x004fe20000000000 */
[----:B----4-:R0:W-:Y:S01]  /*4e0a0*/  @P3 STG.E.U16 [R8.64], R11 ;  /* 0x0000000b08003986 */ /* 0x0101e2000c10150a */
[----:B------:R-:W-:-:S03]  /*4e0b0*/  ISETP.LT.AND P3, PT, R25, c[0x0][0x178], !P4 ;  /* 0x00005e0019007a0c */ /* 0x000fc60006761270 */
[----:B------:R-:W-:Y:S04]  /*4e0c0*/  @P1 STG.E.U16 [R16.64], R22 ;  /* 0x0000001610001986 */ /* 0x000fe8000c10150a */
[----:B------:R1:W-:Y:S01]  /*4e0d0*/  @P6 STG.E.U16 [R18.64], R21 ;  /* 0x0000001512006986 */ /* 0x0003e2000c10150a */
[----:B------:R-:W-:Y:S01]  /*4e0e0*/  ISETP.LT.AND P6, PT, R27, c[0x0][0x178], !P4 ;  /* 0x00005e001b007a0c */ /* 0x000fe200067c1270 */
[----:B0-----:R-:W-:Y:S01]  /*4e0f0*/  IMAD.WIDE R8, R20, 0x2, R14 ;  /* 0x0000000214087825 */ /* 0x001fe200078e020e */
[----:B------:R-:W-:-:S04]  /*4e100*/  ISETP.LT.AND P4, PT, R28, c[0x0][0x178], !P0 ;  /* 0x00005e001c007a0c */ /* 0x000fc80004781270 */
[----:B------:R0:W-:Y:S01]  /*4e110*/  @P2 STG.E.U16 [R8.64], R0 ;  /* 0x0000000008002986 */ /* 0x0001e2000c10150a */
[----:B------:R-:W-:Y:S02]  /*4e120*/  ISETP.LT.AND P2, PT, R26, c[0x0][0x178], !P0 ;  /* 0x00005e001a007a0c */ /* 0x000fe40004741270 */
[----:B-1----:R-:W-:Y:S01]  /*4e130*/  PRMT R18, R11, 0x7632, R18 ;  /* 0x000076320b127816 */ /* 0x002fe20000000012 */
[----:B------:R-:W-:Y:S01]  /*4e140*/  IMAD.WIDE R10, R20, 0x2, R12 ;  /* 0x00000002140a7825 */ /* 0x000fe200078e020c */
[----:B------:R-:W-:-:S03]  /*4e150*/  PRMT R19, R22, 0x7632, R19 ;  /* 0x0000763216137816 */ /* 0x000fc60000000013 */
[C---:B------:R-:W-:Y:S01]  /*4e160*/  IMAD.WIDE R16, R20.reuse, 0x2, R6 ;  /* 0x0000000214107825 */ /* 0x040fe200078e0206 */
[----:B------:R-:W-:Y:S01]  /*4e170*/  IADD3 R20, R20, c[0x0][0x198], RZ ;  /* 0x0000660014147a10 */ /* 0x000fe20007ffe0ff */
[----:B------:R1:W-:Y:S01]  /*4e180*/  @P3 STG.E.U16 [R10.64], R18 ;  /* 0x000000120a003986 */ /* 0x0003e2000c10150a */
[----:B------:R-:W-:Y:S02]  /*4e190*/  ISETP.LT.AND P3, PT, R25, c[0x0][0x178], !P0 ;  /* 0x00005e0019007a0c */ /* 0x000fe40004761270 */
[----:B------:R-:W-:Y:S01]  /*4e1a0*/  ISETP.LT.AND P0, PT, R27, c[0x0][0x178], !P0 ;  /* 0x00005e001b007a0c */ /* 0x000fe20004701270 */
[----:B------:R2:W-:Y:S01]  /*4e1b0*/  @P6 STG.E.U16 [R16.64], R19 ;  /* 0x0000001310006986 */ /* 0x0005e2000c10150a */
[----:B0-----:R-:W-:Y:S01]  /*4e1c0*/  IMAD.WIDE R8, R20, 0x2, R4 ;  /* 0x0000000214087825 */ /* 0x001fe200078e0204 */
[----:B------:R-:W-:Y:S02]  /*4e1d0*/  ISETP.LT.AND P6, PT, R28, c[0x0][0x178], !P5 ;  /* 0x00005e001c007a0c */ /* 0x000fe40006fc1270 */
[----:B------:R-:W-:Y:S01]  /*4e1e0*/  IADD3 R21, R3, 0x46, RZ ;  /* 0x0000004603157810 */ /* 0x000fe20007ffe0ff */
[C---:B-1----:R-:W-:Y:S01]  /*4e1f0*/  IMAD.WIDE R10, R20.reuse, 0x2, R14 ;  /* 0x00000002140a7825 */ /* 0x042fe200078e020e */
[C---:B------:R-:W-:Y:S01]  /*4e200*/  IADD3 R0, R20.reuse, c[0x0][0x198], RZ ;  /* 0x0000660014007a10 */ /* 0x040fe20007ffe0ff */
[----:B------:R0:W-:Y:S01]  /*4e210*/  @P4 STG.E.U16 [R8.64], R2 ;  /* 0x0000000208004986 */ /* 0x0001e2000c10150a */
[----:B------:R-:W-:Y:S01]  /*4e220*/  ISETP.GE.AND P1, PT, R21, c[0x0][0x17c], PT ;  /* 0x00005f0015007a0c */ /* 0x000fe20003f26270 */
[----:B--2---:R-:W-:-:S02]  /*4e230*/  IMAD.WIDE R16, R20, 0x2, R6 ;  /* 0x0000000214107825 */ /* 0x004fc400078e0206 */
[----:B------:R-:W-:Y:S01]  /*4e240*/  @P2 STG.E.U16 [R10.64], R23 ;  /* 0x000000170a002986 */ /* 0x000fe2000c10150a */
[----:B------:R-:W-:Y:S01]  /*4e250*/  ISETP.LT.AND P2, PT, R26, c[0x0][0x178], !P5 ;  /* 0x00005e001a007a0c */ /* 0x000fe20006f41270 */
[----:B------:R-:W-:Y:S01]  /*4e260*/  IMAD.WIDE R18, R0, 0x2, R4 ;  /* 0x0000000200127825 */ /* 0x000fe200078e0204 */
[----:B------:R-:W-:-:S03]  /*4e270*/  PRMT R21, R2, 0x7632, R21 ;  /* 0x0000763202157816 */ /* 0x000fc60000000015 */
[----:B0-----:R-:W-:Y:S01]  /*4e280*/  IMAD.WIDE R8, R20, 0x2, R12 ;  /* 0x0000000214087825 */ /* 0x001fe200078e020c */
[----:B------:R-:W2:Y:S04]  /*4e290*/  LDL.LU R2, [R1+0x3e0] ;  /* 0x0003e00001027983 */ /* 0x000ea80000300800 */
[----:B------:R0:W-:Y:S04]  /*4e2a0*/  @P3 STG.E.U16 [R8.64], R24 ;  /* 0x0000001808003986 */ /* 0x0001e8000c10150a */
[----:B------:R-:W-:Y:S04]  /*4e2b0*/  @P0 STG.E.U16 [R16.64], R29 ;  /* 0x0000001d10000986 */ /* 0x000fe8000c10150a */
[----:B------:R1:W-:Y:S01]  /*4e2c0*/  @P6 STG.E.U16 [R18.64], R21 ;  /* 0x0000001512006986 */ /* 0x0003e2000c10150a */
[----:B0-----:R-:W-:-:S03]  /*4e2d0*/  IMAD.WIDE R8, R0, 0x2, R14 ;  /* 0x0000000200087825 */ /* 0x001fc600078e020e */
[----:B------:R0:W-:Y:S01]  /*4e2e0*/  STL [R1+0x18e4], R26 ;  /* 0x0018e41a01007387 */ /* 0x0001e20000100800 */
[----:B-1----:R-:W-:-:S05]  /*4e2f0*/  PRMT R18, R23, 0x7632, R18 ;  /* 0x0000763217127816 */ /* 0x002fca0000000012 */
[----:B------:R1:W-:Y:S01]  /*4e300*/  @P2 STG.E.U16 [R8.64], R18 ;  /* 0x0000001208002986 */ /* 0x0003e2000c10150a */
[----:B------:R-:W-:-:S03]  /*4e310*/  ISETP.LT.AND P2, PT, R26, c[0x0][0x178], !P1 ;  /* 0x00005e001a007a0c */ /* 0x000fc60004f41270 */
[----:B0-----:R-:W3:Y:S01]  /*4e320*/  LDL R26, [R1+0x270] ;  /* 0x00027000011a7983 */ /* 0x001ee20000100800 */
[----:B------:R-:W-:Y:S02]  /*4e330*/  ISETP.LT.AND P3, PT, R25, c[0x0][0x178], !P5 ;  /* 0x00005e0019007a0c */ /* 0x000fe40006f61270 */
[----:B------:R-:W-:Y:S02]  /*4e340*/  ISETP.LT.AND P6, PT, R27, c[0x0][0x178], !P5 ;  /* 0x00005e001b007a0c */ /* 0x000fe40006fc1270 */
[----:B------:R-:W-:Y:S01]  /*4e350*/  ISETP.LT.AND P5, PT, R28, c[0x0][0x178], !P1 ;  /* 0x00005e001c007a0c */ /* 0x000fe20004fa1270 */
[----:B------:R-:W-:-:S04]  /*4e360*/  IMAD.WIDE R10, R0, 0x2, R12 ;  /* 0x00000002000a7825 */ /* 0x000fc800078e020c */
[C---:B------:R-:W-:Y:S01]  /*4e370*/  IMAD.WIDE R16, R0.reuse, 0x2, R6 ;  /* 0x0000000200107825 */ /* 0x040fe200078e0206 */
[----:B------:R-:W-:Y:S02]  /*4e380*/  IADD3 R0, R0, c[0x0][0x198], RZ ;  /* 0x0000660000007a10 */ /* 0x000fe40007ffe0ff */
[----:B------:R-:W-:Y:S02]  /*4e390*/  PRMT R19, R24, 0x7632, R19 ;  /* 0x0000763218137816 */ /* 0x000fe40000000013 */
[----:B------:R-:W-:Y:S01]  /*4e3a0*/  IADD3 R22, R3, 0x47, RZ ;  /* 0x0000004703167810 */ /* 0x000fe20007ffe0ff */
[----:B-1----:R-:W-:Y:S01]  /*4e3b0*/  IMAD.WIDE R8, R0, 0x2, R4 ;  /* 0x0000000200087825 */ /* 0x002fe200078e0204 */
[----:B------:R-:W-:Y:S02]  /*4e3c0*/  PRMT R20, R29, 0x7632, R20 ;  /* 0x000076321d147816 */ /* 0x000fe40000000014 */
[----:B------:R-:W-:Y:S01]  /*4e3d0*/  IADD3 R21, R3, 0x48, RZ ;  /* 0x0000004803157810 */ /* 0x000fe20007ffe0ff */
[----:B------:R0:W-:Y:S01]  /*4e3e0*/  @P3 STG.E.U16 [R10.64], R19 ;  /* 0x000000130a003986 */ /* 0x0001e2000c10150a */
[----:B------:R-:W-:-:S02]  /*4e3f0*/  ISETP.GE.AND P4, PT, R22, c[0x0][0x17c], PT ;  /* 0x00005f0016007a0c */ /* 0x000fc40003f86270 */
[----:B------:R-:W-:Y:S01]  /*4e400*/  ISETP.GE.AND P0, PT, R21, c[0x0][0x17c], PT ;  /* 0x00005f0015007a0c */ /* 0x000fe20003f06270 */
[----:B------:R-:W-:Y:S01]  /*4e410*/  @P6 STG.E.U16 [R16.64], R20 ;  /* 0x0000001410006986 */ /* 0x000fe2000c10150a */
[----:B------:R-:W-:Y:S01]  /*4e420*/  IADD3 R22, R3, 0x49, RZ ;  /* 0x0000004903167810 */ /* 0x000fe20007ffe0ff */
[----:B0-----:R-:W-:Y:S02]  /*4e430*/  IMAD.WIDE R10, R0, 0x2, R14 ;  /* 0x00000002000a7825 */ /* 0x001fe400078e020e */
        /* <DEDUP_REMOVED lines=14> */
[----:B------:R-:W-:Y:S01]  /*4e520*/  ISETP.LT.AND P6, PT, R28, c[0x0][0x178], !P4 ;  /* 0x00005e001c007a0c */ /* 0x000fe200067c1270 */
[C---:B------:R-:W-:Y:S01]  /*4e530*/  IMAD.WIDE R8, R0.reuse, 0x2, R12 ;  /* 0x0000000200087825 */ /* 0x040fe200078e020c */
[----:B------:R-:W-:-:S03]  /*4e540*/  IADD3 R20, R0, c[0x0][0x198], RZ ;  /* 0x0000660000147a10 */ /* 0x000fc60007ffe0ff */
[----:B------:R-:W-:-:S04]  /*4e550*/  IMAD.WIDE R16, R0, 0x2, R6 ;  /* 0x0000000200107825 */ /* 0x000fc800078e0206 */
[----:B------:R-:W-:Y:S01]  /*4e560*/  IMAD.WIDE R18, R20, 0x2, R4 ;  /* 0x0000000214127825 */ /* 0x000fe200078e0204 */
[----:B---3--:R-:W-:Y:S01]  /*4e570*/  ISETP.LT.AND P2, PT, R26, c[0x0][0x178], !P4 ;  /* 0x00005e001a007a0c */ /* 0x008fe20006741270 */
[----:B--2---:R0:W-:Y:S01]  /*4e580*/  @P3 STG.E.U16 [R8.64], R11 ;  /* 0x0000000b08003986 */ /* 0x0041e2000c10150a */
[----:B------:R-:W-:-:S03]  /*4e590*/  ISETP.LT.AND P3, PT, R25, c[0x0][0x178], !P4 ;  /* 0x00005e0019007a0c */ /* 0x000fc60006761270 */
[----:B------:R-:W-:Y:S01]  /*4e5a0*/  @P1 STG.E.U16 [R16.64], R22 ;  /* 0x0000001610001986 */ /* 0x000fe2000c10150a */
[----:B------:R-:W-:-:S03]  /*4e5b0*/  PRMT R0, R10, 0x7632, R0 ;  /* 0x000076320a007816 */ /* 0x000fc60000000000 */
[----:B------:R1:W-:Y:S01]  /*4e5c0*/  @P6 STG.E.U16 [R18.64], R21 ;  /* 0x0000001512006986 */ /* 0x0003e2000c10150a */
[----:B------:R-:W-:Y:S02]  /*4e5d0*/  ISETP.LT.AND P6, PT, R27, c[0x0][0x178], !P4 ;  /* 0x00005e001b007a0c */ /* 0x000fe400067c1270 */
[----:B------:R-:W-:Y:S01]  /*4e5e0*/  ISETP.LT.AND P4, PT, R28, c[0x0][0x178], !P0 ;  /* 0x00005e001c007a0c */ /* 0x000fe20004781270 */
[----:B0-----:R-:W-:Y:S01]  /*4e5f0*/  IMAD.WIDE R8, R20, 0x2, R14 ;  /* 0x0000000214087825 */ /* 0x001fe200078e020e */
[----:B-1----:R-:W-:-:S03]  /*4e600*/  PRMT R19, R11, 0x7632, R19 ;  /* 0x000076320b137816 */ /* 0x002fc60000000013 */
[C---:B------:R-:W-:Y:S01]  /*4e610*/  IMAD.WIDE R10, R20.reuse, 0x2, R12 ;  /* 0x00000002140a7825 */ /* 0x040fe200078e020c */
[----:B------:R-:W-:Y:S01]  /*4e620*/  IADD3 R18, R20, c[0x0][0x198], RZ ;  /* 0x0000660014127a10 */ /* 0x000fe20007ffe0ff */
[----:B------:R0:W-:Y:S01]  /*4e630*/  @P2 STG.E.U16 [R8.64], R0 ;  /* 0x0000000008002986 */ /* 0x0001e2000c10150a */
[----:B------:R-:W-:Y:S01]  /*4e640*/  ISETP.LT.AND P2, PT, R26, c[0x0][0x178], !P0 ;  /* 0x00005e001a007a0c */ /* 0x000fe20004741270 */
[----:B------:R-:W-:Y:S01]  /*4e650*/  IMAD.WIDE R16, R20, 0x2, R6 ;  /* 0x0000000214107825 */ /* 0x000fe200078e0206 */
[----:B------:R-:W-:Y:S01]  /*4e660*/  PRMT R21, R22, 0x7632, R21 ;  /* 0x0000763216157816 */ /* 0x000fe20000000015 */
[----:B------:R1:W-:Y:S01]  /*4e670*/  @P3 STG.E.U16 [R10.64], R19 ;  /* 0x000000130a003986 */ /* 0x0003e2000c10150a */
[----:B------:R-:W-:Y:S02]  /*4e680*/  ISETP.LT.AND P3, PT, R25, c[0x0][0x178], !P0 ;  /* 0x00005e0019007a0c */ /* 0x000fe40004761270 */
[----:B------:R-:W-:Y:S01]  /*4e690*/  ISETP.LT.AND P0, PT, R27, c[0x0][0x178], !P0 ;  /* 0x00005e001b007a0c */ /* 0x000fe20004701270 */
[----:B------:R2:W-:Y:S01]  /*4e6a0*/  @P6 STG.E.U16 [R16.64], R21 ;  /* 0x0000001510006986 */ /* 0x0005e2000c10150a */
[----:B0-----:R-:W-:Y:S01]  /*4e6b0*/  IMAD.WIDE R8, R18, 0x2, R4 ;  /* 0x0000000212087825 */ /* 0x001fe200078e0204 */
[----:B------:R-:W-:-:S04]  /*4e6c0*/  IADD3 R22, R3, 0x4a, RZ ;  /* 0x0000004a03167810 */ /* 0x000fc80007ffe0ff */
[----:B------:R0:W-:Y:S01]  /*4e6d0*/  @P4 STG.E.U16 [R8.64], R2 ;  /* 0x0000000208004986 */ /* 0x0001e2000c10150a */
[----:B-1----:R-:W-:Y:S01]  /*4e6e0*/  IMAD.WIDE R10, R18, 0x2, R12 ;  /* 0x00000002120a7825 */ /* 0x002fe200078e020c */
[----:B------:R-:W-:Y:S02]  /*4e6f0*/  ISETP.GE.AND P1, PT, R22, c[0x0][0x17c], PT ;  /* 0x00005f0016007a0c */ /* 0x000fe40003f26270 */
[----:B------:R-:W-:Y:S01]  /*4e700*/  IADD3 R22, R3, 0x4c, RZ ;  /* 0x0000004c03167810 */ /* 0x000fe20007ffe0ff */
[----:B--2---:R-:W-:-:S04]  /*4e710*/  IMAD.WIDE R16, R18, 0x2, R6 ;  /* 0x0000000212107825 */ /* 0x004fc800078e0206 */
[----:B0-----:R-:W-:Y:S01]  /*4e720*/  IMAD.WIDE R8, R18, 0x2, R14 ;  /* 0x0000000212087825 */ /* 0x001fe200078e020e */
[----:B------:R-:W-:Y:S02]  /*4e730*/  PRMT R20, R2, 0x7632, R20 ;  /* 0x0000763202147816 */ /* 0x000fe40000000014 */
[----:B------:R-:W2:Y:S04]  /*4e740*/  LDL.LU R2, [R1+0x470] ;  /* 0x0004700001027983 */ /* 0x000ea80000300800 */
[----:B----4-:R0:W-:Y:S04]  /*4e750*/  @P2 STG.E.U16 [R8.64], R23 ;  /* 0x0000001708002986 */ /* 0x0101e8000c10150a */
[----:B------:R-:W-:Y:S04]  /*4e760*/  @P3 STG.E.U16 [R10.64], R24 ;  /* 0x000000180a003986 */ /* 0x000fe8000c10150a */
[----:B------:R-:W-:Y:S01]  /*4e770*/  @P0 STG.E.U16 [R16.64], R29 ;  /* 0x0000001d10000986 */ /* 0x000fe2000c10150a */
        /* <DEDUP_REMOVED lines=41> */
[----:B------:R-:W-:Y:S02]  /*4ea10*/  IADD3 R0, R18, c[0x0][0x198], RZ ;  /* 0x0000660012007a10 */ /* 0x000fe40007ffe0ff */
[----:B------:R-:W-:Y:S01]  /*4ea20*/  ISETP.LT.AND P2, PT, R26, c[0x0][0x178], !P4 ;  /* 0x00005e001a007a0c */ /* 0x000fe20006741270 */
[----:B------:R-:W-:-:S04]  /*4ea30*/  IMAD.WIDE R16, R18, 0x2, R6 ;  /* 0x0000000212107825 */ /* 0x000fc800078e0206 */
[----:B------:R-:W-:Y:S01]  /*4ea40*/  IMAD.WIDE R18, R0, 0x2, R4 ;  /* 0x0000000200127825 */ /* 0x000fe200078e0204 */
[----:B------:R-:W-:-:S04]  /*4ea50*/  IADD3 R21, R3, 0x4d, RZ ;  /* 0x0000004d03157810 */ /* 0x000fc80007ffe0ff */
[----:B------:R-:W-:Y:S01]  /*4ea60*/  ISETP.GE.AND P5, PT, R21, c[0x0][0x17c], PT ;  /* 0x00005f0015007a0c */ /* 0x000fe20003fa6270 */
[----:B--2---:R0:W-:Y:S01]  /*4ea70*/  @P3 STG.E.U16 [R10.64], R9 ;  /* 0x000000090a003986 */ /* 0x0041e2000c10150a */
[----:B------:R-:W-:-:S03]  /*4ea80*/  ISETP.LT.AND P3, PT, R25, c[0x0][0x178], !P4 ;  /* 0x00005e0019007a0c */ /* 0x000fc60006761270 */
[----:B---3--:R-:W-:Y:S04]  /*4ea90*/  @P1 STG.E.U16 [R16.64], R22 ;  /* 0x0000001610001986 */ /* 0x008fe8000c10150a */
[----:B------:R1:W-:Y:S01]  /*4eaa0*/  @P6 STG.E.U16 [R18.64], R20 ;  /* 0x0000001412006986 */ /* 0x0003e2000c10150a */
[----:B------:R-:W-:Y:S02]  /*4eab0*/  ISETP.LT.AND P6, PT, R27, c[0x0][0x178], !P4 ;  /* 0x00005e001b007a0c */ /* 0x000fe400067c1270 */
[----:B------:R-:W-:Y:S01]  /*4eac0*/  ISETP.LT.AND P4, PT, R28, c[0x0][0x178], !P0 ;  /* 0x00005e001c007a0c */ /* 0x000fe20004781270 */
[----:B0-----:R-:W-:Y:S01]  /*4ead0*/  IMAD.WIDE R10, R0, 0x2, R12 ;  /* 0x00000002000a7825 */ /* 0x001fe200078e020c */
[----:B-1----:R-:W-:Y:S02]  /*4eae0*/  PRMT R19, R8, 0x7632, R19 ;  /* 0x0000763208137816 */ /* 0x002fe40000000013 */
[----:B------:R-:W-:Y:S01]  /*4eaf0*/  PRMT R20, R9, 0x7632, R20 ;  /* 0x0000763209147816 */ /* 0x000fe20000000014 */
[C---:B------:R-:W-:Y:S01]  /*4eb00*/  IMAD.WIDE R8, R0.reuse, 0x2, R14 ;  /* 0x0000000200087825 */ /* 0x040fe200078e020e */
[----:B------:R-:W-:-:S02]  /*4eb10*/  IADD3 R18, R0, c[0x0][0x198], RZ ;  /* 0x0000660000127a10 */ /* 0x000fc40007ffe0ff */
[----:B------:R-:W-:Y:S02]  /*4eb20*/  PRMT R21, R22, 0x7632, R21 ;  /* 0x0000763216157816 */ /* 0x000fe40000000015 */
[----:B------:R0:W-:Y:S01]  /*4eb30*/  @P2 STG.E.U16 [R8.64], R19 ;  /* 0x0000001308002986 */ /* 0x0001e2000c10150a */
[----:B------:R-:W-:Y:S01]  /*4eb40*/  ISETP.LT.AND P2, PT, R26, c[0x0][0x178], !P0 ;  /* 0x00005e001a007a0c */ /* 0x000fe20004741270 */
[----:B------:R-:W-:Y:S02]  /*4eb50*/  IMAD.WIDE R16, R0, 0x2, R6 ;  /* 0x0000000200107825 */ /* 0x000fe400078e0206 */
        /* <DEDUP_REMOVED lines=517> */
[----:B--2---:R0:W-:Y:S04]  /*50bb0*/  @P5 STG.E.U16 [R8.64], R2 ;  /* 0x0000000208005986 */ /* 0x0041e8000c10150a */
[----:B------:R-:W2:Y:S01]  /*50bc0*/  LDL.LU R24, [R1+0x468] ;  /* 0x0004680001187983 */ /* 0x000ea20000300800 */
[----:B-1----:R-:W-:-:S03]  /*50bd0*/  PRMT R20, R2, 0x7632, R20 ;  /* 0x0000763202147816 */ /* 0x002fc60000000014 */
[----:B------:R-:W4:Y:S01]  /*50be0*/  LDL.LU R23, [R1+0x298] ;  /* 0x0002980001177983 */ /* 0x000f220000300800 */
[----:B0-----:R-:W-:-:S03]  /*50bf0*/  IMAD.WIDE R8, R18, 0x2, R14 ;  /* 0x0000000212087825 */ /* 0x001fc600078e020e */
        /* <DEDUP_REMOVED lines=36> */
[----:B------:R-:W-:-:S04]  /*50e40*/  ISETP.LT.AND P6, PT, R28, c[0x0][0x178], !P5 ;  /* 0x00005e001c007a0c */ /* 0x000fc80006fc1270 */
[----:B------:R0:W-:Y:S01]  /*50e50*/  @P4 STG.E.U16 [R8.64], R24 ;  /* 0x0000001808004986 */ /* 0x0001e2000c10150a */
[C---:B-1----:R-:W-:Y:S01]  /*50e60*/  IMAD.WIDE R10, R18.reuse, 0x2, R12 ;  /* 0x00000002120a7825 */ /* 0x042fe200078e020c */
[----:B------:R-:W-:-:S03]  /*50e70*/  IADD3 R0, R18, c[0x0][0x198], RZ ;  /* 0x0000660012007a10 */ /* 0x000fc60007ffe0ff */
[----:B--2---:R-:W-:-:S04]  /*50e80*/  IMAD.WIDE R16, R18, 0x2, R6 ;  /* 0x0000000212107825 */ /* 0x004fc800078e0206 */
[----:B0-----:R-:W-:-:S05]  /*50e90*/  IMAD.WIDE R8, R18, 0x2, R14 ;  /* 0x0000000212087825 */ /* 0x001fca00078e020e */
[----:B----4-:R0:W-:Y:S01]  /*50ea0*/  @P2 STG.E.U16 [R8.64], R23 ;  /* 0x0000001708002986 */ /* 0x0101e2000c10150a */
[----:B------:R-:W-:-:S03]  /*50eb0*/  ISETP.LT.AND P2, PT, R26, c[0x0][0x178], !P5 ;  /* 0x00005e001a007a0c */ /* 0x000fc60006f41270 */
[----:B------:R1:W-:Y:S01]  /*50ec0*/  @P3 STG.E.U16 [R10.64], R29 ;  /* 0x0000001d0a003986 */ /* 0x0003e2000c10150a */
[----:B------:R-:W-:-:S03]  /*50ed0*/  IADD3 R22, R3, 0x6a, RZ ;  /* 0x0000006a03167810 */ /* 0x000fc60007ffe0ff */
[----:B------:R-:W-:Y:S01]  /*50ee0*/  @P0 STG.E.U16 [R16.64], R2 ;  /* 0x0000000210000986 */ /* 0x000fe2000c10150a */
[----:B------:R-:W-:Y:S01]  /*50ef0*/  ISETP.LT.AND P0, PT, R25, c[0x0][0x178], !P5 ;  /* 0x00005e0019007a0c */ /* 0x000fe20006f01270 */
[----:B------:R-:W-:Y:S01]  /*50f00*/  IMAD.WIDE R18, R0, 0x2, R4 ;  /* 0x0000000200127825 */ /* 0x000fe200078e0204 */
[----:B------:R-:W-:Y:S02]  /*50f10*/  PRMT R20, R24, 0x7632, R20 ;  /* 0x0000763218147816 */ /* 0x000fe40000000014 */
[----:B------:R-:W-:Y:S01]  /*50f20*/  ISETP.GE.AND P1, PT, R22, c[0x0][0x17c], PT ;  /* 0x00005f0016007a0c */ /* 0x000fe20003f26270 */
[C---:B0-----:R-:W-:Y:S01]  /*50f30*/  IMAD.WIDE R8, R0.reuse, 0x2, R12 ;  /* 0x0000000200087825 */ /* 0x041fe200078e020c */
[----:B------:R-:W-:Y:S01]  /*50f40*/  PRMT R22, R23, 0x7632, R22 ;  /* 0x0000763217167816 */ /* 0x000fe20000000016 */
[----:B------:R0:W-:Y:S02]  /*50f50*/  @P6 STG.E.U16 [R18.64], R20 ;  /* 0x0000001412006986 */ /* 0x0001e4000c10150a */
[----:B-1----:R-:W-:-:S02]  /*50f60*/  IMAD.WIDE R10, R0, 0x2, R14 ;  /* 0x00000002000a7825 */ /* 0x002fc400078e020e */
[----:B------:R-:W2:Y:S04]  /*50f70*/  LDL.LU R24, [R1+0x308] ;  /* 0x0003080001187983 */ /* 0x000ea80000300800 */
[----:B------:R-:W-:Y:S01]  /*50f80*/  @P2 STG.E.U16 [R10.64], R22 ;  /* 0x000000160a002986 */ /* 0x000fe2000c10150a */
[----:B0-----:R-:W-:Y:S02]  /*50f90*/  PRMT R19, R29, 0x7632, R19 ;  /* 0x000076321d137816 */ /* 0x001fe40000000013 */
[----:B------:R-:W-:Y:S01]  /*50fa0*/  PRMT R20, R2, 0x7632, R20 ;  /* 0x0000763202147816 */ /* 0x000fe20000000014 */
[----:B------:R-:W3:Y:S04]  /*50fb0*/  LDL.LU R29, [R1+0x2e8] ;  /* 0x0002e800011d7983 */ /* 0x000ee80000300800 */
[----:B------:R-:W4:Y:S04]  /*50fc0*/  LDL.LU R2, [R1+0x268] ;  /* 0x0002680001027983 */ /* 0x000f280000300800 */
[----:B------:R-:W3:Y:S04]  /*50fd0*/  LDL.LU R23, [R1+0x498] ;  /* 0x0004980001177983 */ /* 0x000ee80000300800 */
[----:B------:R0:W-:Y:S04]  /*50fe0*/  @P0 STG.E.U16 [R8.64], R19 ;  /* 0x0000001308000986 */ /* 0x0001e8000c10150a */
[----:B0-----:R-:W3:Y:S01]  /*50ff0*/  LDL.LU R19, [R1+0x478] ;  /* 0x0004780001137983 */ /* 0x001ee20000300800 */
[----:B------:R-:W-:-:S02]  /*51000*/  ISETP.LT.AND P5, PT, R27, c[0x0][0x178], !P5 ;  /* 0x00005e001b007a0c */ /* 0x000fc40006fa1270 */
[----:B------:R-:W-:Y:S02]  /*51010*/  ISETP.LT.AND P6, PT, R28, c[0x0][0x178], !P1 ;  /* 0x00005e001c007a0c */ /* 0x000fe40004fc1270 */
[----:B------:R-:W-:Y:S01]  /*51020*/  ISETP.LT.AND P3, PT, R26, c[0x0][0x178], !P1 ;  /* 0x00005e001a007a0c */ /* 0x000fe20004f61270 */
[C---:B------:R-:W-:Y:S01]  /*51030*/  IMAD.WIDE R16, R0.reuse, 0x2, R6 ;  /* 0x0000000200107825 */ /* 0x040fe200078e0206 */
[----:B------:R-:W-:Y:S02]  /*51040*/  IADD3 R18, R0, c[0x0][0x198], RZ ;  /* 0x0000660000127a10 */ /* 0x000fe40007ffe0ff */
[----:B------:R-:W-:-:S03]  /*51050*/  IADD3 R21, R3, 0x6b, RZ ;  /* 0x0000006b03157810 */ /* 0x000fc60007ffe0ff */
[C---:B------:R-:W-:Y:S02]  /*51060*/  IMAD.WIDE R10, R18.reuse, 0x2, R4 ;  /* 0x00000002120a7825 */ /* 0x040fe400078e0204 */
[----:B------:R0:W-:Y:S01]  /*51070*/  @P5 STG.E.U16 [R16.64], R20 ;  /* 0x0000001410005986 */ /* 0x0001e2000c10150a */
[----:B------:R-:W-:Y:S01]  /*51080*/  ISETP.LT.AND P5, PT, R25, c[0x0][0x178], !P1 ;  /* 0x00005e0019007a0c */ /* 0x000fe20004fa1270 */
[----:B------:R-:W-:Y:S01]  /*51090*/  IMAD.WIDE R8, R18, 0x2, R14 ;  /* 0x0000000212087825 */ /* 0x000fe200078e020e */
[----:B------:R-:W-:Y:S02]  /*510a0*/  ISETP.GE.AND P4, PT, R21, c[0x0][0x17c], PT ;  /* 0x00005f0015007a0c */ /* 0x000fe40003f86270 */
[----:B------:R-:W-:Y:S02]  /*510b0*/  ISETP.LT.AND P1, PT, R27, c[0x0][0x178], !P1 ;  /* 0x00005e001b007a0c */ /* 0x000fe40004f21270 */
[C---:B------:R-:W-:Y:S02]  /*510c0*/  IADD3 R0, R3.reuse, 0x6d, RZ ;  /* 0x0000006d03007810 */ /* 0x040fe40007ffe0ff */
[----:B------:R-:W-:-:S02]  /*510d0*/  IADD3 R21, R3, 0x6c, RZ ;  /* 0x0000006c03157810 */ /* 0x000fc40007ffe0ff */
[----:B------:R-:W-:Y:S02]  /*510e0*/  ISETP.GE.AND P0, PT, R0, c[0x0][0x17c], PT ;  /* 0x00005f0000007a0c */ /* 0x000fe40003f06270 */
[----:B------:R-:W-:Y:S02]  /*510f0*/  IADD3 R0, R18, c[0x0][0x198], RZ ;  /* 0x0000660012007a10 */ /* 0x000fe40007ffe0ff */
[----:B------:R-:W-:-:S03]  /*51100*/  ISETP.GE.AND P2, PT, R21, c[0x0][0x17c], PT ;  /* 0x00005f0015007a0c */ /* 0x000fc60003f46270 */
[----:B0-----:R-:W-:Y:S01]  /*51110*/  IMAD.WIDE R16, R0, 0x2, R4 ;  /* 0x0000000200107825 */ /* 0x001fe200078e0204 */
[----:B--2---:R-:W-:Y:S01]  /*51120*/  PRMT R21, R24, 0x7632, R21 ;  /* 0x0000763218157816 */ /* 0x004fe20000000015 */
[----:B---3--:R0:W-:Y:S01]  /*51130*/  @P6 STG.E.U16 [R10.64], R19 ;  /* 0x000000130a006986 */ /* 0x0081e2000c10150a */
[----:B------:R-:W-:-:S03]  /*51140*/  ISETP.LT.AND P6, PT, R28, c[0x0][0x178], !P4 ;  /* 0x00005e001c007a0c */ /* 0x000fc600067c1270 */
[----:B------:R1:W-:Y:S01]  /*51150*/  @P3 STG.E.U16 [R8.64], R24 ;  /* 0x0000001808003986 */ /* 0x0003e2000c10150a */
[----:B------:R-:W-:Y:S02]  /*51160*/  ISETP.LT.AND P3, PT, R26, c[0x0][0x178], !P4 ;  /* 0x00005e001a007a0c */ /* 0x000fe40006761270 */
[----:B------:R-:W-:Y:S01]  /*51170*/  PRMT R20, R19, 0x7632, R20 ;  /* 0x0000763213147816 */ /* 0x000fe20000000014 */
[----:B0-----:R-:W-:-:S04]  /*51180*/  IMAD.WIDE R10, R18, 0x2, R6 ;  /* 0x00000002120a7825 */ /* 0x001fc800078e0206 */
[----:B-1----:R-:W-:Y:S01]  /*51190*/  IMAD.WIDE R8, R18, 0x2, R12 ;  /* 0x0000000212087825 */ /* 0x002fe200078e020c */
[----:B------:R-:W2:Y:S03]  /*511a0*/  LDL.LU R24, [R1+0x1a8] ;  /* 0x0001a80001187983 */ /* 0x000ea60000300800 */
[----:B------:R-:W-:Y:S01]  /*511b0*/  IMAD.WIDE R18, R0, 0x2, R14 ;  /* 0x0000000200127825 */ /* 0x000fe200078e020e */
[----:B------:R0:W-:Y:S01]  /*511c0*/  @P5 STG.E.U16 [R8.64], R29 ;  /* 0x0000001d08005986 */ /* 0x0001e2000c10150a */
[----:B------:R-:W-:-:S03]  /*511d0*/  ISETP.LT.AND P5, PT, R28, c[0x0][0x178], !P2 ;  /* 0x00005e001c007a0c */ /* 0x000fc600057a1270 */
[----:B----4-:R1:W-:Y:S01]  /*511e0*/  @P1 STG.E.U16 [R10.64], R2 ;  /* 0x000000020a001986 */ /* 0x0103e2000c10150a */
[----:B------:R-:W-:Y:S02]  /*511f0*/  ISETP.LT.AND P1, PT, R25, c[0x0][0x178], !P4 ;  /* 0x00005e0019007a0c */ /* 0x000fe40006721270 */
[----:B------:R-:W-:Y:S01]  /*51200*/  ISETP.LT.AND P4, PT, R27, c[0x0][0x178], !P4 ;  /* 0x00005e001b007a0c */ /* 0x000fe20006781270 */
[----:B------:R3:W-:Y:S04]  /*51210*/  @P6 STG.E.U16 [R16.64], R20 ;  /* 0x0000001410006986 */ /* 0x0007e8000c10150a */
[----:B------:R4:W-:Y:S01]  /*51220*/  @P3 STG.E.U16 [R18.64], R21 ;  /* 0x0000001512003986 */ /* 0x0009e2000c10150a */
[----:B0-----:R-:W-:-:S04]  /*51230*/  IMAD.WIDE R8, R0, 0x2, R12 ;  /* 0x0000000200087825 */ /* 0x001fc800078e020c */
[----:B-1----:R-:W-:Y:S01]  /*51240*/  IMAD.WIDE R10, R0, 0x2, R6 ;  /* 0x00000002000a7825 */ /* 0x002fe200078e0206 */
[----:B---3--:R-:W-:Y:S02]  /*51250*/  PRMT R20, R2, 0x7632, R20 ;  /* 0x0000763202147816 */ /* 0x008fe40000000014 */
[----:B----4-:R-:W-:Y:S02]  /*51260*/  IADD3 R18, R0, c[0x0][0x198], RZ ;  /* 0x0000660000127a10 */ /* 0x010fe40007ffe0ff */
[----:B------:R-:W-:Y:S02]  /*51270*/  PRMT R19, R29, 0x7632, R19 ;  /* 0x000076321d137816 */ /* 0x000fe40000000013 */
[----:B------:R-:W-:Y:S01]  /*51280*/  IADD3 R21, R3, 0x6e, RZ ;  /* 0x0000006e03157810 */ /* 0x000fe20007ffe0ff */
[----:B------:R-:W-:Y:S01]  /*51290*/  IMAD.WIDE R16, R18, 0x2, R4 ;  /* 0x0000000212107825 */ /* 0x000fe200078e0204 */
[----:B------:R-:W3:Y:S04]  /*512a0*/  LDL.LU R29, [R1+0x4b8] ;  /* 0x0004b800011d7983 */ /* 0x000ee80000300800 */
[----:B------:R-:W-:Y:S01]  /*512b0*/  @P1 STG.E.U16 [R8.64], R19 ;  /* 0x0000001308001986 */ /* 0x000fe2000c10150a */
[----:B------:R-:W-:-:S03]  /*512c0*/  ISETP.GE.AND P1, PT, R21, c[0x0][0x17c], PT ;  /* 0x00005f0015007a0c */ /* 0x000fc60003f26270 */
[----:B------:R-:W4:Y:S04]  /*512d0*/  LDL.LU R2, [R1+0x4a8] ;  /* 0x0004a80001027983 */ /* 0x000f280000300800 */
[----:B------:R-:W-:Y:S04]  /*512e0*/  @P4 STG.E.U16 [R10.64], R20 ;  /* 0x000000140a004986 */ /* 0x000fe8000c10150a */
[----:B------:R-:W2:Y:S04]  /*512f0*/  LDL.LU R21, [R1+0x2f8] ;  /* 0x0002f80001157983 */ /* 0x000ea80000300800 */
[----:B------:R0:W-:Y:S04]  /*51300*/  @P5 STG.E.U16 [R16.64], R23 ;  /* 0x0000001710005986 */ /* 0x0001e8000c10150a */
[----:B0-----:R-:W2:Y:S01]  /*51310*/  LDL.LU R17, [R1+0x488] ;  /* 0x0004880001117983 */ /* 0x001ea20000300800 */
[----:B------:R-:W-:-:S02]  /*51320*/  ISETP.LT.AND P3, PT, R26, c[0x0][0x178], !P2 ;  /* 0x00005e001a007a0c */ /* 0x000fc40005761270 */
[----:B------:R-:W-:Y:S01]  /*51330*/  ISETP.LT.AND P6, PT, R25, c[0x0][0x178], !P2 ;  /* 0x00005e0019007a0c */ /* 0x000fe200057c1270 */
[----:B------:R-:W-:-:S04]  /*51340*/  IMAD.WIDE R10, R18, 0x2, R14 ;  /* 0x00000002120a7825 */ /* 0x000fc800078e020e */
[C---:B------:R-:W-:Y:S01]  /*51350*/  IMAD.WIDE R8, R18.reuse, 0x2, R12 ;  /* 0x0000000212087825 */ /* 0x040fe200078e020c */
[----:B------:R-:W-:Y:S02]  /*51360*/  IADD3 R0, R18, c[0x0][0x198], RZ ;  /* 0x0000660012007a10 */ /* 0x000fe40007ffe0ff */
[----:B------:R-:W-:Y:S02]  /*51370*/  ISETP.LT.AND P2, PT, R27, c[0x0][0x178], !P2 ;  /* 0x00005e001b007a0c */ /* 0x000fe40005741270 */
[----:B------:R-:W-:Y:S02]  /*51380*/  ISETP.LT.AND P4, PT, R28, c[0x0][0x178], !P0 ;  /* 0x00005e001c007a0c */ /* 0x000fe40004781270 */
[----:B------:R-:W-:Y:S02]  /*51390*/  ISETP.LT.AND P5, PT, R26, c[0x0][0x178], !P0 ;  /* 0x00005e001a007a0c */ /* 0x000fe400047a1270 */
[----:B------:R-:W-:Y:S01]  /*513a0*/  IADD3 R16, R3, 0x6f, RZ ;  /* 0x0000006f03107810 */ /* 0x000fe20007ffe0ff */
[----:B--2---:R-:W-:Y:S04]  /*513b0*/  @P3 STG.E.U16 [R10.64], R17 ;  /* 0x000000110a003986 */ /* 0x004fe8000c10150a */
[----:B------:R0:W-:Y:S02]  /*513c0*/  @P6 STG.E.U16 [R8.64], R21 ;  /* 0x0000001508006986 */ /* 0x0001e4000c10150a */
[----:B0-----:R-:W-:Y:S01]  /*513d0*/  IMAD.WIDE R8, R18, 0x2, R6 ;  /* 0x0000000212087825 */ /* 0x001fe200078e0206 */
[----:B------:R-:W-:-:S02]  /*513e0*/  PRMT R18, R23, 0x7632, R18 ;  /* 0x0000763217127816 */ /* 0x000fc40000000012 */
[----:B------:R-:W2:Y:S01]  /*513f0*/  LDL R23, [R1+0x328] ;  /* 0x0003280001177983 */ /* 0x000ea20000100800 */
[----:B------:R-:W-:Y:S01]  /*51400*/  ISETP.GE.AND P3, PT, R16, c[0x0][0x17c], PT ;  /* 0x00005f0010007a0c */ /* 0x000fe20003f66270 */
[----:B------:R-:W-:Y:S01]  /*51410*/  IMAD.WIDE R10, R0, 0x2, R4 ;  /* 0x00000002000a7825 */ /* 0x000fe200078e0204 */
[----:B------:R-:W-:-:S03]  /*51420*/  PRMT R19, R17, 0x7632, R19 ;  /* 0x0000763211137816 */ /* 0x000fc60000000013 */
[----:B------:R-:W-:Y:S01]  /*51430*/  IMAD.WIDE R16, R0, 0x2, R14 ;  /* 0x0000000200107825 */ /* 0x000fe200078e020e */
[----:B------:R-:W-:Y:S04]  /*51440*/  @P2 STG.E.U16 [R8.64], R24 ;  /* 0x0000001808002986 */ /* 0x000fe8000c10150a */
[----:B------:R-:W-:Y:S04]  /*51450*/  @P4 STG.E.U16 [R10.64], R18 ;  /* 0x000000120a004986 */ /* 0x000fe8000c10150a */
[----:B------:R0:W-:Y:S02]  /*51460*/  @P5 STG.E.U16 [R16.64], R19 ;  /* 0x0000001310005986 */ /* 0x0001e4000c10150a */
[----:B0-----:R-:W-:-:S02]  /*51470*/  PRMT R17, R24, 0x7632, R17 ;  /* 0x0000763218117816 */ /* 0x001fc40000000011 */
[----:B------:R-:W2:Y:S01]  /*51480*/  LDL.LU R24, [R1+0x318] ;  /* 0x0003180001187983 */ /* 0x000ea20000300800 */
[----:B------:R-:W-:Y:S02]  /*51490*/  ISETP.LT.AND P2, PT, R25, c[0x0][0x178], !P0 ;  /* 0x00005e0019007a0c */ /* 0x000fe40004741270 */
[----:B------:R-:W-:Y:S02]  /*514a0*/  ISETP.LT.AND P0, PT, R27, c[0x0][0x178], !P0 ;  /* 0x00005e001b007a0c */ /* 0x000fe40004701270 */
[----:B------:R-:W-:Y:S01]  /*514b0*/  ISETP.LT.AND P5, PT, R28, c[0x0][0x178], !P1 ;  /* 0x00005e001c007a0c */ /* 0x000fe20004fa1270 */
[----:B------:R-:W-:Y:S01]  /*514c0*/  IMAD.WIDE R8, R0, 0x2, R12 ;  /* 0x0000000200087825 */ /* 0x000fe200078e020c */
[----:B------:R-:W-:Y:S02]  /*514d0*/  ISETP.LT.AND P4, PT, R26, c[0x0][0x178], !P1 ;  /* 0x00005e001a007a0c */ /* 0x000fe40004f81270 */
[----:B------:R-:W-:Y:S01]  /*514e0*/  PRMT R16, R21, 0x7632, R16 ;  /* 0x0000763215107816 */ /* 0x000fe20000000010 */
[----:B------:R-:W-:Y:S01]  /*514f0*/  IMAD.WIDE R10, R0, 0x2, R6 ;  /* 0x00000002000a7825 */ /* 0x000fe200078e0206 */
[----:B------:R-:W-:-:S02]  /*51500*/  ISETP.LT.AND P6, PT, R25, c[0x0][0x178], !P1 ;  /* 0x00005e0019007a0c */ /* 0x000fc40004fc1270 */
[----:B------:R-:W-:Y:S01]  /*51510*/  IADD3 R0, R0, c[0x0][0x198], RZ ;  /* 0x0000660000007a10 */ /* 0x000fe20007ffe0ff */
[----:B------:R0:W-:Y:S04]  /*51520*/  @P2 STG.E.U16 [R8.64], R16 ;  /* 0x0000001008002986 */ /* 0x0001e8000c10150a */
[----:B------:R1:W-:Y:S01]  /*51530*/  @P0 STG.E.U16 [R10.64], R17 ;  /* 0x000000110a000986 */ /* 0x0003e2000c10150a */
[----:B------:R-:W-:Y:S01]  /*51540*/  IADD3 R18, R3, 0x70, RZ ;  /* 0x0000007003127810 */ /* 0x000fe20007ffe0ff */
[----:B0-----:R-:W-:-:S04]  /*51550*/  IMAD.WIDE R8, R0, 0x2, R4 ;  /* 0x0000000200087825 */ /* 0x001fc800078e0204 */
[C---:B-1----:R-:W-:Y:S01]  /*51560*/  IMAD.WIDE R10, R0.reuse, 0x2, R14 ;  /* 0x00000002000a7825 */ /* 0x042fe200078e020e */
[----:B---3--:R0:W-:Y:S03]  /*51570*/  @P5 STG.E.U16 [R8.64], R29 ;  /* 0x0000001d08005986 */ /* 0x0081e6000c10150a */
[----:B------:R-:W-:Y:S01]  /*51580*/  IMAD.WIDE R16, R0, 0x2, R12 ;  /* 0x0000000200107825 */ /* 0x000fe200078e020c */
[----:B----4-:R1:W-:Y:S01]  /*51590*/  @P4 STG.E.U16 [R10.64], R2 ;  /* 0x000000020a004986 */ /* 0x0103e2000c10150a */
[----:B------:R-:W-:Y:S02]  /*515a0*/  ISETP.GE.AND P2, PT, R18, c[0x0][0x17c], PT ;  /* 0x00005f0012007a0c */ /* 0x000fe40003f46270 */
[----:B------:R-:W-:Y:S02]  /*515b0*/  IADD3 R18, R3, 0x71, RZ ;  /* 0x0000007103127810 */ /* 0x000fe40007ffe0ff */
[----:B------:R-:W-:-:S02]  /*515c0*/  ISETP.LT.AND P1, PT, R27, c[0x0][0x178], !P1 ;  /* 0x00005e001b007a0c */ /* 0x000fc40004f21270 */
[----:B------:R-:W-:Y:S02]  /*515d0*/  ISETP.LT.AND P5, PT, R28, c[0x0][0x178], !P3 ;  /* 0x00005e001c007a0c */ /* 0x000fe40005fa1270 */
[----:B------:R-:W-:Y:S02]  /*515e0*/  ISETP.GE.AND P0, PT, R18, c[0x0][0x17c], PT ;  /* 0x00005f0012007a0c */ /* 0x000fe40003f06270 */
[C---:B------:R-:W-:Y:S01]  /*515f0*/  IADD3 R18, R0.reuse, c[0x0][0x198], RZ ;  /* 0x0000660000127a10 */ /* 0x040fe20007ffe0ff */
[----:B0-----:R-:W-:Y:S01]  /*51600*/  IMAD.WIDE R8, R0, 0x2, R6 ;  /* 0x0000000200087825 */ /* 0x001fe200078e0206 */
[----:B------:R-:W-:-:S03]  /*51610*/  PRMT R0, R29, 0x7632, R0 ;  /* 0x000076321d007816 */ /* 0x000fc60000000000 */
[----:B-1----:R-:W-:Y:S01]  /*51620*/  IMAD.WIDE R10, R18, 0x2, R4 ;  /* 0x00000002120a7825 */ /* 0x002fe200078e0204 */
[----:B--2---:R0:W-:Y:S04]  /*51630*/  @P6 STG.E.U16 [R16.64], R23 ;  /* 0x0000001710006986 */ /* 0x0041e8000c10150a */
[----:B0-----:R-:W2:Y:S04]  /*51640*/  LDL.LU R17, [R1+0x328] ;  /* 0x0003280001117983 */ /* 0x001ea80000300800 */
[----:B------:R-:W3:Y:S04]  /*51650*/  LDL.LU R29, [R1+0x19c] ;  /* 0x00019c00011d7983 */ /* 0x000ee80000300800 */
[----:B------:R-:W4:Y:S04]  /*51660*/  LDL.LU R21, [R1+0x17c] ;  /* 0x00017c0001157983 */ /* 0x000f280000300800 */
[----:B------:R-:W3:Y:S04]  /*51670*/  LDL.LU R23, [R1+0x15c] ;  /* 0x00015c0001177983 */ /* 0x000ee80000300800 */
[----:B------:R-:W-:Y:S04]  /*51680*/  @P1 STG.E.U16 [R8.64], R24 ;  /* 0x0000001808001986 */ /* 0x000fe8000c10150a */
[----:B------:R0:W-:Y:S02]  /*51690*/  @P5 STG.E.U16 [R10.64], R0 ;  /* 0x000000000a005986 */ /* 0x0001e4000c10150a */
[----:B0-----:R-:W-:-:S02]  /*516a0*/  PRMT R0, R2, 0x7632, R0 ;  /* 0x0000763202007816 */ /* 0x001fc40000000000 */
[----:B------:R-:W4:Y:S01]  /*516b0*/  LDL.LU R2, [R1+0x13c] ;  /* 0x00013c0001027983 */ /* 0x000f220000300800 */
[----:B------:R-:W-:-:S03]  /*516c0*/  PRMT R20, R24, 0x7632, R20 ;  /* 0x0000763218147816 */ /* 0x000fc60000000014 */
[----:B------:R-:W4:Y:S01]  /*516d0*/  LDL.LU R24, [R1+0x21c] ;  /* 0x00021c0001187983 */ /* 0x000f220000300800 */
[----:B------:R-:W-:Y:S02]  /*516e0*/  ISETP.LT.AND P6, PT, R26, c[0x0][0x178], !P3 ;  /* 0x00005e001a007a0c */ /* 0x000fe40005fc1270 */
[----:B------:R-:W-:Y:S02]  /*516f0*/  ISETP.LT.AND P1, PT, R25, c[0x0][0x178], !P3 ;  /* 0x00005e0019007a0c */ /* 0x000fe40005f21270 */
[----:B------:R-:W-:Y:S01]  /*51700*/  ISETP.LT.AND P3, PT, R27, c[0x0][0x178], !P3 ;  /* 0x00005e001b007a0c */ /* 0x000fe20005f61270 */
[----:B------:R-:W-:Y:S01]  /*51710*/  IMAD.WIDE R8, R18, 0x2, R14 ;  /* 0x0000000212087825 */ /* 0x000fe200078e020e */
[----:B------:R-:W-:Y:S02]  /*51720*/  IADD3 R16, R3, 0x72, RZ ;  /* 0x0000007203107810 */ /* 0x000fe40007ffe0ff */
[----:B------:R-:W-:Y:S01]  /*51730*/  ISETP.LT.AND P5, PT, R28, c[0x0][0x178], !P2 ;  /* 0x00005e001c007a0c */ /* 0x000fe200057a1270 */
[----:B------:R-:W-:Y:S01]  /*51740*/  IMAD.WIDE R10, R18, 0x2, R12 ;  /* 0x00000002120a7825 */ /* 0x000fe200078e020c */
[----:B------:R-:W-:-:S03]  /*51750*/  ISETP.GE.AND P4, PT, R16, c[0x0][0x17c], PT ;  /* 0x00005f0010007a0c */ /* 0x000fc60003f86270 */
[----:B------:R0:W-:Y:S01]  /*51760*/  @P6 STG.E.U16 [R8.64], R0 ;  /* 0x0000000008006986 */ /* 0x0001e2000c10150a */
[----:B------:R-:W-:Y:S02]  /*51770*/  ISETP.LT.AND P6, PT, R26, c[0x0][0x178], !P2 ;  /* 0x00005e001a007a0c */ /* 0x000fe400057c1270 */
[----:B0-----:R-:W-:-:S05]  /*51780*/  IADD3 R0, R18, c[0x0][0x198], RZ ;  /* 0x0000660012007a10 */ /* 0x001fca0007ffe0ff */
[----:B------:R-:W-:Y:S01]  /*51790*/  IMAD.WIDE R8, R0, 0x2, R14 ;  /* 0x0000000200087825 */ /* 0x000fe200078e020e */
[----:B--2---:R-:W-:-:S03]  /*517a0*/  PRMT R19, R17, 0x7632, R19 ;  /* 0x0000763211137816 */ /* 0x004fc60000000013 */
[----:B------:R-:W-:Y:S02]  /*517b0*/  IMAD.WIDE R16, R18, 0x2, R6 ;  /* 0x0000000212107825 */ /* 0x000fe400078e0206 */
[----:B------:R0:W-:Y:S04]  /*517c0*/  @P1 STG.E.U16 [R10.64], R19 ;  /* 0x000000130a001986 */ /* 0x0001e8000c10150a */
[----:B------:R1:W-:Y:S01]  /*517d0*/  @P3 STG.E.U16 [R16.64], R20 ;  /* 0x0000001410003986 */ /* 0x0003e2000c10150a */
[----:B------:R-:W-:Y:S02]  /*517e0*/  ISETP.LT.AND P3, PT, R25, c[0x0][0x178], !P2 ;  /* 0x00005e0019007a0c */ /* 0x000fe40005761270 */
[----:B------:R-:W-:Y:S01]  /*517f0*/  ISETP.LT.AND P2, PT, R27, c[0x0][0x178], !P2 ;  /* 0x00005e001b007a0c */ /* 0x000fe20005741270 */
[----:B0-----:R-:W-:-:S05]  /*51800*/  IMAD.WIDE R10, R0, 0x2, R4 ;  /* 0x00000002000a7825 */ /* 0x001fca00078e0204 */
[----:B---3--:R0:W-:Y:S04]  /*51810*/  @P5 STG.E.U16 [R10.64], R29 ;  /* 0x0000001d0a005986 */ /* 0x0081e8000c10150a */
[----:B----4-:R2:W-:Y:S01]  /*51820*/  @P6 STG.E.U16 [R8.64], R21 ;  /* 0x0000001508006986 */ /* 0x0105e2000c10150a */
[----:B------:R-:W-:Y:S02]  /*51830*/  ISETP.LT.AND P6, PT, R28, c[0x0][0x178], !P0 ;  /* 0x00005e001c007a0c */ /* 0x000fe400047c1270 */
[----:B-1----:R-:W-:Y:S01]  /*51840*/  IADD3 R16, R3, 0x73, RZ ;  /* 0x0000007303107810 */ /* 0x002fe20007ffe0ff */
[----:B0-----:R-:W-:-:S04]  /*51850*/  IMAD.WIDE R10, R0, 0x2, R12 ;  /* 0x00000002000a7825 */ /* 0x001fc800078e020c */
[C---:B--2---:R-:W-:Y:S01]  /*51860*/  IMAD.WIDE R8, R0.reuse, 0x2, R6 ;  /* 0x0000000200087825 */ /* 0x044fe200078e0206 */
[----:B------:R-:W-:Y:S01]  /*51870*/  IADD3 R0, R0, c[0x0][0x198], RZ ;  /* 0x0000660000007a10 */ /* 0x000fe20007ffe0ff */
[----:B------:R-:W-:Y:S01]  /*51880*/  @P3 STG.E.U16 [R10.64], R23 ;  /* 0x000000170a003986 */ /* 0x000fe2000c10150a */
[----:B------:R-:W-:Y:S02]  /*51890*/  ISETP.GE.AND P1, PT, R16, c[0x0][0x17c], PT ;  /* 0x00005f0010007a0c */ /* 0x000fe40003f26270 */
[----:B------:R-:W-:Y:S01]  /*518a0*/  ISETP.LT.AND P3, PT, R26, c[0x0][0x178], !P0 ;  /* 0x00005e001a007a0c */ /* 0x000fe20004761270 */
[----:B------:R0:W-:Y:S01]  /*518b0*/  @P2 STG.E.U16 [R8.64], R2 ;  /* 0x0000000208002986 */ /* 0x0001e2000c10150a */
[----:B------:R-:W-:Y:S02]  /*518c0*/  ISETP.LT.AND P2, PT, R27, c[0x0][0x178], !P0 ;  /* 0x00005e001b007a0c */ /* 0x000fe40004741270 */
[----:B------:R-:W-:Y:S02]  /*518d0*/  PRMT R16, R29, 0x7632, R16 ;  /* 0x000076321d107816 */ /* 0x000fe40000000010 */
[----:B------:R-:W-:Y:S01]  /*518e0*/  ISETP.LT.AND P0, PT, R25, c[0x0][0x178], !P0 ;  /* 0x00005e0019007a0c */ /* 0x000fe20004701270 */
[----:B------:R-:W2:Y:S01]  /*518f0*/  LDL.LU R29, [R1+0x1fc] ;  /* 0x0001fc00011d7983 */ /* 0x000ea20000300800 */
[----:B------:R-:W-:Y:S01]  /*51900*/  IADD3 R17, R3, 0x74, RZ ;  /* 0x0000007403117810 */ /* 0x000fe20007ffe0ff */
[----:B0-----:R-:W-:-:S03]  /*51910*/  IMAD.WIDE R8, R0, 0x2, R4 ;  /* 0x0000000200087825 */ /* 0x001fc600078e0204 */
[----:B------:R-:W-:Y:S02]  /*51920*/  ISETP.GE.AND P5, PT, R17, c[0x0][0x17c], PT ;  /* 0x00005f0011007a0c */ /* 0x000fe40003fa6270 */
[----:B------:R-:W-:Y:S01]  /*51930*/  PRMT R20, R21, 0x7632, R20 ;  /* 0x0000763215147816 */ /* 0x000fe20000000014 */
[----:B------:R0:W-:Y:S01]  /*51940*/  @P6 STG.E.U16 [R8.64], R16 ;  /* 0x0000001008006986 */ /* 0x0001e2000c10150a */
[----:B------:R-:W-:Y:S01]  /*51950*/  ISETP.LT.AND P6, PT, R28, c[0x0][0x178], !P4 ;  /* 0x00005e001c007a0c */ /* 0x000fe200067c1270 */
[----:B------:R-:W-:Y:S01]  /*51960*/  IMAD.WIDE R10, R0, 0x2, R14 ;  /* 0x00000002000a7825 */ /* 0x000fe200078e020e */
[----:B------:R-:W-:Y:S02]  /*51970*/  PRMT R18, R23, 0x7632, R18 ;  /* 0x0000763217127816 */ /* 0x000fe40000000012 */
[----:B------:R-:W-:Y:S02]  /*51980*/  PRMT R19, R2, 0x7632, R19 ;  /* 0x0000763202137816 */ /* 0x000fe40000000013 */
[----:B------:R1:W-:Y:S04]  /*51990*/  @P3 STG.E.U16 [R10.64], R20 ;  /* 0x000000140a003986 */ /* 0x0003e8000c10150a */
[----:B------:R-:W3:Y:S01]  /*519a0*/  LDL.LU R2, [R1+0x14c] ;  /* 0x00014c0001027983 */ /* 0x000ee20000300800 */
[----:B0-----:R-:W-:-:S04]  /*519b0*/  IMAD.WIDE R8, R0, 0x2, R12 ;  /* 0x0000000200087825 */ /* 0x001fc800078e020c */
[C---:B------:R-:W-:Y:S01]  /*519c0*/  IMAD.WIDE R16, R0.reuse, 0x2, R6 ;  /* 0x0000000200107825 */ /* 0x040fe200078e0206 */
[----:B------:R-:W-:Y:S01]  /*519d0*/  IADD3 R0, R0, c[0x0][0x198], RZ ;  /* 0x0000660000007a10 */ /* 0x000fe20007ffe0ff */
[----:B------:R-:W-:Y:S04]  /*519e0*/  @P0 STG.E.U16 [R8.64], R18 ;  /* 0x0000001208000986 */ /* 0x000fe8000c10150a */
[----:B------:R0:W-:Y:S01]  /*519f0*/  @P2 STG.E.U16 [R16.64], R19 ;  /* 0x0000001310002986 */ /* 0x0001e2000c10150a */
[----:B-1----:R-:W-:-:S05]  /*51a00*/  IMAD.WIDE R10, R0, 0x2, R4 ;  /* 0x00000002000a7825 */ /* 0x002fca00078e0204 */
[----:B------:R1:W-:Y:S01]  /*51a10*/  @P6 STG.E.U16 [R10.64], R24 ;  /* 0x000000180a006986 */ /* 0x0003e2000c10150a */
[----:B0-----:R-:W-:-:S04]  /*51a20*/  IADD3 R17, R3, 0x76, RZ ;  /* 0x0000007603117810 */ /* 0x001fc80007ffe0ff */
[----:B------:R-:W-:Y:S02]  /*51a30*/  ISETP.GE.AND P6, PT, R17, c[0x0][0x17c], PT ;  /* 0x00005f0011007a0c */ /* 0x000fe40003fc6270 */
[----:B------:R-:W4:Y:S01]  /*51a40*/  LDL.LU R17, [R1+0x18c] ;  /* 0x00018c0001117983 */ /* 0x000f220000300800 */
[----:B------:R-:W-:Y:S02]  /*51a50*/  ISETP.LT.AND P3, PT, R26, c[0x0][0x178], !P4 ;  /* 0x00005e001a007a0c */ /* 0x000fe40006761270 */
[----:B------:R-:W-:Y:S01]  /*51a60*/  IADD3 R16, R3, 0x75, RZ ;  /* 0x0000007503107810 */ /* 0x000fe20007ffe0ff */
[----:B------:R-:W4:Y:S03]  /*51a70*/  LDL.LU R21, [R1+0x25c] ;  /* 0x00025c0001157983 */ /* 0x000f260000300800 */
[----:B------:R-:W-:Y:S02]  /*51a80*/  ISETP.GE.AND P2, PT, R16, c[0x0][0x17c], PT ;  /* 0x00005f0010007a0c */ /* 0x000fe40003f46270 */
[----:B------:R-:W-:Y:S01]  /*51a90*/  PRMT R16, R24, 0x7632, R16 ;  /* 0x0000763218107816 */ /* 0x000fe20000000010 */
[----:B------:R-:W-:Y:S01]  /*51aa0*/  IMAD.WIDE R8, R0, 0x2, R14 ;  /* 0x0000000200087825 */ /* 0x000fe200078e020e */
[----:B-1----:R-:W4:Y:S04]  /*51ab0*/  LDL.LU R24, [R1+0x23c] ;  /* 0x00023c0001187983 */ /* 0x002f280000300800 */
[----:B------:R-:W4:Y:S01]  /*51ac0*/  LDL.LU R23, [R1+0x20c] ;  /* 0x00020c0001177983 */ /* 0x000f220000300800 */
[----:B------:R-:W-:-:S02]  /*51ad0*/  ISETP.LT.AND P0, PT, R25, c[0x0][0x178], !P4 ;  /* 0x00005e0019007a0c */ /* 0x000fc40006701270 */
[----:B------:R-:W-:Y:S01]  /*51ae0*/  ISETP.LT.AND P4, PT, R27, c[0x0][0x178], !P4 ;  /* 0x00005e001b007a0c */ /* 0x000fe20006781270 */
[----:B------:R-:W-:Y:S01]  /*51af0*/  IMAD.WIDE R10, R0, 0x2, R12 ;  /* 0x00000002000a7825 */ /* 0x000fe200078e020c */
[----:B--2---:R0:W-:Y:S01]  /*51b00*/  @P3 STG.E.U16 [R8.64], R29 ;  /* 0x0000001d08003986 */ /* 0x0041e2000c10150a */
[----:B------:R-:W-:-:S03]  /*51b10*/  PRMT R20, R29, 0x7632, R20 ;  /* 0x000076321d147816 */ /* 0x000fc60000000014 */
[----:B0-----:R-:W2:Y:S01]  /*51b20*/  LDL.LU R29, [R1+0x16c] ;  /* 0x00016c00011d7983 */ /* 0x001ea20000300800 */
[----:B------:R-:W-:Y:S01]  /*51b30*/  IMAD.WIDE R8, R0, 0x2, R6 ;  /* 0x0000000200087825 */ /* 0x000fe200078e0206 */
[----:B---3--:R-:W-:-:S03]  /*51b40*/  PRMT R19, R2, 0x7632, R19 ;  /* 0x0000763202137816 */ /* 0x008fc60000000013 */
[----:B----4-:R-:W-:Y:S04]  /*51b50*/  @P0 STG.E.U16 [R10.64], R17 ;  /* 0x000000110a000986 */ /* 0x010fe8000c10150a */
[----:B------:R0:W-:Y:S04]  /*51b60*/  @P4 STG.E.U16 [R8.64], R2 ;  /* 0x0000000208004986 */ /* 0x0001e8000c10150a */
[----:B0-----:R-:W3:Y:S01]  /*51b70*/  LDL.LU R2, [R1+0x3ec] ;  /* 0x0003ec0001027983 */ /* 0x001ee20000300800 */
[----:B------:R-:W-:Y:S02]  /*51b80*/  ISETP.LT.AND P3, PT, R28, c[0x0][0x178], !P1 ;  /* 0x00005e001c007a0c */ /* 0x000fe40004f61270 */
[----:B------:R-:W-:-:S02]  /*51b90*/  ISETP.LT.AND P0, PT, R26, c[0x0][0x178], !P1 ;  /* 0x00005e001a007a0c */ /* 0x000fc40004f01270 */
[----:B------:R-:W-:Y:S02]  /*51ba0*/  IADD3 R0, R0, c[0x0][0x198], RZ ;  /* 0x0000660000007a10 */ /* 0x000fe40007ffe0ff */
[----:B------:R-:W-:Y:S02]  /*51bb0*/  ISETP.LT.AND P4, PT, R27, c[0x0][0x178], !P1 ;  /* 0x00005e001b007a0c */ /* 0x000fe40004f81270 */
[----:B------:R-:W-:Y:S01]  /*51bc0*/  ISETP.LT.AND P1, PT, R25, c[0x0][0x178], !P1 ;  /* 0x00005e0019007a0c */ /* 0x000fe20004f21270 */
[----:B------:R-:W-:-:S04]  /*51bd0*/  IMAD.WIDE R8, R0, 0x2, R4 ;  /* 0x0000000200087825 */ /* 0x000fc800078e0204 */
[----:B------:R-:W-:Y:S01]  /*51be0*/  IMAD.WIDE R10, R0, 0x2, R14 ;  /* 0x00000002000a7825 */ /* 0x000fe200078e020e */
[----:B------:R0:W-:Y:S01]  /*51bf0*/  @P3 STG.E.U16 [R8.64], R16 ;  /* 0x0000001008003986 */ /* 0x0001e2000c10150a */
[----:B------:R-:W-:Y:S02]  /*51c00*/  PRMT R18, R17, 0x7632, R18 ;  /* 0x0000763211127816 */ /* 0x000fe40000000012 */
[----:B------:R-:W-:Y:S01]  /*51c10*/  ISETP.LT.AND P3, PT, R28, c[0x0][0x178], !P5 ;  /* 0x00005e001c007a0c */ /* 0x000fe20006f61270 */
[----:B------:R1:W-:Y:S01]  /*51c20*/  @P0 STG.E.U16 [R10.64], R20 ;  /* 0x000000140a000986 */ /* 0x0003e2000c10150a */
[----:B------:R-:W-:Y:S01]  /*51c30*/  ISETP.LT.AND P0, PT, R26, c[0x0][0x178], !P5 ;  /* 0x00005e001a007a0c */ /* 0x000fe20006f01270 */
[----:B0-----:R-:W-:-:S04]  /*51c40*/  IMAD.WIDE R8, R0, 0x2, R12 ;  /* 0x0000000200087825 */ /* 0x001fc800078e020c */
[C---:B------:R-:W-:Y:S01]  /*51c50*/  IMAD.WIDE R16, R0.reuse, 0x2, R6 ;  /* 0x0000000200107825 */ /* 0x040fe200078e0206 */
[----:B------:R-:W-:Y:S01]  /*51c60*/  IADD3 R0, R0, c[0x0][0x198], RZ ;  /* 0x0000660000007a10 */ /* 0x000fe20007ffe0ff */
[----:B------:R0:W-:Y:S04]  /*51c70*/  @P1 STG.E.U16 [R8.64], R18 ;  /* 0x0000001208001986 */ /* 0x0001e8000c10150a */
[----:B------:R4:W-:Y:S01]  /*51c80*/  @P4 STG.E.U16 [R16.64], R19 ;  /* 0x0000001310004986 */ /* 0x0009e2000c10150a */
[----:B------:R-:W-:Y:S01]  /*51c90*/  ISETP.LT.AND P4, PT, R25, c[0x0][0x178], !P5 ;  /* 0x00005e0019007a0c */ /* 0x000fe20006f81270 */
[----:B-1----:R-:W-:Y:S01]  /*51ca0*/  IMAD.WIDE R10, R0, 0x2, R4 ;  /* 0x00000002000a7825 */ /* 0x002fe200078e0204 */
[----:B------:R-:W-:-:S03]  /*51cb0*/  ISETP.LT.AND P5, PT, R27, c[0x0][0x178], !P5 ;  /* 0x00005e001b007a0c */ /* 0x000fc60006fa1270 */
[----:B0-----:R-:W-:Y:S01]  /*51cc0*/  IMAD.WIDE R8, R0, 0x2, R14 ;  /* 0x0000000200087825 */ /* 0x001fe200078e020e */
[----:B------:R0:W-:Y:S04]  /*51cd0*/  @P3 STG.E.U16 [R10.64], R21 ;  /* 0x000000150a003986 */ /* 0x0001e8000c10150a */
[----:B------:R1:W-:Y:S01]  /*51ce0*/  @P0 STG.E.U16 [R8.64], R24 ;  /* 0x0000001808000986 */ /* 0x0003e2000c10150a */
[----:B------:R-:W-:Y:S02]  /*51cf0*/  ISETP.LT.AND P0, PT, R28, c[0x0][0x178], !P2 ;  /* 0x00005e001c007a0c */ /* 0x000fe40005701270 */
[----:B----4-:R-:W-:Y:S01]  /*51d00*/  IADD3 R16, R3, 0x77, RZ ;  /* 0x0000007703107810 */ /* 0x010fe20007ffe0ff */
[----:B0-----:R-:W-:-:S04]  /*51d10*/  IMAD.WIDE R10, R0, 0x2, R12 ;  /* 0x00000002000a7825 */ /* 0x001fc800078e020c */
[C---:B-1----:R-:W-:Y:S01]  /*51d20*/  IMAD.WIDE R8, R0.reuse, 0x2, R6 ;  /* 0x0000000200087825 */ /* 0x042fe200078e0206 */
[----:B------:R-:W-:Y:S01]  /*51d30*/  IADD3 R0, R0, c[0x0][0x198], RZ ;  /* 0x0000660000007a10 */ /* 0x000fe20007ffe0ff */
[----:B------:R0:W-:Y:S01]  /*51d40*/  @P4 STG.E.U16 [R10.64], R23 ;  /* 0x000000170a004986 */ /* 0x0001e2000c10150a */
[----:B------:R-:W-:Y:S02]  /*51d50*/  ISETP.GE.AND P1, PT, R16, c[0x0][0x17c], PT ;  /* 0x00005f0010007a0c */ /* 0x000fe40003f26270 */
[----:B------:R-:W-:Y:S02]  /*51d60*/  ISETP.LT.AND P4, PT, R26, c[0x0][0x178], !P2 ;  /* 0x00005e001a007a0c */ /* 0x000fe40005781270 */
[----:B------:R-:W-:Y:S02]  /*51d70*/  PRMT R16, R21, 0x7632, R16 ;  /* 0x0000763215107816 */ /* 0x000fe40000000010 */
[----:B------:R-:W-:Y:S02]  /*51d80*/  IADD3 R17, R3, 0x78, RZ ;  /* 0x0000007803117810 */ /* 0x000fe40007ffe0ff */
[----:B------:R-:W-:-:S02]  /*51d90*/  PRMT R20, R24, 0x7632, R20 ;  /* 0x0000763218147816 */ /* 0x000fc40000000014 */
[----:B------:R-:W-:Y:S01]  /*51da0*/  ISETP.GE.AND P3, PT, R17, c[0x0][0x17c], PT ;  /* 0x00005f0011007a0c */ /* 0x000fe20003f66270 */
[C---:B0-----:R-:W-:Y:S01]  /*51db0*/  IMAD.WIDE R10, R0.reuse, 0x2, R14 ;  /* 0x00000002000a7825 */ /* 0x041fe200078e020e */
[----:B------:R-:W-:Y:S01]  /*51dc0*/  PRMT R18, R23, 0x7632, R18 ;  /* 0x0000763217127816 */ /* 0x000fe20000000012 */
[----:B------:R-:W4:Y:S04]  /*51dd0*/  LDL.LU R24, [R1+0x24c] ;  /* 0x00024c0001187983 */ /* 0x000f280000300800 */
[----:B--2---:R0:W-:Y:S01]  /*51de0*/  @P5 STG.E.U16 [R8.64], R29 ;  /* 0x0000001d08005986 */ /* 0x0041e2000c10150a */
[----:B------:R-:W-:Y:S02]  /*51df0*/  ISETP.LT.AND P5, PT, R27, c[0x0][0x178], !P2 ;  /* 0x00005e001b007a0c */ /* 0x000fe400057a1270 */
[----:B------:R-:W-:Y:S01]  /*51e00*/  ISETP.LT.AND P2, PT, R25, c[0x0][0x178], !P2 ;  /* 0x00005e0019007a0c */ /* 0x000fe20005741270 */
[----:B0-----:R-:W-:Y:S01]  /*51e10*/  IMAD.WIDE R8, R0, 0x2, R4 ;  /* 0x0000000200087825 */ /* 0x001fe200078e0204 */
[----:B------:R-:W-:-:S02]  /*51e20*/  PRMT R19, R29, 0x7632, R19 ;  /* 0x000076321d137816 */ /* 0x000fc40000000013 */
[----:B------:R-:W2:Y:S04]  /*51e30*/  LDL.LU R29, [R1+0x12c] ;  /* 0x00012c00011d7983 */ /* 0x000ea80000300800 */
[----:B------:R0:W-:Y:S01]  /*51e40*/  @P0 STG.E.U16 [R8.64], R16 ;  /* 0x0000001008000986 */ /* 0x0001e2000c10150a */
[----:B------:R-:W-:-:S03]  /*51e50*/  ISETP.LT.AND P0, PT, R28, c[0x0][0x178], !P6 ;  /* 0x00005e001c007a0c */ /* 0x000fc60007701270 */
[----:B------:R1:W-:Y:S01]  /*51e60*/  @P4 STG.E.U16 [R10.64], R20 ;  /* 0x000000140a004986 */ /* 0x0003e2000c10150a */
[----:B0-----:R-:W-:-:S04]  /*51e70*/  IMAD.WIDE R8, R0, 0x2, R12 ;  /* 0x0000000200087825 */ /* 0x001fc800078e020c */
[C---:B------:R-:W-:Y:S01]  /*51e80*/  IMAD.WIDE R16, R0.reuse, 0x2, R6 ;  /* 0x0000000200107825 */ /* 0x040fe200078e0206 */
[----:B------:R-:W-:Y:S01]  /*51e90*/  IADD3 R0, R0, c[0x0][0x198], RZ ;  /* 0x0000660000007a10 */ /* 0x000fe20007ffe0ff */
[----:B------:R-:W-:Y:S04]  /*51ea0*/  @P2 STG.E.U16 [R8.64], R18 ;  /* 0x0000001208002986 */ /* 0x000fe8000c10150a */
[----:B------:R0:W-:Y:S01]  /*51eb0*/  @P5 STG.E.U16 [R16.64], R19 ;  /* 0x0000001310005986 */ /* 0x0001e2000c10150a */
[----:B-1----:R-:W-:Y:S01]  /*51ec0*/  IMAD.WIDE R10, R0, 0x2, R4 ;  /* 0x00000002000a7825 */ /* 0x002fe200078e0204 */
[----:B0-----:R-:W-:-:S04]  /*51ed0*/  IADD3 R17, R3, 0x7a, RZ ;  /* 0x0000007a03117810 */ /* 0x001fc80007ffe0ff */
[----:B---3--:R0:W-:Y:S01]  /*51ee0*/  @P0 STG.E.U16 [R10.64], R2 ;  /* 0x000000020a000986 */ /* 0x0081e2000c10150a */
[----:B------:R-:W-:-:S03]  /*51ef0*/  ISETP.GE.AND P0, PT, R17, c[0x0][0x17c], PT ;  /* 0x00005f0011007a0c */ /* 0x000fc60003f06270 */
[----:B------:R-:W3:Y:S01]  /*51f00*/  LDL.LU R17, [R1+0x27c] ;  /* 0x00027c0001117983 */ /* 0x000ee20000300800 */
[----:B------:R-:W-:-:S04]  /*51f10*/  IADD3 R16, R3, 0x79, RZ ;  /* 0x0000007903107810 */ /* 0x000fc80007ffe0ff */
[----:B------:R-:W-:Y:S02]  /*51f20*/  ISETP.GE.AND P5, PT, R16, c[0x0][0x17c], PT ;  /* 0x00005f0010007a0c */ /* 0x000fe40003fa6270 */
[----:B------:R-:W-:Y:S02]  /*51f30*/  PRMT R16, R2, 0x7632, R16 ;  /* 0x0000763202107816 */ /* 0x000fe40000000010 */
[----:B0-----:R-:W3:Y:S01]  /*51f40*/  LDL.LU R2, [R1+0x46c] ;  /* 0x00046c0001027983 */ /* 0x001ee20000300800 */
[----:B------:R-:W-:Y:S02]  /*51f50*/  ISETP.LT.AND P4, PT, R26, c[0x0][0x178], !P6 ;  /* 0x00005e001a007a0c */ /* 0x000fe40007781270 */
[----:B------:R-:W-:Y:S01]  /*51f60*/  ISETP.LT.AND P2, PT, R25, c[0x0][0x178], !P6 ;  /* 0x00005e0019007a0c */ /* 0x000fe20007741270 */
[C---:B------:R-:W-:Y:S01]  /*51f70*/  IMAD.WIDE R8, R0.reuse, 0x2, R14 ;  /* 0x0000000200087825 */ /* 0x040fe200078e020e */
[----:B------:R-:W3:Y:S03]  /*51f80*/  LDL.LU R21, [R1+0x29c] ;  /* 0x00029c0001157983 */ /* 0x000ee60000300800 */
[----:B------:R-:W-:Y:S01]  /*51f90*/  IMAD.WIDE R10, R0, 0x2, R12 ;  /* 0x00000002000a7825 */ /* 0x000fe200078e020c */
[----:B------:R-:W3:Y:S01]  /*51fa0*/  LDL.LU R23, [R1+0x28c] ;  /* 0x00028c0001177983 */ /* 0x000ee20000300800 */
[----:B------:R-:W-:-:S02]  /*51fb0*/  ISETP.LT.AND P6, PT, R27, c[0x0][0x178], !P6 ;  /* 0x00005e001b007a0c */ /* 0x000fc400077c1270 */
[----:B----4-:R-:W-:Y:S02]  /*51fc0*/  PRMT R18, R24, 0x7632, R18 ;  /* 0x0000763218127816 */ /* 0x010fe40000000012 */
[----:B--2---:R-:W-:Y:S01]  /*51fd0*/  PRMT R19, R29, 0x7632, R19 ;  /* 0x000076321d137816 */ /* 0x004fe20000000013 */
[----:B---3--:R-:W-:Y:S04]  /*51fe0*/  @P4 STG.E.U16 [R8.64], R17 ;  /* 0x0000001108004986 */ /* 0x008fe8000c10150a */
[----:B------:R0:W-:Y:S04]  /*51ff0*/  @P2 STG.E.U16 [R10.64], R24 ;  /* 0x000000180a002986 */ /* 0x0001e8000c10150a */
[----:B0-----:R-:W2:Y:S01]  /*52000*/  LDL.LU R24, [R1+0x22c] ;  /* 0x00022c0001187983 */ /* 0x001ea20000300800 */
[----:B------:R-:W-:-:S05]  /*52010*/  IMAD.WIDE R8, R0, 0x2, R6 ;  /* 0x0000000200087825 */ /* 0x000fca00078e0206 */
[----:B------:R0:W-:Y:S01]  /*52020*/  @P6 STG.E.U16 [R8.64], R29 ;  /* 0x0000001d08006986 */ /* 0x0001e2000c10150a */
[----:B------:R-:W-:-:S03]  /*52030*/  ISETP.LT.AND P4, PT, R28, c[0x0][0x178], !P1 ;  /* 0x00005e001c007a0c */ /* 0x000fc60004f81270 */
[----:B0-----:R-:W3:Y:S01]  /*52040*/  LDL.LU R29, [R1+0x47c] ;  /* 0x00047c00011d7983 */ /* 0x001ee20000300800 */
[----:B------:R-:W-:Y:S02]  /*52050*/  IADD3 R0, R0, c[0x0][0x198], RZ ;  /* 0x0000660000007a10 */ /* 0x000fe40007ffe0ff */
[----:B------:R-:W-:Y:S02]  /*52060*/  ISETP.LT.AND P2, PT, R26, c[0x0][0x178], !P1 ;  /* 0x00005e001a007a0c */ /* 0x000fe40004f41270 */
[----:B------:R-:W-:Y:S01]  /*52070*/  ISETP.LT.AND P6, PT, R27, c[0x0][0x178], !P1 ;  /* 0x00005e001b007a0c */ /* 0x000fe20004fc1270 */
[C---:B------:R-:W-:Y:S01]  /*52080*/  IMAD.WIDE R8, R0.reuse, 0x2, R4 ;  /* 0x0000000200087825 */ /* 0x040fe200078e0204 */
[----:B------:R-:W-:Y:S02]  /*52090*/  ISETP.LT.AND P1, PT, R25, c[0x0][0x178], !P1 ;  /* 0x00005e0019007a0c */ /* 0x000fe40004f21270 */
[----:B------:R-:W-:Y:S01]  /*520a0*/  PRMT R20, R17, 0x7632, R20 ;  /* 0x0000763211147816 */ /* 0x000fe20000000014 */
[----:B------:R-:W-:Y:S01]  /*520b0*/  IMAD.WIDE R10, R0, 0x2, R14 ;  /* 0x00000002000a7825 */ /* 0x000fe200078e020e */
[----:B------:R0:W-:Y:S01]  /*520c0*/  @P4 STG.E.U16 [R8.64], R16 ;  /* 0x0000001008004986 */ /* 0x0001e2000c10150a */
[----:B------:R-:W-:-:S04]  /*520d0*/  ISETP.LT.AND P4, PT, R28, c[0x0][0x178], !P3 ;  /* 0x00005e001c007a0c */ /* 0x000fc80005f81270 */
[----:B------:R1:W-:Y:S01]  /*520e0*/  @P2 STG.E.U16 [R10.64], R20 ;  /* 0x000000140a002986 */ /* 0x0003e2000c10150a */
        /* <DEDUP_REMOVED lines=9> */
[----:B------:R-:W-:Y:S02]  /*52180*/  PRMT R16, R2, 0x7632, R16 ;  /* 0x0000763202107816 */ /* 0x000fe40000000010 */
[----:B-1----:R-:W4:Y:S01]  /*52190*/  LDL.LU R2, [R1+0x30c] ;  /* 0x00030c0001027983 */ /* 0x002f220000300800 */
[----:B------:R-:W-:Y:S02]  /*521a0*/  ISETP.LT.AND P2, PT, R26, c[0x0][0x178], !P3 ;  /* 0x00005e001a007a0c */ /* 0x000fe40005f41270 */
[----:B------:R-:W-:Y:S01]  /*521b0*/  ISETP.LT.AND P6, PT, R25, c[0x0][0x178], !P3 ;  /* 0x00005e0019007a0c */ /* 0x000fe20005fc1270 */
[----:B------:R-:W-:Y:S01]  /*521c0*/  IMAD.WIDE R8, R0, 0x2, R14 ;  /* 0x0000000200087825 */ /* 0x000fe200078e020e */
[----:B------:R-:W-:-:S03]  /*521d0*/  ISETP.LT.AND P3, PT, R27, c[0x0][0x178], !P3 ;  /* 0x00005e001b007a0c */ /* 0x000fc60005f61270 */
[----:B------:R-:W-:-:S06]  /*521e0*/  IMAD.WIDE R10, R0, 0x2, R12 ;  /* 0x00000002000a7825 */ /* 0x000fcc00078e020c */
[----:B------:R0:W-:Y:S01]  /*521f0*/  @P2 STG.E.U16 [R8.64], R21 ;  /* 0x0000001508002986 */ /* 0x0001e2000c10150a */
[----:B------:R-:W-:-:S03]  /*52200*/  ISETP.LT.AND P2, PT, R28, c[0x0][0x178], !P5 ;  /* 0x00005e001c007a0c */ /* 0x000fc60006f41270 */
[----:B------:R1:W-:Y:S01]  /*52210*/  @P6 STG.E.U16 [R10.64], R23 ;  /* 0x000000170a006986 */ /* 0x0003e2000c10150a */
[----:B------:R-:W-:Y:S01]  /*52220*/  ISETP.LT.AND P6, PT, R26, c[0x0][0x178], !P5 ;  /* 0x00005e001a007a0c */ /* 0x000fe20006fc1270 */
[C---:B0-----:R-:W-:Y:S01]  /*52230*/  IMAD.WIDE R8, R0.reuse, 0x2, R6 ;  /* 0x0000000200087825 */ /* 0x041fe200078e0206 */
[----:B------:R-:W-:Y:S02]  /*52240*/  IADD3 R0, R0, c[0x0][0x198], RZ ;  /* 0x0000660000007a10 */ /* 0x000fe40007ffe0ff */
[----:B------:R-:W-:Y:S02]  /*52250*/  IADD3 R17, R3, 0x7c, RZ ;  /* 0x0000007c03117810 */ /* 0x000fe40007ffe0ff */
[----:B------:R-:W-:Y:S01]  /*52260*/  PRMT R20, R21, 0x7632, R20 ;  /* 0x0000763215147816 */ /* 0x000fe20000000014 */
[----:B-1----:R-:W-:Y:S01]  /*52270*/  IMAD.WIDE R10, R0, 0x2, R14 ;  /* 0x00000002000a7825 */ /* 0x002fe200078e020e */
[----:B------:R-:W-:Y:S01]  /*52280*/  ISETP.GE.AND P4, PT, R17, c[0x0][0x17c], PT ;  /* 0x00005f0011007a0c */ /* 0x000fe20003f86270 */
[----:B------:R-:W4:Y:S01]  /*52290*/  LDL.LU R21, [R1+0x26c] ;  /* 0x00026c0001157983 */ /* 0x000f220000300800 */
[----:B------:R-:W-:-:S03]  /*522a0*/  PRMT R18, R23, 0x7632, R18 ;  /* 0x0000763217127816 */ /* 0x000fc60000000012 */
[----:B------:R-:W4:Y:S04]  /*522b0*/  LDL.LU R23, [R1+0x49c] ;  /* 0x00049c0001177983 */ /* 0x000f280000300800 */
[----:B--2---:R0:W-:Y:S01]  /*522c0*/  @P3 STG.E.U16 [R8.64], R24 ;  /* 0x0000001808003986 */ /* 0x0041e2000c10150a */
[----:B------:R-:W-:Y:S02]  /*522d0*/  ISETP.LT.AND P3, PT, R27, c[0x0][0x178], !P5 ;  /* 0x00005e001b007a0c */ /* 0x000fe40006f61270 */
[----:B------:R-:W-:Y:S01]  /*522e0*/  ISETP.LT.AND P5, PT, R25, c[0x0][0x178], !P5 ;  /* 0x00005e0019007a0c */ /* 0x000fe20006fa1270 */
[----:B0-----:R-:W-:Y:S01]  /*522f0*/  IMAD.WIDE R8, R0, 0x2, R4 ;  /* 0x0000000200087825 */ /* 0x001fe200078e0204 */
[----:B------:R-:W-:-:S04]  /*52300*/  PRMT R19, R24, 0x7632, R19 ;  /* 0x0000763218137816 */ /* 0x000fc80000000013 */
        /* <DEDUP_REMOVED lines=8> */
[----:B-1----:R-:W-:-:S05]  /*52390*/  IMAD.WIDE R10, R0, 0x2, R4 ;  /* 0x00000002000a7825 */ /* 0x002fca00078e0204 */
[----:B---3--:R1:W-:Y:S01]  /*523a0*/  @P2 STG.E.U16 [R10.64], R29 ;  /* 0x0000001d0a002986 */ /* 0x0083e2000c10150a */
[----:B0-----:R-:W-:-:S04]  /*523b0*/  IADD3 R17, R3, 0x7e, RZ ;  /* 0x0000007e03117810 */ /* 0x001fc80007ffe0ff */
[----:B------:R-:W-:Y:S02]  /*523c0*/  ISETP.GE.AND P2, PT, R17, c[0x0][0x17c], PT ;  /* 0x00005f0011007a0c */ /* 0x000fe40003f46270 */
[----:B------:R-:W2:Y:S01]  /*523d0*/  LDL.LU R17, [R1+0x2ec] ;  /* 0x0002ec0001117983 */ /* 0x000ea20000300800 */
[----:B------:R-:W-:-:S03]  /*523e0*/  ISETP.LT.AND P6, PT, R26, c[0x0][0x178], !P0 ;  /* 0x00005e001a007a0c */ /* 0x000fc600047c1270 */
[----:B------:R-:W3:Y:S01]  /*523f0*/  LDL.LU R24, [R1+0x48c] ;  /* 0x00048c0001187983 */ /* 0x000ee20000300800 */
[----:B------:R-:W-:Y:S01]  /*52400*/  IADD3 R16, R3, 0x7d, RZ ;  /* 0x0000007d03107810 */ /* 0x000fe20007ffe0ff */
[----:B------:R-:W-:-:S03]  /*52410*/  IMAD.WIDE R8, R0, 0x2, R14 ;  /* 0x0000000200087825 */ /* 0x000fc600078e020e */
[----:B------:R-:W-:Y:S02]  /*52420*/  ISETP.GE.AND P5, PT, R16, c[0x0][0x17c], PT ;  /* 0x00005f0010007a0c */ /* 0x000fe40003fa6270 */
[----:B------:R-:W-:Y:S02]  /*52430*/  PRMT R16, R29, 0x7632, R16 ;  /* 0x000076321d107816 */ /* 0x000fe40000000010 */
[----:B-1----:R-:W3:Y:S01]  /*52440*/  LDL.LU R29, [R1+0x2fc] ;  /* 0x0002fc00011d7983 */ /* 0x002ee20000300800 */
[----:B----4-:R-:W-:-:S03]  /*52450*/  PRMT R20, R2, 0x7632, R20 ;  /* 0x0000763202147816 */ /* 0x010fc60000000014 */
[----:B------:R0:W-:Y:S04]  /*52460*/  @P6 STG.E.U16 [R8.64], R2 ;  /* 0x0000000208006986 */ /* 0x0001e8000c10150a */
[----:B0-----:R-:W4:Y:S01]  /*52470*/  LDL.LU R2, [R1+0x1ac] ;  /* 0x0001ac0001027983 */ /* 0x001f220000300800 */
[----:B------:R-:W-:Y:S02]  /*52480*/  ISETP.LT.AND P3, PT, R25, c[0x0][0x178], !P0 ;  /* 0x00005e0019007a0c */ /* 0x000fe40004761270 */
[----:B------:R-:W-:Y:S01]  /*52490*/  ISETP.LT.AND P0, PT, R27, c[0x0][0x178], !P0 ;  /* 0x00005e001b007a0c */ /* 0x000fe20004701270 */
[----:B------:R-:W-:Y:S01]  /*524a0*/  IMAD.WIDE R10, R0, 0x2, R12 ;  /* 0x00000002000a7825 */ /* 0x000fe200078e020c */
[----:B------:R-:W-:-:S03]  /*524b0*/  ISETP.LT.AND P6, PT, R28, c[0x0][0x178], !P1 ;  /* 0x00005e001c007a0c */ /* 0x000fc60004fc1270 */
[C---:B------:R-:W-:Y:S01]  /*524c0*/  IMAD.WIDE R8, R0.reuse, 0x2, R6 ;  /* 0x0000000200087825 */ /* 0x040fe200078e0206 */
[----:B------:R-:W-:Y:S02]  /*524d0*/  IADD3 R0, R0, c[0x0][0x198], RZ ;  /* 0x0000660000007a10 */ /* 0x000fe40007ffe0ff */
[----:B------:R-:W-:-:S03]  /*524e0*/  PRMT R19, R21, 0x7632, R19 ;  /* 0x0000763215137816 */ /* 0x000fc60000000013 */
[----:B--2---:R0:W-:Y:S01]  /*524f0*/  @P3 STG.E.U16 [R10.64], R17 ;  /* 0x000000110a003986 */ /* 0x0041e2000c10150a */
[----:B------:R-:W-:-:S03]  /*52500*/  ISETP.LT.AND P3, PT, R26, c[0x0][0x178], !P1 ;  /* 0x00005e001a007a0c */ /* 0x000fc60004f61270 */
[----:B------:R1:W-:Y:S01]  /*52510*/  @P0 STG.E.U16 [R8.64], R21 ;  /* 0x0000001508000986 */ /* 0x0003e2000c10150a */
[----:B------:R-:W-:Y:S02]  /*52520*/  ISETP.LT.AND P0, PT, R27, c[0x0][0x178], !P1 ;  /* 0x00005e001b007a0c */ /* 0x000fe40004f01270 */
[----:B------:R-:W-:Y:S01]  /*52530*/  ISETP.LT.AND P1, PT, R25, c[0x0][0x178], !P1 ;  /* 0x00005e0019007a0c */ /* 0x000fe20004f21270 */
[----:B0-----:R-:W-:-:S04]  /*52540*/  IMAD.WIDE R10, R0, 0x2, R14 ;  /* 0x00000002000a7825 */ /* 0x001fc800078e020e */
[----:B-1----:R-:W-:Y:S01]  /*52550*/  IMAD.WIDE R8, R0, 0x2, R4 ;  /* 0x0000000200087825 */ /* 0x002fe200078e0204 */
[----:B------:R-:W-:-:S04]  /*52560*/  PRMT R18, R17, 0x7632, R18 ;  /* 0x0000763211127816 */ /* 0x000fc80000000012 */
[----:B------:R0:W-:Y:S01]  /*52570*/  @P6 STG.E.U16 [R8.64], R16 ;  /* 0x0000001008006986 */ /* 0x0001e2000c10150a */
[----:B------:R-:W-:-:S03]  /*52580*/  ISETP.LT.AND P6, PT, R28, c[0x0][0x178], !P4 ;  /* 0x00005e001c007a0c */ /* 0x000fc600067c1270 */
        /* <DEDUP_REMOVED lines=10> */
[----:B0-----:R-:W-:-:S05]  /*52630*/  IMAD.WIDE R8, R0, 0x2, R4 ;  /* 0x0000000200087825 */ /* 0x001fca00078e0204 */
[----:B------:R0:W-:Y:S01]  /*52640*/  @P6 STG.E.U16 [R8.64], R23 ;  /* 0x0000001708006986 */ /* 0x0001e2000c10150a */
[----:B------:R-:W-:-:S03]  /*52650*/  ISETP.LT.AND P6, PT, R26, c[0x0][0x178], !P5 ;  /* 0x00005e001a007a0c */ /* 0x000fc60006fc1270 */
[----:B---3--:R1:W-:Y:S01]  /*52660*/  @P3 STG.E.U16 [R10.64], R24 ;  /* 0x000000180a003986 */ /* 0x0083e2000c10150a */
[----:B------:R-:W-:Y:S02]  /*52670*/  ISETP.LT.AND P3, PT, R28, c[0x0][0x178], !P5 ;  /* 0x00005e001c007a0c */ /* 0x000fe40006f61270 */
[----:B--2---:R-:W-:Y:S02]  /*52680*/  IADD3 R16, R3, 0x7f, RZ ;  /* 0x0000007f03107810 */ /* 0x004fe40007ffe0ff */
[C---:B------:R-:W-:Y:S01]  /*52690*/  IADD3 R18, R0.reuse, c[0x0][0x198], RZ ;  /* 0x0000660000127a10 */ /* 0x040fe20007ffe0ff */
[----:B0-----:R-:W-:-:S04]  /*526a0*/  IMAD.WIDE R8, R0, 0x2, R12 ;  /* 0x0000000200087825 */ /* 0x001fc800078e020c */
[----:B-1----:R-:W-:Y:S01]  /*526b0*/  IMAD.WIDE R10, R0, 0x2, R6 ;  /* 0x00000002000a7825 */ /* 0x002fe200078e0206 */
[----:B------:R-:W-:Y:S01]  /*526c0*/  ISETP.GE.AND P1, PT, R16, c[0x0][0x17c], PT ;  /* 0x00005f0010007a0c */ /* 0x000fe20003f26270 */
[----:B------:R0:W-:Y:S01]  /*526d0*/  @P4 STG.E.U16 [R8.64], R29 ;  /* 0x0000001d08004986 */ /* 0x0001e2000c10150a */
[----:B------:R-:W-:Y:S02]  /*526e0*/  PRMT R16, R23, 0x7632, R16 ;  /* 0x0000763217107816 */ /* 0x000fe40000000010 */
[----:B------:R-:W-:Y:S01]  /*526f0*/  PRMT R17, R24, 0x7632, R17 ;  /* 0x0000763218117816 */ /* 0x000fe20000000011 */
[----:B----4-:R1:W-:Y:S01]  /*52700*/  @P0 STG.E.U16 [R10.64], R2 ;  /* 0x000000020a000986 */ /* 0x0103e2000c10150a */
[----:B------:R-:W-:-:S03]  /*52710*/  PRMT R0, R29, 0x7632, R0 ;  /* 0x000076321d007816 */ /* 0x000fc60000000000 */
[----:B------:R-:W2:Y:S01]  /*52720*/  LDL.LU R23, [R1+0x32c] ;  /* 0x00032c0001177983 */ /* 0x000ea20000300800 */
[----:B0-----:R-:W-:-:S03]  /*52730*/  IMAD.WIDE R8, R18, 0x2, R4 ;  /* 0x0000000212087825 */ /* 0x001fc600078e0204 */
[----:B------:R-:W3:Y:S01]  /*52740*/  LDL.LU R24, [R1+0x31c] ;  /* 0x00031c0001187983 */ /* 0x000ee20000300800 */
[----:B-1----:R-:W-:-:S03]  /*52750*/  IMAD.WIDE R10, R18, 0x2, R14 ;  /* 0x00000002120a7825 */ /* 0x002fc600078e020e */
[----:B------:R0:W-:Y:S01]  /*52760*/  @P3 STG.E.U16 [R8.64], R16 ;  /* 0x0000001008003986 */ /* 0x0001e2000c10150a */
[----:B------:R-:W-:Y:S02]  /*52770*/  PRMT R19, R2, 0x7632, R19 ;  /* 0x0000763202137816 */ /* 0x000fe40000000013 */
[C---:B------:R-:W-:Y:S01]  /*52780*/  IADD3 R20, R18.reuse, c[0x0][0x198], RZ ;  /* 0x0000660012147a10 */ /* 0x040fe20007ffe0ff */
[----:B------:R-:W4:Y:S04]  /*52790*/  LDL.LU R29, [R1+0x3f0] ;  /* 0x0003f000011d7983 */ /* 0x000f280000300800 */
[----:B------:R1:W-:Y:S04]  /*527a0*/  @P6 STG.E.U16 [R10.64], R17 ;  /* 0x000000110a006986 */ /* 0x0003e8000c10150a */
[----:B------:R-:W4:Y:S01]  /*527b0*/  LDL.LU R2, [R1+0x370] ;  /* 0x0003700001027983 */ /* 0x000f220000300800 */
[----:B0-----:R-:W-:Y:S01]  /*527c0*/  IMAD.WIDE R8, R18, 0x2, R12 ;  /* 0x0000000212087825 */ /* 0x001fe200078e020c */
[----:B------:R-:W-:-:S03]  /*527d0*/  IADD3 R21, R3, 0x80, RZ ;  /* 0x0000008003157810 */ /* 0x000fc60007ffe0ff */
[----:B-1----:R-:W-:Y:S02]  /*527e0*/  IMAD.WIDE R10, R18, 0x2, R6 ;  /* 0x00000002120a7825 */ /* 0x002fe400078e0206 */
[----:B------:R-:W4:Y:S01]  /*527f0*/  LDL.LU R18, [R1+0x4bc] ;  /* 0x0004bc0001127983 */ /* 0x000f220000300800 */
[----:B------:R-:W-:-:S03]  /*52800*/  ISETP.GE.AND P3, PT, R21, c[0x0][0x17c], PT ;  /* 0x00005f0015007a0c */ /* 0x000fc60003f66270 */
[----:B------:R-:W4:Y:S01]  /*52810*/  LDL.LU R21, [R1+0x4ac] ;  /* 0x0004ac0001157983 */ /* 0x000f220000300800 */
[----:B------:R-:W-:Y:S02]  /*52820*/  ISETP.LT.AND P0, PT, R27, c[0x0][0x178], !P5 ;  /* 0x00005e001b007a0c */ /* 0x000fe40006f01270 */
[----:B------:R-:W-:Y:S02]  /*52830*/  ISETP.LT.AND P5, PT, R25, c[0x0][0x178], !P5 ;  /* 0x00005e0019007a0c */ /* 0x000fe40006fa1270 */
[----:B------:R-:W-:Y:S01]  /*52840*/  ISETP.LT.AND P4, PT, R28, c[0x0][0x178], !P2 ;  /* 0x00005e001c007a0c */ /* 0x000fe20005781270 */
[----:B------:R-:W-:Y:S01]  /*52850*/  IMAD.WIDE R16, R20, 0x2, R4 ;  /* 0x0000000214107825 */ /* 0x000fe200078e0204 */
[----:B------:R-:W-:-:S09]  /*52860*/  ISETP.LT.AND P6, PT, R26, c[0x0][0x178], !P2 ;  /* 0x00005e001a007a0c */ /* 0x000fd200057c1270 */
[----:B------:R0:W-:Y:S04]  /*52870*/  @P5 STG.E.U16 [R8.64], R0 ;  /* 0x0000000008005986 */ /* 0x0001e8000c10150a */
[----:B------:R1:W-:Y:S01]  /*52880*/  @P0 STG.E.U16 [R10.64], R19 ;  /* 0x000000130a000986 */ /* 0x0003e2000c10150a */
[----:B------:R-:W-:Y:S01]  /*52890*/  ISETP.LT.AND P5, PT, R28, c[0x0][0x178], !P1 ;  /* 0x00005e001c007a0c */ /* 0x000fe20004fa1270 */
[----:B0-----:R-:W-:Y:S01]  /*528a0*/  IMAD.WIDE R8, R20, 0x2, R14 ;  /* 0x0000000214087825 */ /* 0x001fe200078e020e */
[----:B------:R-:W-:-:S03]  /*528b0*/  IADD3 R0, R3, 0x81, RZ ;  /* 0x0000008103007810 */ /* 0x000fc60007ffe0ff */
[----:B-1----:R-:W-:Y:S01]  /*528c0*/  IMAD.WIDE R10, R20, 0x2, R6 ;  /* 0x00000002140a7825 */ /* 0x002fe200078e0206 */
[----:B------:R-:W-:Y:S01]  /*528d0*/  ISETP.GE.AND P0, PT, R0, c[0x0][0x17c], PT ;  /* 0x00005f0000007a0c */ /* 0x000fe20003f06270 */
[----:B------:R-:W-:Y:S01]  /*528e0*/  STL [R1+0x18c0], R25 ;  /* 0x0018c01901007387 */ /* 0x000fe20000100800 */
[----:B--2---:R-:W-:Y:S02]  /*528f0*/  PRMT R0, R23, 0x7632, R0 ;  /* 0x0000763217007816 */ /* 0x004fe40000000000 */
[----:B---3--:R-:W-:Y:S01]  /*52900*/  PRMT R22, R24, 0x7632, R22 ;  /* 0x0000763218167816 */ /* 0x008fe20000000016 */
[----:B----4-:R0:W-:Y:S01]  /*52910*/  @P4 STG.E.U16 [R16.64], R18 ;  /* 0x0000001210004986 */ /* 0x0101e2000c10150a */
[----:B------:R-:W-:Y:S02]  /*52920*/  ISETP.LT.AND P4, PT, R27, c[0x0][0x178], !P2 ;  /* 0x00005e001b007a0c */ /* 0x000fe40005781270 */
[----:B------:R-:W-:Y:S01]  /*52930*/  ISETP.LT.AND P2, PT, R25, c[0x0][0x178], !P2 ;  /* 0x00005e0019007a0c */ /* 0x000fe20005741270 */
[----:B------:R1:W-:Y:S01]  /*52940*/  @P6 STG.E.U16 [R8.64], R21 ;  /* 0x0000001508006986 */ /* 0x0003e2000c10150a */
[----:B------:R-:W-:-:S02]  /*52950*/  ISETP.LT.AND P6, PT, R26, c[0x0][0x178], !P1 ;  /* 0x00005e001a007a0c */ /* 0x000fc40004fc1270 */
[----:B------:R-:W-:Y:S02]  /*52960*/  PRMT R19, R18, 0x7632, R19 ;  /* 0x0000763212137816 */ /* 0x000fe40000000013 */
[C---:B0-----:R-:W-:Y:S01]  /*52970*/  IADD3 R18, R20.reuse, c[0x0][0x198], RZ ;  /* 0x0000660014127a10 */ /* 0x041fe20007ffe0ff */
[----:B-1----:R-:W-:Y:S01]  /*52980*/  IMAD.WIDE R8, R20, 0x2, R12 ;  /* 0x0000000214087825 */ /* 0x002fe200078e020c */
[----:B------:R-:W-:-:S05]  /*52990*/  PRMT R20, R21, 0x7632, R20 ;  /* 0x0000763215147816 */ /* 0x000fca0000000014 */
[----:B------:R0:W-:Y:S01]  /*529a0*/  @P2 STG.E.U16 [R8.64], R23 ;  /* 0x0000001708002986 */ /* 0x0001e2000c10150a */
[----:B------:R-:W-:Y:S01]  /*529b0*/  ISETP.LT.AND P2, PT, R27, c[0x0][0x178], !P1 ;  /* 0x00005e001b007a0c */ /* 0x000fe20004f41270 */
[C---:B------:R-:W-:Y:S01]  /*529c0*/  IMAD.WIDE R16, R18.reuse, 0x2, R4 ;  /* 0x0000000212107825 */ /* 0x040fe200078e0204 */
[----:B------:R-:W-:Y:S01]  /*529d0*/  ISETP.LT.AND P1, PT, R25, c[0x0][0x178], !P1 ;  /* 0x00005e0019007a0c */ /* 0x000fe20004f21270 */
[----:B------:R1:W-:Y:S04]  /*529e0*/  @P4 STG.E.U16 [R10.64], R24 ;  /* 0x000000180a004986 */ /* 0x0003e8000c10150a */
[----:B------:R-:W-:Y:S01]  /*529f0*/  @P5 STG.E.U16 [R16.64], R19 ;  /* 0x0000001310005986 */ /* 0x000fe2000c10150a */
[----:B0-----:R-:W-:-:S05]  /*52a00*/  IMAD.WIDE R8, R18, 0x2, R14 ;  /* 0x0000000212087825 */ /* 0x001fca00078e020e */
[----:B------:R0:W-:Y:S01]  /*52a10*/  @P6 STG.E.U16 [R8.64], R20 ;  /* 0x0000001408006986 */ /* 0x0001e2000c10150a */
[----:B-1----:R-:W-:-:S04]  /*52a20*/  IMAD.WIDE R10, R18, 0x2, R6 ;  /* 0x00000002120a7825 */ /* 0x002fc800078e0206 */
[----:B0-----:R-:W-:-:S05]  /*52a30*/  IMAD.WIDE R8, R18, 0x2, R12 ;  /* 0x0000000212087825 */ /* 0x001fca00078e020c */
[----:B------:R0:W-:Y:S04]  /*52a40*/  @P1 STG.E.U16 [R8.64], R0 ;  /* 0x0000000008001986 */ /* 0x0001e8000c10150a */
[----:B------:R1:W-:Y:S01]  /*52a50*/  @P2 STG.E.U16 [R10.64], R22 ;  /* 0x000000160a002986 */ /* 0x0003e2000c10150a */
[----:B------:R-:W-:-:S03]  /*52a60*/  ISETP.LT.AND P2, PT, R25, c[0x0][0x178], !P3 ;  /* 0x00005e0019007a0c */ /* 0x000fc60005f41270 */
[----:B------:R-:W2:Y:S01]  /*52a70*/  LDL R25, [R1+0x360] ;  /* 0x0003600001197983 */ /* 0x000ea20000100800 */
[----:B------:R-:W-:Y:S02]  /*52a80*/  ISETP.LT.AND P5, PT, R28, c[0x0][0x178], !P3 ;  /* 0x00005e001c007a0c */ /* 0x000fe40005fa1270 */
[----:B------:R-:W-:Y:S01]  /*52a90*/  ISETP.LT.AND P4, PT, R26, c[0x0][0x178], !P3 ;  /* 0x00005e001a007a0c */ /* 0x000fe20005f81270 */
[----:B------:R-:W3:Y:S01]  /*52aa0*/  LDL.LU R24, [R1+0x400] ;  /* 0x0004000001187983 */ /* 0x000ee20000300800 */
[----:B------:R-:W-:Y:S02]  /*52ab0*/  IADD3 R21, R18, c[0x0][0x198], RZ ;  /* 0x0000660012157a10 */ /* 0x000fe40007ffe0ff */
[----:B------:R-:W-:-:S03]  /*52ac0*/  IADD3 R20, R3, 0x82, RZ ;  /* 0x0000008203147810 */ /* 0x000fc60007ffe0ff */
[----:B------:R-:W-:Y:S01]  /*52ad0*/  IMAD.WIDE R16, R21, 0x2, R4 ;  /* 0x0000000215107825 */ /* 0x000fe200078e0204 */
[----:B------:R-:W-:-:S03]  /*52ae0*/  IADD3 R23, R3, 0x83, RZ ;  /* 0x0000008303177810 */ /* 0x000fc60007ffe0ff */
[C---:B------:R-:W-:Y:S01]  /*52af0*/  IMAD.WIDE R18, R21.reuse, 0x2, R14 ;  /* 0x0000000215127825 */ /* 0x040fe200078e020e */
[----:B------:R-:W-:Y:S01]  /*52b00*/  ISETP.GE.AND P6, PT, R20, c[0x0][0x17c], PT ;  /* 0x00005f0014007a0c */ /* 0x000fe20003fc6270 */
[----:B------:R4:W-:Y:S02]  /*52b10*/  @P5 STG.E.U16 [R16.64], R29 ;  /* 0x0000001d10005986 */ /* 0x0009e4000c10150a */
[----:B0-----:R-:W-:Y:S01]  /*52b20*/  IMAD.WIDE R8, R21, 0x2, R12 ;  /* 0x0000000215087825 */ /* 0x001fe200078e020c */
[----:B------:R-:W-:Y:S01]  /*52b30*/  PRMT R20, R29, 0x7632, R20 ;  /* 0x000076321d147816 */ /* 0x000fe20000000014 */
[----:B------:R0:W-:Y:S01]  /*52b40*/  @P4 STG.E.U16 [R18.64], R2 ;  /* 0x0000000212004986 */ /* 0x0001e2000c10150a */
[----:B-1----:R-:W-:Y:S02]  /*52b50*/  PRMT R22, R2, 0x7632, R22 ;  /* 0x0000763202167816 */ /* 0x002fe40000000016 */
[----:B------:R-:W-:Y:S01]  /*52b60*/  ISETP.GE.AND P1, PT, R23, c[0x0][0x17c], PT ;  /* 0x00005f0017007a0c */ /* 0x000fe20003f26270 */
[----:B----4-:R-:W4:Y:S04]  /*52b70*/  LDL.LU R29, [R1+0x380] ;  /* 0x00038000011d7983 */ /* 0x010f280000300800 */
[----:B0-----:R-:W3:Y:S04]  /*52b80*/  LDL.LU R2, [R1+0x350] ;  /* 0x0003500001027983 */ /* 0x001ee80000300800 */
[----:B------:R-:W3:Y:S04]  /*52b90*/  LDL.LU R23, [R1+0x340] ;  /* 0x0003400001177983 */ /* 0x000ee80000300800 */
[----:B--2---:R0:W-:Y:S04]  /*52ba0*/  @P2 STG.E.U16 [R8.64], R25 ;  /* 0x0000001908002986 */ /* 0x0041e8000c10150a */
[----:B0-----:R-:W2:Y:S04]  /*52bb0*/  LDL.LU R25, [R1+0x18c0] ;  /* 0x0018c00001197983 */ /* 0x001ea80000300800 */
[----:B------:R-:W2:Y:S01]  /*52bc0*/  LDL.LU R9, [R1+0x360] ;  /* 0x0003600001097983 */ /* 0x000ea20000300800 */
[----:B------:R-:W-:-:S02]  /*52bd0*/  ISETP.LT.AND P3, PT, R27, c[0x0][0x178], !P3 ;  /* 0x00005e001b007a0c */ /* 0x000fc40005f61270 */
[----:B------:R-:W-:Y:S02]  /*52be0*/  ISETP.LT.AND P5, PT, R28, c[0x0][0x178], !P0 ;  /* 0x00005e001c007a0c */ /* 0x000fe400047a1270 */
[C---:B------:R-:W-:Y:S01]  /*52bf0*/  IADD3 R0, R21.reuse, c[0x0][0x198], RZ ;  /* 0x0000660015007a10 */ /* 0x040fe20007ffe0ff */
[----:B------:R-:W-:-:S04]  /*52c00*/  IMAD.WIDE R10, R21, 0x2, R6 ;  /* 0x00000002150a7825 */ /* 0x000fc800078e0206 */
[----:B------:R-:W-:-:S04]  /*52c10*/  IMAD.WIDE R16, R0, 0x2, R4 ;  /* 0x0000000200107825 */ /* 0x000fc800078e0204 */
[C---:B------:R-:W-:Y:S01]  /*52c20*/  IMAD.WIDE R18, R0.reuse, 0x2, R14 ;  /* 0x0000000200127825 */ /* 0x040fe200078e020e */
[----:B---3--:R0:W-:Y:S04]  /*52c30*/  @P3 STG.E.U16 [R10.64], R23 ;  /* 0x000000170a003986 */ /* 0x0081e8000c10150a */
[----:B------:R1:W-:Y:S01]  /*52c40*/  @P5 STG.E.U16 [R16.64], R20 ;  /* 0x0000001410005986 */ /* 0x0003e2000c10150a */
[C---:B0-----:R-:W-:Y:S01]  /*52c50*/  IMAD.WIDE R10, R0.reuse, 0x2, R6 ;  /* 0x00000002000a7825 */ /* 0x041fe200078e0206 */
[C---:B-1----:R-:W-:Y:S02]  /*52c60*/  IADD3 R20, R0.reuse, c[0x0][0x198], RZ ;  /* 0x0000660000147a10 */ /* 0x042fe40007ffe0ff */
[----:B--2---:R-:W-:Y:S01]  /*52c70*/  PRMT R21, R9, 0x7632, R21 ;  /* 0x0000763209157816 */ /* 0x004fe20000000015 */
[----:B------:R-:W-:-:S02]  /*52c80*/  IMAD.WIDE R8, R0, 0x2, R12 ;  /* 0x0000000200087825 */ /* 0x000fc400078e020c */
[----:B------:R-:W2:Y:S01]  /*52c90*/  LDL.LU R0, [R1+0x420] ;  /* 0x0004200001007983 */ /* 0x000ea20000300800 */
[----:B------:R-:W-:Y:S02]  /*52ca0*/  ISETP.LT.AND P4, PT, R26, c[0x0][0x178], !P0 ;  /* 0x00005e001a007a0c */ /* 0x000fe40004781270 */
[----:B------:R-:W-:Y:S02]  /*52cb0*/  ISETP.LT.AND P3, PT, R25, c[0x0][0x178], !P0 ;  /* 0x00005e0019007a0c */ /* 0x000fe40004761270 */
[----:B------:R-:W-:Y:S02]  /*52cc0*/  ISETP.LT.AND P2, PT, R27, c[0x0][0x178], !P0 ;  /* 0x00005e001b007a0c */ /* 0x000fe40004741270 */
[----:B------:R-:W-:-:S07]  /*52cd0*/  ISETP.LT.AND P5, PT, R28, c[0x0][0x178], !P6 ;  /* 0x00005e001c007a0c */ /* 0x000fce00077a1270 */
[----:B------:R0:W-:Y:S01]  /*52ce0*/  @P4 STG.E.U16 [R18.64], R22 ;  /* 0x0000001612004986 */ /* 0x0001e2000c10150a */
[----:B------:R-:W-:Y:S01]  /*52cf0*/  ISETP.LT.AND P4, PT, R26, c[0x0][0x178], !P6 ;  /* 0x00005e001a007a0c */ /* 0x000fe20007781270 */
[C---:B------:R-:W-:Y:S02]  /*52d00*/  IMAD.WIDE R16, R20.reuse, 0x2, R4 ;  /* 0x0000000214107825 */ /* 0x040fe400078e0204 */
[----:B------:R1:W-:Y:S01]  /*52d10*/  @P3 STG.E.U16 [R8.64], R21 ;  /* 0x0000001508003986 */ /* 0x0003e2000c10150a */
[----:B------:R-:W-:Y:S02]  /*52d20*/  ISETP.LT.AND P3, PT, R25, c[0x0][0x178], !P6 ;  /* 0x00005e0019007a0c */ /* 0x000fe40007761270 */
[----:B0-----:R-:W-:Y:S01]  /*52d30*/  PRMT R22, R23, 0x7632, R22 ;  /* 0x0000763217167816 */ /* 0x001fe20000000016 */
[----:B------:R-:W-:Y:S01]  /*52d40*/  IMAD.WIDE R18, R20, 0x2, R14 ;  /* 0x0000000214127825 */ /* 0x000fe200078e020e */
[----:B------:R-:W-:-:S03]  /*52d50*/  ISETP.LT.AND P6, PT, R27, c[0x0][0x178], !P6 ;  /* 0x00005e001b007a0c */ /* 0x000fc600077c1270 */
[----:B------:R0:W-:Y:S01]  /*52d60*/  @P2 STG.E.U16 [R10.64], R22 ;  /* 0x000000160a002986 */ /* 0x0001e2000c10150a */
[----:B-1----:R-:W-:-:S04]  /*52d70*/  IMAD.WIDE R8, R20, 0x2, R12 ;  /* 0x0000000214087825 */ /* 0x002fc800078e020c */
[----:B0-----:R-:W-:Y:S01]  /*52d80*/  IMAD.WIDE R10, R20, 0x2, R6 ;  /* 0x00000002140a7825 */ /* 0x001fe200078e0206 */
[----:B------:R-:W-:Y:S01]  /*52d90*/  PRMT R22, R24, 0x7632, R22 ;  /* 0x0000763218167816 */ /* 0x000fe20000000016 */
[----:B--2---:R0:W-:Y:S01]  /*52da0*/  @P5 STG.E.U16 [R16.64], R0 ;  /* 0x0000000010005986 */ /* 0x0041e2000c10150a */
[----:B------:R-:W-:-:S03]  /*52db0*/  ISETP.LT.AND P5, PT, R28, c[0x0][0x178], !P1 ;  /* 0x00005e001c007a0c */ /* 0x000fc60004fa1270 */
[----:B------:R1:W-:Y:S01]  /*52dc0*/  @P4 STG.E.U16 [R18.64], R24 ;  /* 0x0000001812004986 */ /* 0x0003e2000c10150a */
[----:B------:R-:W-:Y:S02]  /*52dd0*/  ISETP.LT.AND P4, PT, R26, c[0x0][0x178], !P1 ;  /* 0x00005e001a007a0c */ /* 0x000fe40004f81270 */
[----:B------:R-:W-:Y:S02]  /*52de0*/  PRMT R21, R0, 0x7632, R21 ;  /* 0x0000763200157816 */ /* 0x000fe40000000015 */
[----:B0-----:R-:W-:Y:S01]  /*52df0*/  IADD3 R0, R20, c[0x0][0x198], RZ ;  /* 0x0000660014007a10 */ /* 0x001fe20007ffe0ff */
[----:B----4-:R0:W-:Y:S04]  /*52e00*/  @P3 STG.E.U16 [R8.64], R29 ;  /* 0x0000001d08003986 */ /* 0x0101e8000c10150a */
[C---:B------:R-:W-:Y:S01]  /*52e10*/  IMAD.WIDE R16, R0.reuse, 0x2, R4 ;  /* 0x0000000200107825 */ /* 0x040fe200078e0204 */
[----:B------:R2:W-:Y:S03]  /*52e20*/  @P6 STG.E.U16 [R10.64], R2 ;  /* 0x000000020a006986 */ /* 0x0005e6000c10150a */
[C---:B-1----:R-:W-:Y:S01]  /*52e30*/  IMAD.WIDE R18, R0.reuse, 0x2, R14 ;  /* 0x0000000200127825 */ /* 0x042fe200078e020e */
[----:B------:R1:W-:Y:S01]  /*52e40*/  @P5 STG.E.U16 [R16.64], R21 ;  /* 0x0000001510005986 */ /* 0x0003e2000c10150a */
[----:B------:R-:W-:-:S03]  /*52e50*/  IADD3 R20, R0, c[0x0][0x198], RZ ;  /* 0x0000660000147a10 */ /* 0x000fc60007ffe0ff */
[----:B------:R-:W3:Y:S01]  /*52e60*/  LDL.LU R24, [R1+0x330] ;  /* 0x0003300001187983 */ /* 0x000ee20000300800 */
[----:B0-----:R-:W-:-:S03]  /*52e70*/  IMAD.WIDE R8, R0, 0x2, R12 ;  /* 0x0000000200087825 */ /* 0x001fc600078e020c */
[----:B------:R0:W-:Y:S01]  /*52e80*/  @P4 STG.E.U16 [R18.64], R22 ;  /* 0x0000001612004986 */ /* 0x0001e2000c10150a */
[----:B--2---:R-:W-:Y:S01]  /*52e90*/  IMAD.WIDE R10, R0, 0x2, R6 ;  /* 0x00000002000a7825 */ /* 0x004fe200078e0206 */
[----:B-1----:R-:W-:Y:S02]  /*52ea0*/  PRMT R21, R29, 0x7632, R21 ;  /* 0x000076321d157816 */ /* 0x002fe40000000015 */
[----:B------:R-:W2:Y:S01]  /*52eb0*/  LDL.LU R29, [R1+0x510] ;  /* 0x00051000011d7983 */ /* 0x000ea20000300800 */
[----:B0-----:R-:W-:-:S03]  /*52ec0*/  PRMT R22, R2, 0x7632, R22 ;  /* 0x0000763202167816 */ /* 0x001fc60000000016 */
[----:B------:R-:W4:Y:S04]  /*52ed0*/  LDL.LU R2, [R1+0x4f0] ;  /* 0x0004f00001027983 */ /* 0x000f280000300800 */
[----:B------:R-:W2:Y:S01]  /*52ee0*/  LDL.LU R0, [R1+0x4d0] ;  /* 0x0004d00001007983 */ /* 0x000ea20000300800 */
[----:B------:R-:W-:-:S04]  /*52ef0*/  IADD3 R23, R3, 0x84, RZ ;  /* 0x0000008403177810 */ /* 0x000fc80007ffe0ff */
[----:B------:R-:W-:Y:S02]  /*52f00*/  ISETP.GE.AND P0, PT, R23, c[0x0][0x17c], PT ;  /* 0x00005f0017007a0c */ /* 0x000fe40003f06270 */
[----:B------:R-:W-:Y:S02]  /*52f10*/  IADD3 R23, R3, 0x85, RZ ;  /* 0x0000008503177810 */ /* 0x000fe40007ffe0ff */
[----:B------:R-:W-:Y:S02]  /*52f20*/  ISETP.LT.AND P4, PT, R25, c[0x0][0x178], !P1 ;  /* 0x00005e0019007a0c */ /* 0x000fe40004f81270 */
[----:B------:R-:W-:Y:S02]  /*52f30*/  ISETP.GE.AND P2, PT, R23, c[0x0][0x17c], PT ;  /* 0x00005f0017007a0c */ /* 0x000fe40003f46270 */
[----:B------:R-:W-:Y:S02]  /*52f40*/  IADD3 R23, R3, 0x86, RZ ;  /* 0x0000008603177810 */ /* 0x000fe40007ffe0ff */
[----:B------:R-:W-:-:S02]  /*52f50*/  ISETP.LT.AND P3, PT, R27, c[0x0][0x178], !P1 ;  /* 0x00005e001b007a0c */ /* 0x000fc40004f61270 */
[----:B------:R-:W-:Y:S02]  /*52f60*/  ISETP.LT.AND P6, PT, R28, c[0x0][0x178], !P0 ;  /* 0x00005e001c007a0c */ /* 0x000fe400047c1270 */
[----:B------:R-:W-:Y:S02]  /*52f70*/  ISETP.GE.AND P1, PT, R23, c[0x0][0x17c], PT ;  /* 0x00005f0017007a0c */ /* 0x000fe40003f26270 */
[----:B------:R-:W3:Y:S01]  /*52f80*/  LDL.LU R23, [R1+0x430] ;  /* 0x0004300001177983 */ /* 0x000ee20000300800 */
[----:B------:R-:W-:-:S03]  /*52f90*/  IMAD.WIDE R16, R20, 0x2, R4 ;  /* 0x0000000214107825 */ /* 0x000fc600078e0204 */
[----:B------:R0:W-:Y:S01]  /*52fa0*/  @P4 STG.E.U16 [R8.64], R21 ;  /* 0x0000001508004986 */ /* 0x0001e2000c10150a */
[----:B------:R-:W-:-:S03]  /*52fb0*/  IMAD.WIDE R18, R20, 0x2, R14 ;  /* 0x0000000214127825 */ /* 0x000fc600078e020e */
[----:B------:R1:W-:Y:S01]  /*52fc0*/  @P3 STG.E.U16 [R10.64], R22 ;  /* 0x000000160a003986 */ /* 0x0003e2000c10150a */
[----:B0-----:R-:W-:-:S04]  /*52fd0*/  IMAD.WIDE R8, R20, 0x2, R12 ;  /* 0x0000000214087825 */ /* 0x001fc800078e020c */
[----:B-1----:R-:W-:Y:S01]  /*52fe0*/  IMAD.WIDE R10, R20, 0x2, R6 ;  /* 0x00000002140a7825 */ /* 0x002fe200078e0206 */
[----:B--2---:R0:W-:Y:S01]  /*52ff0*/  @P6 STG.E.U16 [R16.64], R0 ;  /* 0x0000000010006986 */ /* 0x0041e2000c10150a */
[----:B------:R-:W-:Y:S02]  /*53000*/  PRMT R21, R0, 0x7632, R21 ;  /* 0x0000763200157816 */ /* 0x000fe40000000015 */
[----:B0-----:R-:W-:Y:S02]  /*53010*/  IADD3 R0, R20, c[0x0][0x198], RZ ;  /* 0x0000660014007a10 */ /* 0x001fe40007ffe0ff */
[----:B------:R-:W2:Y:S01]  /*53020*/  LDL.LU R20, [R1+0x410] ;  /* 0x0004100001147983 */ /* 0x000ea20000300800 */
[----:B------:R-:W-:Y:S02]  /*53030*/  ISETP.LT.AND P5, PT, R26, c[0x0][0x178], !P0 ;  /* 0x00005e001a007a0c */ /* 0x000fe400047a1270 */
[----:B------:R-:W-:Y:S02]  /*53040*/  ISETP.LT.AND P4, PT, R25, c[0x0][0x178], !P0 ;  /* 0x00005e0019007a0c */ /* 0x000fe40004781270 */
[----:B------:R-:W-:-:S02]  /*53050*/  ISETP.LT.AND P3, PT, R27, c[0x0][0x178], !P0 ;  /* 0x00005e001b007a0c */ /* 0x000fc40004761270 */
[----:B------:R-:W-:-:S07]  /*53060*/  ISETP.LT.AND P6, PT, R28, c[0x0][0x178], !P2 ;  /* 0x00005e001c007a0c */ /* 0x000fce00057c1270 */
[----:B---3--:R0:W-:Y:S01]  /*53070*/  @P5 STG.E.U16 [R18.64], R23 ;  /* 0x0000001712005986 */ /* 0x0081e2000c10150a */
[----:B------:R-:W-:Y:S01]  /*53080*/  ISETP.LT.AND P5, PT, R26, c[0x0][0x178], !P2 ;  /* 0x00005e001a007a0c */ /* 0x000fe200057a1270 */
[----:B------:R-:W-:Y:S01]  /*53090*/  IMAD.WIDE R16, R0, 0x2, R4 ;  /* 0x0000000200107825 */ /* 0x000fe200078e0204 */
[----:B------:R-:W-:-:S03]  /*530a0*/  PRMT R22, R23, 0x7632, R22 ;  /* 0x0000763217167816 */ /* 0x000fc60000000016 */
[----:B0-----:R-:W-:Y:S01]  /*530b0*/  IMAD.WIDE R18, R0, 0x2, R14 ;  /* 0x0000000200127825 */ /* 0x001fe200078e020e */
[----:B------:R-:W-:-:S04]  /*530c0*/  IADD3 R23, R3, 0x87, RZ ;  /* 0x0000008703177810 */ /* 0x000fc80007ffe0ff */
[----:B------:R-:W-:Y:S02]  /*530d0*/  ISETP.GE.AND P0, PT, R23, c[0x0][0x17c], PT ;  /* 0x00005f0017007a0c */ /* 0x000fe40003f06270 */
[----:B------:R-:W-:Y:S01]  /*530e0*/  IADD3 R23, R3, 0x88, RZ ;  /* 0x0000008803177810 */ /* 0x000fe20007ffe0ff */
[----:B--2---:R0:W-:Y:S01]  /*530f0*/  @P4 STG.E.U16 [R8.64], R20 ;  /* 0x0000001408004986 */ /* 0x0041e2000c10150a */
[----:B------:R-:W-:-:S03]  /*53100*/  ISETP.LT.AND P4, PT, R25, c[0x0][0x178], !P2 ;  /* 0x00005e0019007a0c */ /* 0x000fc60005781270 */
[----:B------:R-:W-:Y:S01]  /*53110*/  @P3 STG.E.U16 [R10.64], R24 ;  /* 0x000000180a003986 */ /* 0x000fe2000c10150a */
[----:B------:R-:W-:-:S03]  /*53120*/  ISETP.LT.AND P3, PT, R27, c[0x0][0x178], !P2 ;  /* 0x00005e001b007a0c */ /* 0x000fc60005761270 */
[----:B------:R1:W-:Y:S01]  /*53130*/  @P6 STG.E.U16 [R16.64], R21 ;  /* 0x0000001510006986 */ /* 0x0003e2000c10150a */
[----:B------:R-:W-:-:S03]  /*53140*/  ISETP.LT.AND P6, PT, R28, c[0x0][0x178], !P1 ;  /* 0x00005e001c007a0c */ /* 0x000fc60004fc1270 */
[----:B------:R2:W-:Y:S01]  /*53150*/  @P5 STG.E.U16 [R18.64], R22 ;  /* 0x0000001612005986 */ /* 0x0005e2000c10150a */
[----:B------:R-:W-:Y:S01]  /*53160*/  ISETP.LT.AND P5, PT, R26, c[0x0][0x178], !P1 ;  /* 0x00005e001a007a0c */ /* 0x000fe20004fa1270 */
[----:B0-----:R-:W-:Y:S01]  /*53170*/  IMAD.WIDE R8, R0, 0x2, R12 ;  /* 0x0000000200087825 */ /* 0x001fe200078e020c */
[----:B-1----:R-:W-:Y:S02]  /*53180*/  PRMT R21, R20, 0x7632, R21 ;  /* 0x0000763214157816 */ /* 0x002fe40000000015 */
[C---:B------:R-:W-:Y:S01]  /*53190*/  IADD3 R20, R0.reuse, c[0x0][0x198], RZ ;  /* 0x0000660000147a10 */ /* 0x040fe20007ffe0ff */
[----:B------:R-:W-:Y:S01]  /*531a0*/  IMAD.WIDE R10, R0, 0x2, R6 ;  /* 0x00000002000a7825 */ /* 0x000fe200078e0206 */
[----:B--2---:R-:W-:Y:S01]  /*531b0*/  PRMT R22, R24, 0x7632, R22 ;  /* 0x0000763218167816 */ /* 0x004fe20000000016 */
[----:B------:R0:W-:Y:S02]  /*531c0*/  @P4 STG.E.U16 [R8.64], R21 ;  /* 0x0000001508004986 */ /* 0x0001e4000c10150a */
[----:B------:R-:W-:Y:S01]  /*531d0*/  IMAD.WIDE R16, R20, 0x2, R4 ;  /* 0x0000000214107825 */ /* 0x000fe200078e0204 */
[----:B------:R-:W-:-:S03]  /*531e0*/  ISETP.GE.AND P2, PT, R23, c[0x0][0x17c], PT ;  /* 0x00005f0017007a0c */ /* 0x000fc60003f46270 */
[----:B------:R-:W-:Y:S01]  /*531f0*/  IMAD.WIDE R18, R20, 0x2, R14 ;  /* 0x0000000214127825 */ /* 0x000fe200078e020e */
[----:B------:R-:W-:Y:S01]  /*53200*/  IADD3 R23, R3, 0x89, RZ ;  /* 0x0000008903177810 */ /* 0x000fe20007ffe0ff */
[----:B------:R1:W-:Y:S01]  /*53210*/  @P3 STG.E.U16 [R10.64], R22 ;  /* 0x000000160a003986 */ /* 0x0003e2000c10150a */
[----:B------:R-:W-:-:S03]  /*53220*/  ISETP.LT.AND P4, PT, R25, c[0x0][0x178], !P1 ;  /* 0x00005e0019007a0c */ /* 0x000fc60004f81270 */
[----:B------:R2:W-:Y:S01]  /*53230*/  @P6 STG.E.U16 [R16.64], R29 ;  /* 0x0000001d10006986 */ /* 0x0005e2000c10150a */
[----:B0-----:R-:W-:Y:S01]  /*53240*/  PRMT R21, R29, 0x7632, R21 ;  /* 0x000076321d157816 */ /* 0x001fe20000000015 */
[C---:B------:R-:W-:Y:S02]  /*53250*/  IMAD.WIDE R8, R20.reuse, 0x2, R12 ;  /* 0x0000000214087825 */ /* 0x040fe400078e020c */
[----:B------:R-:W3:Y:S01]  /*53260*/  LDL.LU R24, [R1+0x530] ;  /* 0x0005300001187983 */ /* 0x000ee20000300800 */
[----:B------:R-:W-:Y:S02]  /*53270*/  ISETP.LT.AND P3, PT, R27, c[0x0][0x178], !P1 ;  /* 0x00005e001b007a0c */ /* 0x000fe40004f61270 */
[----:B------:R-:W-:Y:S01]  /*53280*/  IADD3 R0, R20, c[0x0][0x198], RZ ;  /* 0x0000660014007a10 */ /* 0x000fe20007ffe0ff */
[----:B----4-:R0:W-:Y:S01]  /*53290*/  @P5 STG.E.U16 [R18.64], R2 ;  /* 0x0000000212005986 */ /* 0x0101e2000c10150a */
[----:B-1----:R-:W-:Y:S01]  /*532a0*/  PRMT R22, R2, 0x7632, R22 ;  /* 0x0000763202167816 */ /* 0x002fe20000000016 */
[----:B------:R-:W-:-:S02]  /*532b0*/  IMAD.WIDE R10, R20, 0x2, R6 ;  /* 0x00000002140a7825 */ /* 0x000fc400078e0206 */
[----:B--2---:R-:W2:Y:S01]  /*532c0*/  LDL.LU R29, [R1+0x500] ;  /* 0x00050000011d7983 */ /* 0x004ea20000300800 */
[----:B------:R-:W-:-:S03]  /*532d0*/  ISETP.GE.AND P1, PT, R23, c[0x0][0x17c], PT ;  /* 0x00005f0017007a0c */ /* 0x000fc60003f26270 */
[----:B0-----:R-:W4:Y:S04]  /*532e0*/  LDL.LU R2, [R1+0x4c0] ;  /* 0x0004c00001027983 */ /* 0x001f280000300800 */
[----:B------:R-:W2:Y:S04]  /*532f0*/  LDL.LU R20, [R1+0x4e0] ;  /* 0x0004e00001147983 */ /* 0x000ea80000300800 */
[----:B------:R-:W3:Y:S01]  /*53300*/  LDL.LU R23, [R1+0x440] ;  /* 0x0004400001177983 */ /* 0x000ee20000300800 */
[----:B------:R-:W-:Y:S01]  /*53310*/  ISETP.LT.AND P6, PT, R28, c[0x0][0x178], !P0 ;  /* 0x00005e001c007a0c */ /* 0x000fe200047c1270 */
[----:B------:R-:W-:-:S04]  /*53320*/  IMAD.WIDE R16, R0, 0x2, R4 ;  /* 0x0000000200107825 */ /* 0x000fc800078e0204 */
[----:B------:R-:W-:Y:S01]  /*53330*/  IMAD.WIDE R18, R0, 0x2, R14 ;  /* 0x0000000200127825 */ /* 0x000fe200078e020e */
[----:B------:R-:W-:Y:S01]  /*53340*/  ISETP.LT.AND P5, PT, R26, c[0x0][0x178], !P0 ;  /* 0x00005e001a007a0c */ /* 0x000fe200047a1270 */
[----:B--2---:R0:W-:Y:S04]  /*53350*/  @P4 STG.E.U16 [R8.64], R20 ;  /* 0x0000001408004986 */ /* 0x0041e8000c10150a */
[----:B---3--:R1:W-:Y:S04]  /*53360*/  @P3 STG.E.U16 [R10.64], R23 ;  /* 0x000000170a003986 */ /* 0x0083e8000c10150a */
[----:B------:R2:W-:Y:S01]  /*53370*/  @P6 STG.E.U16 [R16.64], R21 ;  /* 0x0000001510006986 */ /* 0x0005e2000c10150a */
[----:B0-----:R-:W-:-:S04]  /*53380*/  IMAD.WIDE R8, R0, 0x2, R12 ;  /* 0x0000000200087825 */ /* 0x001fc800078e020c */
[----:B-1----:R-:W-:Y:S01]  /*53390*/  IMAD.WIDE R10, R0, 0x2, R6 ;  /* 0x00000002000a7825 */ /* 0x002fe200078e0206 */
[----:B--2---:R-:W-:Y:S02]  /*533a0*/  PRMT R21, R20, 0x7632, R21 ;  /* 0x0000763214157816 */ /* 0x004fe40000000015 */
[----:B------:R-:W-:Y:S02]  /*533b0*/  IADD3 R20, R0, c[0x0][0x198], RZ ;  /* 0x0000660000147a10 */ /* 0x000fe40007ffe0ff */
[----:B------:R-:W2:Y:S01]  /*533c0*/  LDL.LU R0, [R1+0x550] ;  /* 0x0005500001007983 */ /* 0x000ea20000300800 */
[----:B------:R-:W-:Y:S02]  /*533d0*/  ISETP.LT.AND P4, PT, R25, c[0x0][0x178], !P0 ;  /* 0x00005e0019007a0c */ /* 0x000fe40004781270 */
[----:B------:R-:W-:Y:S01]  /*533e0*/  ISETP.LT.AND P3, PT, R27, c[0x0][0x178], !P0 ;  /* 0x00005e001b007a0c */ /* 0x000fe20004761270 */
[----:B------:R0:W-:Y:S01]  /*533f0*/  @P5 STG.E.U16 [R18.64], R22 ;  /* 0x0000001612005986 */ /* 0x0001e2000c10150a */
[----:B------:R-:W-:-:S02]  /*53400*/  ISETP.LT.AND P6, PT, R28, c[0x0][0x178], !P2 ;  /* 0x00005e001c007a0c */ /* 0x000fc400057c1270 */
[----:B------:R-:W-:Y:S01]  /*53410*/  ISETP.LT.AND P5, PT, R26, c[0x0][0x178], !P2 ;  /* 0x00005e001a007a0c */ /* 0x000fe200057a1270 */
[----:B------:R-:W-:Y:S01]  /*53420*/  IMAD.WIDE R16, R20, 0x2, R4 ;  /* 0x0000000214107825 */ /* 0x000fe200078e0204 */
[----:B0-----:R-:W-:-:S03]  /*53430*/  PRMT R22, R23, 0x7632, R22 ;  /* 0x0000763217167816 */ /* 0x001fc60000000016 */
[----:B------:R-:W-:Y:S02]  /*53440*/  IMAD.WIDE R18, R20, 0x2, R14 ;  /* 0x0000000214127825 */ /* 0x000fe400078e020e */
[----:B------:R0:W-:Y:S01]  /*53450*/  @P4 STG.E.U16 [R8.64], R21 ;  /* 0x0000001508004986 */ /* 0x0001e2000c10150a */
[----:B------:R-:W-:-:S03]  /*53460*/  ISETP.LT.AND P4, PT, R25, c[0x0][0x178], !P2 ;  /* 0x00005e0019007a0c */ /* 0x000fc60005781270 */
[----:B------:R1:W-:Y:S01]  /*53470*/  @P3 STG.E.U16 [R10.64], R22 ;  /* 0x000000160a003986 */ /* 0x0003e2000c10150a */
[----:B------:R-:W-:Y:S01]  /*53480*/  ISETP.LT.AND P3, PT, R27, c[0x0][0x178], !P2 ;  /* 0x00005e001b007a0c */ /* 0x000fe20005761270 */
[----:B0-----:R-:W-:-:S04]  /*53490*/  IMAD.WIDE R8, R20, 0x2, R12 ;  /* 0x0000000214087825 */ /* 0x001fc800078e020c */
[----:B-1----:R-:W-:Y:S01]  /*534a0*/  IMAD.WIDE R10, R20, 0x2, R6 ;  /* 0x00000002140a7825 */ /* 0x002fe200078e0206 */
[----:B------:R-:W-:Y:S01]  /*534b0*/  PRMT R22, R24, 0x7632, R22 ;  /* 0x0000763218167816 */ /* 0x000fe20000000016 */
[----:B--2---:R0:W-:Y:S01]  /*534c0*/  @P6 STG.E.U16 [R16.64], R0 ;  /* 0x0000000010006986 */ /* 0x0041e2000c10150a */
[----:B------:R-:W-:-:S03]  /*534d0*/  ISETP.LT.AND P6, PT, R28, c[0x0][0x178], !P1 ;  /* 0x00005e001c007a0c */ /* 0x000fc60004fc1270 */
[----:B------:R1:W-:Y:S01]  /*534e0*/  @P5 STG.E.U16 [R18.64], R24 ;  /* 0x0000001812005986 */ /* 0x0003e2000c10150a */
[----:B------:R-:W-:Y:S02]  /*534f0*/  ISETP.LT.AND P5, PT, R26, c[0x0][0x178], !P1 ;  /* 0x00005e001a007a0c */ /* 0x000fe40004fa1270 */
[----:B------:R-:W-:Y:S02]  /*53500*/  PRMT R21, R0, 0x7632, R21 ;  /* 0x0000763200157816 */ /* 0x000fe40000000015 */
[----:B0-----:R-:W-:Y:S01]  /*53510*/  IADD3 R0, R20, c[0x0][0x198], RZ ;  /* 0x0000660014007a10 */ /* 0x001fe20007ffe0ff */
[----:B------:R0:W-:Y:S04]  /*53520*/  @P4 STG.E.U16 [R8.64], R29 ;  /* 0x0000001d08004986 */ /* 0x0001e8000c10150a */
[C---:B------:R-:W-:Y:S01]  /*53530*/  IMAD.WIDE R16, R0.reuse, 0x2, R4 ;  /* 0x0000000200107825 */ /* 0x040fe200078e0204 */
[----:B----4-:R2:W-:Y:S03]  /*53540*/  @P3 STG.E.U16 [R10.64], R2 ;  /* 0x000000020a003986 */ /* 0x0105e6000c10150a */
        /* <DEDUP_REMOVED lines=387> */
[----:B------:R-:W-:Y:S02]  /*54d80*/  ISETP.LT.AND P4, PT, R25, c[0x0][0x178], !P2 ;  /* 0x00005e0019007a0c */ /* 0x000fe40005781270 */
[----:B------:R-:W-:Y:S01]  /*54d90*/  ISETP.LT.AND P2, PT, R27, c[0x0][0x178], !P2 ;  /* 0x00005e001b007a0c */ /* 0x000fe20005741270 */
[----:B------:R-:W-:Y:S04]  /*54da0*/  @P0 STG.E.U16 [R10.64], R24 ;  /* 0x000000180a000986 */ /* 0x000fe8000c10150a */
        /* <DEDUP_REMOVED lines=47> */
[C---:B------:R-:W-:Y:S01]  /*550a0*/  IMAD.WIDE R16, R20.reuse, 0x2, R4 ;  /* 0x0000000214107825 */ /* 0x040fe200078e0204 */
[----:B0-----:R-:W-:Y:S02]  /*550b0*/  PRMT R22, R23, 0x7632, R22 ;  /* 0x0000763217167816 */ /* 0x001fe40000000016 */
[----:B------:R-:W-:Y:S01]  /*550c0*/  IADD3 R23, R3, 0xa1, RZ ;  /* 0x000000a103177810 */ /* 0x000fe20007ffe0ff */
[----:B------:R-:W-:Y:S02]  /*550d0*/  IMAD.WIDE R18, R20, 0x2, R14 ;  /* 0x0000000214127825 */ /* 0x000fe400078e020e */
[----:B------:R0:W-:Y:S01]  /*550e0*/  @P4 STG.E.U16 [R8.64], R21 ;  /* 0x0000001508004986 */ /* 0x0001e2000c10150a */
[----:B------:R-:W-:-:S03]  /*550f0*/  ISETP.GE.AND P2, PT, R23, c[0x0][0x17c], PT ;  /* 0x00005f0017007a0c */ /* 0x000fc60003f46270 */
[----:B------:R1:W-:Y:S01]  /*55100*/  @P3 STG.E.U16 [R10.64], R22 ;  /* 0x000000160a003986 */ /* 0x0003e2000c10150a */
[----:B------:R-:W-:Y:S02]  /*55110*/  ISETP.LT.AND P4, PT, R25, c[0x0][0x178], !P1 ;  /* 0x00005e0019007a0c */ /* 0x000fe40004f81270 */
        /* <DEDUP_REMOVED lines=25> */
[----:B------:R-:W-:Y:S02]  /*552b0*/  IADD3 R23, R3, 0xa2, RZ ;  /* 0x000000a203177810 */ /* 0x000fe40007ffe0ff */
[----:B------:R-:W-:Y:S02]  /*552c0*/  ISETP.LT.AND P4, PT, R25, c[0x0][0x178], !P2 ;  /* 0x00005e0019007a0c */ /* 0x000fe40005781270 */
[----:B------:R-:W-:Y:S02]  /*552d0*/  ISETP.GE.AND P1, PT, R23, c[0x0][0x17c], PT ;  /* 0x00005f0017007a0c */ /* 0x000fe40003f26270 */
[----:B------:R-:W-:-:S02]  /*552e0*/  IADD3 R23, R3, 0xa3, RZ ;  /* 0x000000a303177810 */ /* 0x000fc40007ffe0ff */
[----:B------:R-:W-:Y:S02]  /*552f0*/  ISETP.LT.AND P3, PT, R27, c[0x0][0x178], !P2 ;  /* 0x00005e001b007a0c */ /* 0x000fe40005761270 */
        /* <DEDUP_REMOVED lines=16> */
[----:B------:R-:W-:Y:S02]  /*55400*/  ISETP.LT.AND P5, PT, R28, c[0x0][0x178], !P2 ;  /* 0x00005e001c007a0c */ /* 0x000fe400057a1270 */
[----:B---3--:R-:W-:-:S05]  /*55410*/  PRMT R22, R23, 0x7632, R22 ;  /* 0x0000763217167816 */ /* 0x008fca0000000016 */
[----:B------:R0:W-:Y:S01]  /*55420*/  @P6 STG.E.U16 [R18.64], R23 ;  /* 0x0000001712006986 */ /* 0x0001e2000c10150a */
[----:B------:R-:W-:Y:S01]  /*55430*/  ISETP.LT.AND P6, PT, R26, c[0x0][0x178], !P2 ;  /* 0x00005e001a007a0c */ /* 0x000fe200057c1270 */
[----:B------:R-:W-:Y:S01]  /*55440*/  IMAD.WIDE R16, R0, 0x2, R4 ;  /* 0x0000000200107825 */ /* 0x000fe200078e0204 */
[----:B0-----:R-:W-:-:S03]  /*55450*/  IADD3 R23, R3, 0xa4, RZ ;  /* 0x000000a403177810 */ /* 0x001fc60007ffe0ff */
[----:B------:R-:W-:Y:S01]  /*55460*/  IMAD.WIDE R18, R0, 0x2, R14 ;  /* 0x0000000200127825 */ /* 0x000fe200078e020e */
        /* <DEDUP_REMOVED lines=89> */
[----:B------:R-:W-:-:S02]  /*55a00*/  ISETP.LT.AND P3, PT, R27, c[0x0][0x178], !P2 ;  /* 0x00005e001b007a0c */ /* 0x000fc40005761270 */
[----:B------:R-:W-:Y:S02]  /*55a10*/  IADD3 R23, R3, 0xa9, RZ ;  /* 0x000000a903177810 */ /* 0x000fe40007ffe0ff */
        /* <DEDUP_REMOVED lines=23> */
[----:B------:R-:W-:Y:S01]  /*55b90*/  ISETP.GE.AND P4, PT, R23, c[0x0][0x17c], PT ;  /* 0x00005f0017007a0c */ /* 0x000fe20003f86270 */
        /* <DEDUP_REMOVED lines=12> */
[----:B--2---:R-:W-:-:S03]  /*55c60*/  PRMT R22, R24, 0x7632, R22 ;  /* 0x0000763218167816 */ /* 0x004fc60000000016 */
[C---:B------:R-:W-:Y:S01]  /*55c70*/  IMAD.WIDE R16, R20.reuse, 0x2, R4 ;  /* 0x0000000214107825 */ /* 0x040fe200078e0204 */
[----:B------:R0:W-:Y:S03]  /*55c80*/  @P3 STG.E.U16 [R8.64], R21 ;  /* 0x0000001508003986 */ /* 0x0001e6000c10150a */
[C---:B------:R-:W-:Y:S01]  /*55c90*/  IMAD.WIDE R18, R20.reuse, 0x2, R14 ;  /* 0x0000000214127825 */ /* 0x040fe200078e020e */
[----:B------:R1:W-:Y:S01]  /*55ca0*/  @P1 STG.E.U16 [R10.64], R22 ;  /* 0x000000160a001986 */ /* 0x0003e2000c10150a */
[----:B------:R-:W-:-:S03]  /*55cb0*/  IADD3 R0, R20, c[0x0][0x198], RZ ;  /* 0x0000660014007a10 */ /* 0x000fc60007ffe0ff */
[----:B------:R2:W-:Y:S01]  /*55cc0*/  @P5 STG.E.U16 [R16.64], R29 ;  /* 0x0000001d10005986 */ /* 0x0005e2000c10150a */
[----:B0-----:R-:W-:-:S03]  /*55cd0*/  PRMT R21, R29, 0x7632, R21 ;  /* 0x000076321d157816 */ /* 0x001fc60000000015 */
[----:B----4-:R0:W-:Y:S01]  /*55ce0*/  @P6 STG.E.U16 [R18.64], R2 ;  /* 0x0000000212006986 */ /* 0x0101e2000c10150a */
[----:B------:R-:W-:Y:S01]  /*55cf0*/  IMAD.WIDE R8, R20, 0x2, R12 ;  /* 0x0000000214087825 */ /* 0x000fe200078e020c */
[----:B-1----:R-:W-:-:S03]  /*55d00*/  PRMT R22, R2, 0x7632, R22 ;  /* 0x0000763202167816 */ /* 0x002fc60000000016 */
[----:B------:R-:W-:Y:S01]  /*55d10*/  IMAD.WIDE R10, R20, 0x2, R6 ;  /* 0x00000002140a7825 */ /* 0x000fe200078e0206 */
[----:B--2---:R-:W2:Y:S04]  /*55d20*/  LDL.LU R29, [R1+0x5a8] ;  /* 0x0005a800011d7983 */ /* 0x004ea80000300800 */
[----:B------:R-:W3:Y:S04]  /*55d30*/  LDL.LU R24, [R1+0x598] ;  /* 0x0005980001187983 */ /* 0x000ee80000300800 */
[----:B0-----:R-:W4:Y:S04]  /*55d40*/  LDL.LU R2, [R1+0x578] ;  /* 0x0005780001027983 */ /* 0x001f280000300800 */
[----:B------:R-:W2:Y:S01]  /*55d50*/  LDL.LU R20, [R1+0x528] ;  /* 0x0005280001147983 */ /* 0x000ea20000300800 */
[----:B------:R-:W-:-:S02]  /*55d60*/  ISETP.LT.AND P1, PT, R25, c[0x0][0x178], !P4 ;  /* 0x00005e0019007a0c */ /* 0x000fc40006721270 */
[----:B------:R-:W-:-:S11]  /*55d70*/  ISETP.LT.AND P4, PT, R27, c[0x0][0x178], !P4 ;  /* 0x00005e001b007a0c */ /* 0x000fd60006781270 */
[----:B--2---:R0:W-:Y:S04]  /*55d80*/  @P1 STG.E.U16 [R8.64], R20 ;  /* 0x0000001408001986 */ /* 0x0041e8000c10150a */
[----:B0-----:R-:W2:Y:S01]  /*55d90*/  LDL R9, [R1+0x458] ;  /* 0x0004580001097983 */ /* 0x001ea20000100800 */
[----:B------:R-:W-:-:S04]  /*55da0*/  IADD3 R23, R3, 0xab, RZ ;  /* 0x000000ab03177810 */ /* 0x000fc80007ffe0ff */
[----:B------:R-:W-:-:S04]  /*55db0*/  ISETP.GE.AND P2, PT, R23, c[0x0][0x17c], PT ;  /* 0x00005f0017007a0c */ /* 0x000fc80003f46270 */
[----:B------:R-:W-:Y:S02]  /*55dc0*/  ISETP.LT.AND P5, PT, R28, c[0x0][0x178], !P2 ;  /* 0x00005e001c007a0c */ /* 0x000fe400057a1270 */
[----:B------:R-:W-:Y:S02]  /*55dd0*/  ISETP.LT.AND P6, PT, R26, c[0x0][0x178], !P2 ;  /* 0x00005e001a007a0c */ /* 0x000fe400057c1270 */
[----:B------:R-:W-:Y:S01]  /*55de0*/  IADD3 R23, R3, 0xac, RZ ;  /* 0x000000ac03177810 */ /* 0x000fe20007ffe0ff */
[----:B--2---:R0:W-:Y:S04]  /*55df0*/  @P4 STG.E.U16 [R10.64], R9 ;  /* 0x000000090a004986 */ /* 0x0041e8000c10150a */
[----:B0-----:R-:W2:Y:S01]  /*55e00*/  LDL.LU R11, [R1+0x458] ;  /* 0x00045800010b7983 */ /* 0x001ea20000300800 */
[----:B------:R-:W-:Y:S01]  /*55e10*/  ISETP.LT.AND P3, PT, R25, c[0x0][0x178], !P2 ;  /* 0x00005e0019007a0c */ /* 0x000fe20005761270 */
[----:B------:R-:W-:Y:S01]  /*55e20*/  IMAD.WIDE R16, R0, 0x2, R4 ;  /* 0x0000000200107825 */ /* 0x000fe200078e0204 */
[----:B------:R-:W-:-:S03]  /*55e30*/  ISETP.GE.AND P1, PT, R23, c[0x0][0x17c], PT ;  /* 0x00005f0017007a0c */ /* 0x000fc60003f26270 */
[----:B------:R-:W-:Y:S01]  /*55e40*/  IMAD.WIDE R18, R0, 0x2, R14 ;  /* 0x0000000200127825 */ /* 0x000fe200078e020e */
[----:B------:R-:W-:Y:S01]  /*55e50*/  ISETP.LT.AND P2, PT, R27, c[0x0][0x178], !P2 ;  /* 0x00005e001b007a0c */ /* 0x000fe20005741270 */
[----:B------:R0:W-:Y:S01]  /*55e60*/  @P5 STG.E.U16 [R16.64], R21 ;  /* 0x0000001510005986 */ /* 0x0001e2000c10150a */
[----:B------:R-:W-:Y:S01]  /*55e70*/  ISETP.LT.AND P4, PT, R28, c[0x0][0x178], !P1 ;  /* 0x00005e001c007a0c */ /* 0x000fe20004f81270 */
[----:B------:R-:W-:Y:S01]  /*55e80*/  IMAD.WIDE R8, R0, 0x2, R12 ;  /* 0x0000000200087825 */ /* 0x000fe200078e020c */
[----:B------:R-:W-:Y:S01]  /*55e90*/  PRMT R10, R20, 0x7632, R10 ;  /* 0x00007632140a7816 */ /* 0x000fe2000000000a */
[----:B------:R1:W-:Y:S01]  /*55ea0*/  @P6 STG.E.U16 [R18.64], R22 ;  /* 0x0000001612006986 */ /* 0x0003e2000c10150a */
[----:B------:R-:W-:Y:S02]  /*55eb0*/  ISETP.LT.AND P5, PT, R26, c[0x0][0x178], !P1 ;  /* 0x00005e001a007a0c */ /* 0x000fe40004fa1270 */
[----:B------:R-:W-:Y:S02]  /*55ec0*/  ISETP.LT.AND P6, PT, R25, c[0x0][0x178], !P1 ;  /* 0x00005e0019007a0c */ /* 0x000fe40004fc1270 */
[----:B------:R-:W-:Y:S01]  /*55ed0*/  IADD3 R20, R0, c[0x0][0x198], RZ ;  /* 0x0000660000147a10 */ /* 0x000fe20007ffe0ff */
[----:B------:R3:W-:Y:S04]  /*55ee0*/  @P3 STG.E.U16 [R8.64], R10 ;  /* 0x0000000a08003986 */ /* 0x0007e8000c10150a */
[----:B0-----:R-:W-:-:S04]  /*55ef0*/  IMAD.WIDE R16, R20, 0x2, R14 ;  /* 0x0000000214107825 */ /* 0x001fc800078e020e */
[----:B-1----:R-:W-:-:S04]  /*55f00*/  IMAD.WIDE R18, R20, 0x2, R12 ;  /* 0x0000000214127825 */ /* 0x002fc800078e020c */
[----:B---3--:R-:W-:Y:S01]  /*55f10*/  IMAD.WIDE R8, R0, 0x2, R6 ;  /* 0x0000000200087825 */ /* 0x008fe200078e0206 */
[----:B----4-:R-:W-:Y:S02]  /*55f20*/  PRMT R23, R2, 0x7632, R23 ;  /* 0x0000763202177816 */ /* 0x010fe40000000017 */
[C---:B------:R-:W-:Y:S02]  /*55f30*/  IADD3 R0, R20.reuse, c[0x0][0x198], RZ ;  /* 0x0000660014007a10 */ /* 0x040fe40007ffe0ff */
[----:B--2---:R-:W-:Y:S01]  /*55f40*/  PRMT R21, R11, 0x7632, R21 ;  /* 0x000076320b157816 */ /* 0x004fe20000000015 */
[----:B------:R-:W-:-:S04]  /*55f50*/  IMAD.WIDE R10, R20, 0x2, R4 ;  /* 0x00000002140a7825 */ /* 0x000fc800078e0204 */
[----:B------:R0:W-:Y:S04]  /*55f60*/  @P2 STG.E.U16 [R8.64], R21 ;  /* 0x0000001508002986 */ /* 0x0001e8000c10150a */
[----:B------:R1:W-:Y:S04]  /*55f70*/  @P4 STG.E.U16 [R10.64], R29 ;  /* 0x0000001d0a004986 */ /* 0x0003e8000c10150a */
[----:B------:R-:W-:Y:S01]  /*55f80*/  @P5 STG.E.U16 [R16.64], R24 ;  /* 0x0000001810005986 */ /* 0x000fe2000c10150a */
[----:B0-----:R-:W-:-:S03]  /*55f90*/  PRMT R21, R29, 0x7632, R21 ;  /* 0x000076321d157816 */ /* 0x001fc60000000015 */
[----:B------:R0:W-:Y:S01]  /*55fa0*/  @P6 STG.E.U16 [R18.64], R2 ;  /* 0x0000000212006986 */ /* 0x0001e2000c10150a */
[----:B------:R-:W-:-:S03]  /*55fb0*/  IMAD.WIDE R8, R20, 0x2, R6 ;  /* 0x0000000214087825 */ /* 0x000fc600078e0206 */
[----:B-1----:R-:W2:Y:S04]  /*55fc0*/  LDL.LU R29, [R1+0x5c8] ;  /* 0x0005c800011d7983 */ /* 0x002ea80000300800 */
[----:B0-----:R-:W3:Y:S04]  /*55fd0*/  LDL.LU R2, [R1+0x5b8] ;  /* 0x0005b80001027983 */ /* 0x001ee80000300800 */
[----:B------:R-:W4:Y:S01]  /*55fe0*/  LDL R20, [R1+0x568] ;  /* 0x0005680001147983 */ /* 0x000f220000100800 */
[----:B------:R-:W-:Y:S02]  /*55ff0*/  IADD3 R22, R3, 0xad, RZ ;  /* 0x000000ad03167810 */ /* 0x000fe40007ffe0ff */
[----:B------:R-:W-:-:S02]  /*56000*/  ISETP.LT.AND P2, PT, R27, c[0x0][0x178], !P1 ;  /* 0x00005e001b007a0c */ /* 0x000fc40004f41270 */
[----:B------:R-:W-:Y:S02]  /*56010*/  ISETP.GE.AND P3, PT, R22, c[0x0][0x17c], PT ;  /* 0x00005f0016007a0c */ /* 0x000fe40003f66270 */
[----:B------:R-:W-:Y:S02]  /*56020*/  PRMT R22, R24, 0x7632, R22 ;  /* 0x0000763218167816 */ /* 0x000fe40000000016 */
[----:B------:R-:W-:Y:S02]  /*56030*/  ISETP.LT.AND P4, PT, R28, c[0x0][0x178], !P3 ;  /* 0x00005e001c007a0c */ /* 0x000fe40005f81270 */
[----:B------:R-:W-:Y:S02]  /*56040*/  ISETP.LT.AND P5, PT, R26, c[0x0][0x178], !P3 ;  /* 0x00005e001a007a0c */ /* 0x000fe40005fa1270 */
[----:B------:R-:W-:Y:S01]  /*56050*/  IADD3 R24, R3, 0xae, RZ ;  /* 0x000000ae03187810 */ /* 0x000fe20007ffe0ff */
[----:B------:R-:W-:-:S03]  /*56060*/  IMAD.WIDE R10, R0, 0x2, R4 ;  /* 0x00000002000a7825 */ /* 0x000fc600078e0204 */
[----:B------:R-:W-:Y:S02]  /*56070*/  ISETP.GE.AND P1, PT, R24, c[0x0][0x17c], PT ;  /* 0x00005f0018007a0c */ /* 0x000fe40003f26270 */
[----:B------:R-:W2:Y:S01]  /*56080*/  LDL.LU R24, [R1+0x5d8] ;  /* 0x0005d80001187983 */ /* 0x000ea20000300800 */
[----:B------:R-:W-:-:S03]  /*56090*/  IMAD.WIDE R16, R0, 0x2, R14 ;  /* 0x0000000200107825 */ /* 0x000fc600078e020e */
[----:B----4-:R0:W-:Y:S04]  /*560a0*/  @P2 STG.E.U16 [R8.64], R20 ;  /* 0x0000001408002986 */ /* 0x0101e8000c10150a */
[----:B------:R-:W-:Y:S04]  /*560b0*/  @P4 STG.E.U16 [R10.64], R21 ;  /* 0x000000150a004986 */ /* 0x000fe8000c10150a */
[----:B0-----:R-:W4:Y:S04]  /*560c0*/  LDL.LU R9, [R1+0x568] ;  /* 0x0005680001097983 */ /* 0x001f280000300800 */
[----:B------:R0:W-:Y:S04]  /*560d0*/  @P5 STG.E.U16 [R16.64], R22 ;  /* 0x0000001610005986 */ /* 0x0001e8000c10150a */
[----:B0-----:R-:W3:Y:S01]  /*560e0*/  LDL.LU R22, [R1+0x5e8] ;  /* 0x0005e80001167983 */ /* 0x001ee20000300800 */
[----:B------:R-:W-:-:S02]  /*560f0*/  ISETP.LT.AND P6, PT, R25, c[0x0][0x178], !P3 ;  /* 0x00005e0019007a0c */ /* 0x000fc40005fc1270 */
[----:B------:R-:W-:Y:S02]  /*56100*/  ISETP.LT.AND P2, PT, R27, c[0x0][0x178], !P3 ;  /* 0x00005e001b007a0c */ /* 0x000fe40005f41270 */
[----:B------:R-:W-:Y:S02]  /*56110*/  ISETP.LT.AND P3, PT, R28, c[0x0][0x178], !P1 ;  /* 0x00005e001c007a0c */ /* 0x000fe40004f61270 */
[----:B------:R-:W-:Y:S02]  /*56120*/  IADD3 R8, R3, 0xaf, RZ ;  /* 0x000000af03087810 */ /* 0x000fe40007ffe0ff */
[C---:B------:R-:W-:Y:S01]  /*56130*/  IADD3 R20, R0.reuse, c[0x0][0x198], RZ ;  /* 0x0000660000147a10 */ /* 0x040fe20007ffe0ff */
[----:B------:R-:W-:Y:S01]  /*56140*/  IMAD.WIDE R18, R0, 0x2, R12 ;  /* 0x0000000200127825 */ /* 0x000fe200078e020c */
[----:B------:R-:W-:Y:S02]  /*56150*/  ISETP.GE.AND P4, PT, R8, c[0x0][0x17c], PT ;  /* 0x00005f0008007a0c */ /* 0x000fe40003f86270 */
[----:B------:R-:W-:Y:S01]  /*56160*/  ISETP.LT.AND P5, PT, R26, c[0x0][0x178], !P1 ;  /* 0x00005e001a007a0c */ /* 0x000fe20004fa1270 */
[----:B------:R-:W-:Y:S01]  /*56170*/  IMAD.WIDE R10, R20, 0x2, R4 ;  /* 0x00000002140a7825 */ /* 0x000fe200078e0204 */
[----:B------:R0:W-:Y:S01]  /*56180*/  @P6 STG.E.U16 [R18.64], R23 ;  /* 0x0000001712006986 */ /* 0x0001e2000c10150a */
[----:B------:R-:W-:-:S02]  /*56190*/  ISETP.LT.AND P6, PT, R25, c[0x0][0x178], !P1 ;  /* 0x00005e0019007a0c */ /* 0x000fc40004fc1270 */
[----:B------:R-:W-:-:S04]  /*561a0*/  IMAD.WIDE R16, R20, 0x2, R14 ;  /* 0x0000000214107825 */ /* 0x000fc800078e020e */
[----:B0-----:R-:W-:Y:S01]  /*561b0*/  IMAD.WIDE R18, R20, 0x2, R12 ;  /* 0x0000000214127825 */ /* 0x001fe200078e020c */
[----:B--2---:R-:W-:Y:S02]  /*561c0*/  PRMT R23, R29, 0x7632, R23 ;  /* 0x000076321d177816 */ /* 0x004fe40000000017 */
[----:B----4-:R-:W-:Y:S01]  /*561d0*/  PRMT R21, R9, 0x7632, R21 ;  /* 0x0000763209157816 */ /* 0x010fe20000000015 */
[----:B------:R-:W-:-:S05]  /*561e0*/  IMAD.WIDE R8, R0, 0x2, R6 ;  /* 0x0000000200087825 */ /* 0x000fca00078e0206 */
[----:B------:R0:W-:Y:S04]  /*561f0*/  @P2 STG.E.U16 [R8.64], R21 ;  /* 0x0000001508002986 */ /* 0x0001e8000c10150a */
[----:B---3--:R-:W-:Y:S01]  /*56200*/  @P3 STG.E.U16 [R10.64], R22 ;  /* 0x000000160a003986 */ /* 0x008fe2000c10150a */
[----:B------:R-:W-:Y:S01]  /*56210*/  ISETP.LT.AND P3, PT, R27, c[0x0][0x178], !P1 ;  /* 0x00005e001b007a0c */ /* 0x000fe20004f61270 */
[----:B0-----:R-:W-:Y:S01]  /*56220*/  IMAD.WIDE R8, R20, 0x2, R6 ;  /* 0x0000000214087825 */ /* 0x001fe200078e0206 */
[----:B------:R-:W-:Y:S01]  /*56230*/  PRMT R21, R24, 0x7632, R21 ;  /* 0x0000763218157816 */ /* 0x000fe20000000015 */
[----:B------:R0:W-:Y:S04]  /*56240*/  @P5 STG.E.U16 [R16.64], R24 ;  /* 0x0000001810005986 */ /* 0x0001e8000c10150a */
[----:B------:R1:W-:Y:S01]  /*56250*/  @P6 STG.E.U16 [R18.64], R29 ;  /* 0x0000001d12006986 */ /* 0x0003e2000c10150a */
[----:B------:R-:W-:-:S02]  /*56260*/  ISETP.LT.AND P6, PT, R25, c[0x0][0x178], !P4 ;  /* 0x00005e0019007a0c */ /* 0x000fc400067c1270 */
[----:B0-----:R-:W-:-:S03]  /*56270*/  IADD3 R24, R3, 0xb1, RZ ;  /* 0x000000b103187810 */ /* 0x001fc60007ffe0ff */
[----:B------:R0:W-:Y:S01]  /*56280*/  @P3 STG.E.U16 [R8.64], R2 ;  /* 0x0000000208003986 */ /* 0x0001e2000c10150a */
[----:B------:R-:W-:-:S03]  /*56290*/  ISETP.GE.AND P3, PT, R24, c[0x0][0x17c], PT ;  /* 0x00005f0018007a0c */ /* 0x000fc60003f66270 */
[----:B-1----:R-:W2:Y:S04]  /*562a0*/  LDL.LU R29, [R1+0x3fc] ;  /* 0x0003fc00011d7983 */ /* 0x002ea80000300800 */
[----:B------:R-:W3:Y:S04]  /*562b0*/  LDL.LU R25, [R1+0x37c] ;  /* 0x00037c0001197983 */ /* 0x000ee80000300800 */
[----:B------:R-:W4:Y:S01]  /*562c0*/  LDL R24, [R1+0x10d8] ;  /* 0x0010d80001187983 */ /* 0x000f220000100800 */
[----:B------:R-:W-:Y:S02]  /*562d0*/  IADD3 R0, R3, 0xb0, RZ ;  /* 0x000000b003007810 */ /* 0x000fe40007ffe0ff */
[----:B------:R-:W-:-:S02]  /*562e0*/  ISETP.LT.AND P1, PT, R28, c[0x0][0x178], !P4 ;  /* 0x00005e001c007a0c */ /* 0x000fc40006721270 */
[----:B------:R-:W-:Y:S02]  /*562f0*/  ISETP.GE.AND P2, PT, R0, c[0x0][0x17c], PT ;  /* 0x00005f0000007a0c */ /* 0x000fe40003f46270 */
[----:B------:R-:W-:Y:S02]  /*56300*/  ISETP.LT.AND P5, PT, R26, c[0x0][0x178], !P4 ;  /* 0x00005e001a007a0c */ /* 0x000fe400067a1270 */
[----:B------:R-:W-:Y:S02]  /*56310*/  PRMT R0, R22, 0x7632, R0 ;  /* 0x0000763216007816 */ /* 0x000fe40000000000 */
[----:B------:R-:W-:Y:S02]  /*56320*/  IADD3 R22, R20, c[0x0][0x198], RZ ;  /* 0x0000660014167a10 */ /* 0x000fe40007ffe0ff */
[----:B------:R-:W-:-:S03]  /*56330*/  ISETP.LT.AND P4, PT, R27, c[0x0][0x178], !P4 ;  /* 0x00005e001b007a0c */ /* 0x000fc60006781270 */
[----:B------:R-:W-:-:S04]  /*56340*/  IMAD.WIDE R10, R22, 0x2, R4 ;  /* 0x00000002160a7825 */ /* 0x000fc800078e0204 */
[C---:B------:R-:W-:Y:S01]  /*56350*/  IMAD.WIDE R16, R22.reuse, 0x2, R14 ;  /* 0x0000000216107825 */ /* 0x040fe200078e020e */
[----:B------:R1:W-:Y:S03]  /*56360*/  @P1 STG.E.U16 [R10.64], R0 ;  /* 0x000000000a001986 */ /* 0x0003e6000c10150a */
[----:B------:R-:W-:Y:S01]  /*56370*/  IMAD.WIDE R18, R22, 0x2, R12 ;  /* 0x0000000216127825 */ /* 0x000fe200078e020c */
[----:B------:R-:W-:Y:S01]  /*56380*/  @P5 STG.E.U16 [R16.64], R21 ;  /* 0x0000001510005986 */ /* 0x000fe2000c10150a */
[----:B------:R-:W-:-:S03]  /*56390*/  ISETP.LT.AND P1, PT, R28, c[0x0][0x178], !P2 ;  /* 0x00005e001c007a0c */ /* 0x000fc60005721270 */
[----:B------:R1:W-:Y:S01]  /*563a0*/  @P6 STG.E.U16 [R18.64], R23 ;  /* 0x0000001712006986 */ /* 0x0003e2000c10150a */
[----:B0-----:R-:W-:Y:S01]  /*563b0*/  IMAD.WIDE R8, R22, 0x2, R6 ;  /* 0x0000000216087825 */ /* 0x001fe200078e0206 */
[----:B-1----:R-:W-:Y:S02]  /*563c0*/  PRMT R11, R2, 0x7632, R11 ;  /* 0x00007632020b7816 */ /* 0x002fe4000000000b */
[----:B------:R-:W-:Y:S01]  /*563d0*/  IADD3 R0, R22, c[0x0][0x198], RZ ;  /* 0x0000660016007a10 */ /* 0x000fe20007ffe0ff */
[----:B------:R-:W3:Y:S04]  /*563e0*/  LDL.LU R23, [R1+0x34c] ;  /* 0x00034c0001177983 */ /* 0x000ee80000300800 */
[----:B------:R-:W3:Y:S01]  /*563f0*/  LDL.LU R26, [R1+0x42c] ;  /* 0x00042c00011a7983 */ /* 0x000ee20000300800 */
[----:B------:R-:W-:-:S03]  /*56400*/  IADD3 R10, R3, 0xb2, RZ ;  /* 0x000000b2030a7810 */ /* 0x000fc60007ffe0ff */
[----:B------:R-:W3:Y:S04]  /*56410*/  LDL.LU R2, [R1+0x40c] ;  /* 0x00040c0001027983 */ /* 0x000ee80000300800 */
[----:B------:R-:W3:Y:S01]  /*56420*/  LDL R22, [R1+0x10dc] ;  /* 0x0010dc0001167983 */ /* 0x000ee20000100800 */
[----:B------:R-:W-:-:S03]  /*56430*/  IMAD.WIDE R16, R0, 0x2, R4 ;  /* 0x0000000200107825 */ /* 0x000fc600078e0204 */
[----:B------:R0:W-:Y:S01]  /*56440*/  @P4 STG.E.U16 [R8.64], R11 ;  /* 0x0000000b08004986 */ /* 0x0001e2000c10150a */
[----:B------:R-:W-:Y:S01]  /*56450*/  ISETP.GE.AND P4, PT, R10, c[0x0][0x17c], PT ;  /* 0x00005f000a007a0c */ /* 0x000fe20003f86270 */
[----:B0-----:R-:W-:Y:S01]  /*56460*/  IMAD.WIDE R10, R0, 0x2, R14 ;  /* 0x00000002000a7825 */ /* 0x001fe200078e020e */
[----:B----4-:R-:W-:Y:S01]  /*56470*/  ISETP.LT.AND P5, PT, R24, c[0x0][0x178], !P2 ;  /* 0x00005e0018007a0c */ /* 0x010fe200057a1270 */
[----:B--2---:R-:W-:-:S12]  /*56480*/  @P1 STG.E.U16 [R16.64], R29 ;  /* 0x0000001d10001986 */ /* 0x004fd8000c10150a */
[----:B---3--:R0:W-:Y:S04]  /*56490*/  @P5 STG.E.U16 [R10.64], R25 ;  /* 0x000000190a005986 */ /* 0x0081e8000c10150a */
[----:B0-----:R-:W2:Y:S01]  /*564a0*/  LDL.LU R11, [R1+0x36c] ;  /* 0x00036c00010b7983 */ /* 0x001ea20000300800 */
[----:B------:R-:W-:-:S04]  /*564b0*/  IMAD.WIDE R8, R0, 0x2, R12 ;  /* 0x0000000200087825 */ /* 0x000fc800078e020c */
[----:B------:R-:W-:Y:S01]  /*564c0*/  IMAD.WIDE R16, R0, 0x2, R6 ;  /* 0x0000000200107825 */ /* 0x000fe200078e0206 */
[----:B------:R-:W-:Y:S02]  /*564d0*/  ISETP.LT.AND P5, PT, R28, c[0x0][0x178], !P3 ;  /* 0x00005e001c007a0c */ /* 0x000fe40005fa1270 */
[----:B------:R-:W-:Y:S02]  /*564e0*/  IADD3 R0, R0, c[0x0][0x198], RZ ;  /* 0x0000660000007a10 */ /* 0x000fe40007ffe0ff */
[----:B------:R-:W-:Y:S02]  /*564f0*/  ISETP.LT.AND P6, PT, R22, c[0x0][0x178], !P2 ;  /* 0x00005e0016007a0c */ /* 0x000fe400057c1270 */
[----:B------:R-:W-:Y:S02]  /*56500*/  ISETP.LT.AND P2, PT, R27, c[0x0][0x178], !P2 ;  /* 0x00005e001b007a0c */ /* 0x000fe40005741270 */
[----:B------:R-:W-:Y:S02]  /*56510*/  PRMT R20, R29, 0x7632, R20 ;  /* 0x000076321d147816 */ /* 0x000fe40000000014 */
[----:B------:R-:W-:Y:S01]  /*56520*/  PRMT R21, R25, 0x7632, R21 ;  /* 0x0000763219157816 */ /* 0x000fe20000000015 */
[----:B------:R-:W3:Y:S04]  /*56530*/  LDL.LU R29, [R1+0x18bc] ;  /* 0x0018bc00011d7983 */ /* 0x000ee80000300800 */
[----:B------:R-:W4:Y:S01]  /*56540*/  LDL.LU R25, [R1+0x38c] ;  /* 0x00038c0001197983 */ /* 0x000f220000300800 */
[----:B------:R-:W-:-:S04]  /*56550*/  IADD3 R18, R3, 0xb3, RZ ;  /* 0x000000b303127810 */ /* 0x000fc80007ffe0ff */
[----:B------:R-:W-:Y:S02]  /*56560*/  ISETP.GE.AND P1, PT, R18, c[0x0][0x17c], PT ;  /* 0x00005f0012007a0c */ /* 0x000fe40003f26270 */
[----:B------:R-:W-:Y:S01]  /*56570*/  PRMT R18, R23, 0x7632, R18 ;  /* 0x0000763217127816 */ /* 0x000fe20000000012 */
[----:B--2---:R-:W-:Y:S01]  /*56580*/  @P6 STG.E.U16 [R8.64], R11 ;  /* 0x0000000b08006986 */ /* 0x004fe2000c10150a */
[----:B------:R-:W-:-:S03]  /*56590*/  ISETP.LT.AND P6, PT, R24, c[0x0][0x178], !P3 ;  /* 0x00005e0018007a0c */ /* 0x000fc60005fc1270 */
[----:B------:R0:W-:Y:S01]  /*565a0*/  @P2 STG.E.U16 [R16.64], R23 ;  /* 0x0000001710002986 */ /* 0x0001e2000c10150a */
[----:B------:R-:W-:Y:S01]  /*565b0*/  ISETP.LT.AND P2, PT, R22, c[0x0][0x178], !P3 ;  /* 0x00005e0016007a0c */ /* 0x000fe20005f41270 */
[----:B0-----:R-:W-:Y:S02]  /*565c0*/  IMAD.MOV.U32 R17, RZ, RZ, R11 ;  /* 0x000000ffff117224 */ /* 0x001fe400078e000b */
[----:B------:R-:W-:-:S03]  /*565d0*/  IMAD.WIDE R10, R0, 0x2, R4 ;  /* 0x00000002000a7825 */ /* 0x000fc600078e0204 */
[----:B------:R-:W-:Y:S01]  /*565e0*/  PRMT R19, R17, 0x7632, R19 ;  /* 0x0000763211137816 */ /* 0x000fe20000000013 */
[C---:B------:R-:W-:Y:S01]  /*565f0*/  IMAD.WIDE R8, R0.reuse, 0x2, R14 ;  /* 0x0000000200087825 */ /* 0x040fe200078e020e */
[----:B------:R-:W-:Y:S03]  /*56600*/  @P5 STG.E.U16 [R10.64], R20 ;  /* 0x000000140a005986 */ /* 0x000fe6000c10150a */
[----:B------:R-:W-:Y:S01]  /*56610*/  IMAD.WIDE R16, R0, 0x2, R12 ;  /* 0x0000000200107825 */ /* 0x000fe200078e020c */
[----:B------:R-:W-:Y:S01]  /*56620*/  @P6 STG.E.U16 [R8.64], R21 ;  /* 0x0000001508006986 */ /* 0x000fe2000c10150a */
[----:B------:R-:W-:-:S03]  /*56630*/  ISETP.LT.AND P3, PT, R27, c[0x0][0x178], !P3 ;  /* 0x00005e001b007a0c */ /* 0x000fc60005f61270 */
[----:B------:R0:W-:Y:S01]  /*56640*/  @P2 STG.E.U16 [R16.64], R19 ;  /* 0x0000001310002986 */ /* 0x0001e2000c10150a */
[----:B------:R-:W-:Y:S02]  /*56650*/  ISETP.LT.AND P5, PT, R28, c[0x0][0x178], !P4 ;  /* 0x00005e001c007a0c */ /* 0x000fe400067a1270 */
[----:B------:R-:W-:Y:S01]  /*56660*/  ISETP.LT.AND P2, PT, R24, c[0x0][0x178], !P4 ;  /* 0x00005e0018007a0c */ /* 0x000fe20006741270 */
[----:B0-----:R-:W2:Y:S01]  /*56670*/  LDL.LU R19, [R1+0x35c] ;  /* 0x00035c0001137983 */ /* 0x001ea20000300800 */
[C---:B------:R-:W-:Y:S01]  /*56680*/  IMAD.WIDE R8, R0.reuse, 0x2, R6 ;  /* 0x0000000200087825 */ /* 0x040fe200078e0206 */
[----:B------:R-:W-:Y:S02]  /*56690*/  IADD3 R17, R0, c[0x0][0x198], RZ ;  /* 0x0000660000117a10 */ /* 0x000fe40007ffe0ff */
[----:B------:R-:W-:Y:S02]  /*566a0*/  IADD3 R0, R3, 0xb4, RZ ;  /* 0x000000b403007810 */ /* 0x000fe40007ffe0ff */
[----:B------:R0:W-:Y:S01]  /*566b0*/  @P3 STG.E.U16 [R8.64], R18 ;  /* 0x0000001208003986 */ /* 0x0001e2000c10150a */
[----:B------:R-:W-:Y:S01]  /*566c0*/  IMAD.WIDE R10, R17, 0x2, R14 ;  /* 0x00000002110a7825 */ /* 0x000fe200078e020e */
[----:B------:R-:W-:-:S02]  /*566d0*/  ISETP.GE.AND P6, PT, R0, c[0x0][0x17c], PT ;  /* 0x00005f0000007a0c */ /* 0x000fc40003fc6270 */
[----:B------:R-:W-:Y:S02]  /*566e0*/  PRMT R0, R26, 0x7632, R0 ;  /* 0x000076321a007816 */ /* 0x000fe40000000000 */
[----:B------:R-:W-:Y:S01]  /*566f0*/  PRMT R16, R2, 0x7632, R16 ;  /* 0x0000763202107816 */ /* 0x000fe20000000010 */
[----:B0-----:R-:W-:-:S05]  /*56700*/  IMAD.WIDE R8, R17, 0x2, R4 ;  /* 0x0000000211087825 */ /* 0x001fca00078e0204 */
[----:B------:R0:W-:Y:S04]  /*56710*/  @P5 STG.E.U16 [R8.64], R26 ;  /* 0x0000001a08005986 */ /* 0x0001e8000c10150a */
[----:B------:R1:W-:Y:S04]  /*56720*/  @P2 STG.E.U16 [R10.64], R2 ;  /* 0x000000020a002986 */ /* 0x0003e8000c10150a */
[----:B0-----:R-:W3:Y:S04]  /*56730*/  LDL.LU R26, [R1+0x4dc] ;  /* 0x0004dc00011a7983 */ /* 0x001ee80000300800 */
[----:B-1----:R-:W3:Y:S01]  /*56740*/  LDL.LU R2, [R1+0x43c] ;  /* 0x00043c0001027983 */ /* 0x002ee20000300800 */
[----:B------:R-:W-:-:S02]  /*56750*/  ISETP.LT.AND P3, PT, R22, c[0x0][0x178], !P4 ;  /* 0x00005e0016007a0c */ /* 0x000fc40006761270 */
[----:B------:R-:W-:Y:S01]  /*56760*/  ISETP.LT.AND P4, PT, R27, c[0x0][0x178], !P4 ;  /* 0x00005e001b007a0c */ /* 0x000fe20006781270 */
[C---:B------:R-:W-:Y:S01]  /*56770*/  IMAD.WIDE R8, R17.reuse, 0x2, R12 ;  /* 0x0000000211087825 */ /* 0x040fe200078e020c */
[----:B------:R-:W-:Y:S01]  /*56780*/  ISETP.LT.AND P5, PT, R28, c[0x0][0x178], !P1 ;  /* 0x00005e001c007a0c */ /* 0x000fe20004fa1270 */
[----:B------:R-:W3:Y:S01]  /*56790*/  LDL.LU R23, [R1+0x41c] ;  /* 0x00041c0001177983 */ /* 0x000ee20000300800 */
[----:B------:R-:W-:Y:S01]  /*567a0*/  ISETP.LT.AND P2, PT, R24, c[0x0][0x178], !P1 ;  /* 0x00005e0018007a0c */ /* 0x000fe20004f41270 */
[C---:B------:R-:W-:Y:S01]  /*567b0*/  IMAD.WIDE R10, R17.reuse, 0x2, R6 ;  /* 0x00000002110a7825 */ /* 0x040fe200078e0206 */
[----:B------:R-:W-:Y:S02]  /*567c0*/  IADD3 R18, R17, c[0x0][0x198], RZ ;  /* 0x0000660011127a10 */ /* 0x000fe40007ffe0ff */
[----:B------:R-:W-:-:S03]  /*567d0*/  IADD3 R17, R3, 0xb5, RZ ;  /* 0x000000b503117810 */ /* 0x000fc60007ffe0ff */
[----:B----4-:R0:W-:Y:S01]  /*567e0*/  @P3 STG.E.U16 [R8.64], R25 ;  /* 0x0000001908003986 */ /* 0x0101e2000c10150a */
[----:B------:R-:W-:Y:S02]  /*567f0*/  ISETP.LT.AND P3, PT, R22, c[0x0][0x178], !P1 ;  /* 0x00005e0016007a0c */ /* 0x000fe40004f61270 */
[----:B------:R-:W-:Y:S01]  /*56800*/  ISETP.LT.AND P1, PT, R27, c[0x0][0x178], !P1 ;  /* 0x00005e001b007a0c */ /* 0x000fe20004f21270 */
[C---:B0-----:R-:W-:Y:S01]  /*56810*/  IMAD.WIDE R8, R18.reuse, 0x2, R4 ;  /* 0x0000000212087825 */ /* 0x041fe200078e0204 */
[----:B--2---:R0:W-:Y:S01]  /*56820*/  @P4 STG.E.U16 [R10.64], R19 ;  /* 0x000000130a004986 */ /* 0x0041e2000c10150a */
[----:B------:R-:W-:Y:S02]  /*56830*/  ISETP.GE.AND P4, PT, R17, c[0x0][0x17c], PT ;  /* 0x00005f0011007a0c */ /* 0x000fe40003f86270 */
[----:B------:R-:W-:Y:S02]  /*56840*/  PRMT R17, R25, 0x7632, R17 ;  /* 0x0000763219117816 */ /* 0x000fe40000000011 */
[----:B------:R-:W2:Y:S01]  /*56850*/  LDL.LU R25, [R1+0x33c] ;  /* 0x00033c0001197983 */ /* 0x000ea20000300800 */
[----:B0-----:R-:W-:-:S03]  /*56860*/  IMAD.WIDE R10, R18, 0x2, R14 ;  /* 0x00000002120a7825 */ /* 0x001fc600078e020e */
[----:B------:R0:W-:Y:S01]  /*56870*/  @P5 STG.E.U16 [R8.64], R0 ;  /* 0x0000000008005986 */ /* 0x0001e2000c10150a */
[----:B------:R-:W-:-:S03]  /*56880*/  ISETP.LT.AND P5, PT, R24, c[0x0][0x178], !P6 ;  /* 0x00005e0018007a0c */ /* 0x000fc600077a1270 */
[----:B------:R1:W-:Y:S01]  /*56890*/  @P2 STG.E.U16 [R10.64], R16 ;  /* 0x000000100a002986 */ /* 0x0003e2000c10150a */
[----:B------:R-:W-:Y:S01]  /*568a0*/  ISETP.LT.AND P2, PT, R28, c[0x0][0x178], !P6 ;  /* 0x00005e001c007a0c */ /* 0x000fe20007741270 */
[C---:B0-----:R-:W-:Y:S01]  /*568b0*/  IMAD.WIDE R8, R18.reuse, 0x2, R12 ;  /* 0x0000000212087825 */ /* 0x041fe200078e020c */
[----:B------:R-:W-:Y:S02]  /*568c0*/  PRMT R0, R19, 0x7632, R0 ;  /* 0x0000763213007816 */ /* 0x000fe40000000000 */
[C---:B-1----:R-:W-:Y:S02]  /*568d0*/  IADD3 R16, R18.reuse, c[0x0][0x198], RZ ;  /* 0x0000660012107a10 */ /* 0x042fe40007ffe0ff */
[----:B------:R0:W-:Y:S01]  /*568e0*/  @P3 STG.E.U16 [R8.64], R17 ;  /* 0x0000001108003986 */ /* 0x0001e2000c10150a */
[----:B------:R-:W-:-:S04]  /*568f0*/  IMAD.WIDE R18, R18, 0x2, R6 ;  /* 0x0000000212127825 */ /* 0x000fc800078e0206 */
[C---:B------:R-:W-:Y:S01]  /*56900*/  IMAD.WIDE R10, R16.reuse, 0x2, R14 ;  /* 0x00000002100a7825 */ /* 0x040fe200078e020e */
[----:B------:R1:W-:Y:S03]  /*56910*/  @P1 STG.E.U16 [R18.64], R0 ;  /* 0x0000000012001986 */ /* 0x0003e6000c10150a */
[----:B0-----:R-:W-:Y:S01]  /*56920*/  IMAD.WIDE R8, R16, 0x2, R4 ;  /* 0x0000000210087825 */ /* 0x001fe200078e0204 */
[----:B---3--:R-:W-:-:S04]  /*56930*/  PRMT R21, R2, 0x7632, R21 ;  /* 0x0000763202157816 */ /* 0x008fc80000000015 */
[----:B------:R0:W-:Y:S01]  /*56940*/  @P2 STG.E.U16 [R8.64], R26 ;  /* 0x0000001a08002986 */ /* 0x0001e2000c10150a */
[----:B-1----:R-:W-:-:S03]  /*56950*/  PRMT R0, R26, 0x7632, R0 ;  /* 0x000076321a007816 */ /* 0x002fc60000000000 */
[----:B------:R1:W-:Y:S04]  /*56960*/  @P5 STG.E.U16 [R10.64], R2 ;  /* 0x000000020a005986 */ /* 0x0003e8000c10150a */
[----:B0-----:R-:W3:Y:S04]  /*56970*/  LDL.LU R26, [R1+0x51c] ;  /* 0x00051c00011a7983 */ /* 0x001ee80000300800 */
[----:B-1----:R-:W4:Y:S01]  /*56980*/  LDL.LU R2, [R1+0x4fc] ;  /* 0x0004fc0001027983 */ /* 0x002f220000300800 */
[----:B------:R-:W-:Y:S02]  /*56990*/  ISETP.LT.AND P3, PT, R22, c[0x0][0x178], !P6 ;  /* 0x00005e0016007a0c */ /* 0x000fe40007761270 */
[----:B------:R-:W-:Y:S01]  /*569a0*/  ISETP.LT.AND P6, PT, R27, c[0x0][0x178], !P6 ;  /* 0x00005e001b007a0c */ /* 0x000fe200077c1270 */
[----:B------:R-:W-:Y:S01]  /*569b0*/  IMAD.WIDE R8, R16, 0x2, R12 ;  /* 0x0000000210087825 */ /* 0x000fe200078e020c */
[----:B------:R-:W-:-:S02]  /*569c0*/  ISETP.LT.AND P2, PT, R28, c[0x0][0x178], !P4 ;  /* 0x00005e001c007a0c */ /* 0x000fc40006741270 */
[----:B------:R-:W-:Y:S02]  /*569d0*/  ISETP.LT.AND P5, PT, R24, c[0x0][0x178], !P4 ;  /* 0x00005e0018007a0c */ /* 0x000fe400067a1270 */
[----:B------:R-:W-:Y:S02]  /*569e0*/  IADD3 R19, R16, c[0x0][0x198], RZ ;  /* 0x0000660010137a10 */ /* 0x000fe40007ffe0ff */
[----:B------:R-:W-:-:S03]  /*569f0*/  IADD3 R17, R3, 0xb6, RZ ;  /* 0x000000b603117810 */ /* 0x000fc60007ffe0ff */
[----:B------:R0:W-:Y:S01]  /*56a00*/  @P3 STG.E.U16 [R8.64], R23 ;  /* 0x0000001708003986 */ /* 0x0001e2000c10150a */
[----:B------:R-:W-:Y:S01]  /*56a10*/  ISETP.LT.AND P3, PT, R22, c[0x0][0x178], !P4 ;  /* 0x00005e0016007a0c */ /* 0x000fe20006761270 */
[----:B------:R-:W-:Y:S01]  /*56a20*/  IMAD.WIDE R10, R19, 0x2, R4 ;  /* 0x00000002130a7825 */ /* 0x000fe200078e0204 */
[----:B------:R-:W-:Y:S02]  /*56a30*/  PRMT R18, R23, 0x7632, R18 ;  /* 0x0000763217127816 */ /* 0x000fe40000000012 */
[----:B------:R-:W-:Y:S02]  /*56a40*/  ISETP.LT.AND P4, PT, R27, c[0x0][0x178], !P4 ;  /* 0x00005e001b007a0c */ /* 0x000fe40006781270 */
[----:B------:R-:W-:Y:S01]  /*56a50*/  ISETP.GE.AND P1, PT, R17, c[0x0][0x17c], PT ;  /* 0x00005f0011007a0c */ /* 0x000fe20003f26270 */
[----:B0-----:R-:W-:Y:S01]  /*56a60*/  IMAD.WIDE R8, R16, 0x2, R6 ;  /* 0x0000000210087825 */ /* 0x001fe200078e0206 */
[----:B------:R-:W4:Y:S03]  /*56a70*/  LDL.LU R23, [R1+0x4ec] ;  /* 0x0004ec0001177983 */ /* 0x000f260000300800 */
[----:B------:R-:W-:Y:S01]  /*56a80*/  IMAD.WIDE R16, R19, 0x2, R14 ;  /* 0x0000000213107825 */ /* 0x000fe200078e020e */
[----:B--2---:R-:W-:Y:S01]  /*56a90*/  PRMT R20, R25, 0x7632, R20 ;  /* 0x0000763219147816 */ /* 0x004fe20000000014 */
[----:B------:R0:W-:Y:S04]  /*56aa0*/  @P6 STG.E.U16 [R8.64], R25 ;  /* 0x0000001908006986 */ /* 0x0001e8000c10150a */
[----:B------:R1:W-:Y:S01]  /*56ab0*/  @P2 STG.E.U16 [R10.64], R0 ;  /* 0x000000000a002986 */ /* 0x0003e2000c10150a */
[----:B------:R-:W-:-:S03]  /*56ac0*/  ISETP.LT.AND P2, PT, R28, c[0x0][0x178], !P1 ;  /* 0x00005e001c007a0c */ /* 0x000fc60004f41270 */
[----:B0-----:R-:W2:Y:S01]  /*56ad0*/  LDL.LU R25, [R1+0x44c] ;  /* 0x00044c0001197983 */ /* 0x001ea20000300800 */
[----:B------:R-:W-:-:S03]  /*56ae0*/  IMAD.WIDE R8, R19, 0x2, R12 ;  /* 0x0000000213087825 */ /* 0x000fc600078e020c */
[----:B------:R0:W-:Y:S01]  /*56af0*/  @P5 STG.E.U16 [R16.64], R21 ;  /* 0x0000001510005986 */ /* 0x0001e2000c10150a */
[----:B------:R-:W-:Y:S01]  /*56b00*/  ISETP.LT.AND P5, PT, R24, c[0x0][0x178], !P1 ;  /* 0x00005e0018007a0c */ /* 0x000fe20004fa1270 */
[C---:B-1----:R-:W-:Y:S01]  /*56b10*/  IMAD.WIDE R10, R19.reuse, 0x2, R6 ;  /* 0x00000002130a7825 */ /* 0x042fe200078e0206 */
[----:B------:R-:W-:Y:S01]  /*56b20*/  IADD3 R0, R19, c[0x0][0x198], RZ ;  /* 0x0000660013007a10 */ /* 0x000fe20007ffe0ff */
[----:B------:R1:W-:Y:S04]  /*56b30*/  @P3 STG.E.U16 [R8.64], R18 ;  /* 0x0000001208003986 */ /* 0x0003e8000c10150a */
[----:B------:R-:W-:Y:S01]  /*56b40*/  @P4 STG.E.U16 [R10.64], R20 ;  /* 0x000000140a004986 */ /* 0x000fe2000c10150a */
[C---:B0-----:R-:W-:Y:S02]  /*56b50*/  IADD3 R16, R3.reuse, 0xb7, RZ ;  /* 0x000000b703107810 */ /* 0x041fe40007ffe0ff */
[----:B------:R-:W-:-:S02]  /*56b60*/  IADD3 R17, R3, 0xb8, RZ ;  /* 0x000000b803117810 */ /* 0x000fc40007ffe0ff */
[----:B------:R-:W-:Y:S02]  /*56b70*/  ISETP.GE.AND P3, PT, R16, c[0x0][0x17c], PT ;  /* 0x00005f0010007a0c */ /* 0x000fe40003f66270 */
[----:B------:R-:W-:Y:S01]  /*56b80*/  ISETP.GE.AND P4, PT, R17, c[0x0][0x17c], PT ;  /* 0x00005f0011007a0c */ /* 0x000fe20003f86270 */
[----:B------:R-:W-:-:S04]  /*56b90*/  IMAD.WIDE R16, R0, 0x2, R4 ;  /* 0x0000000200107825 */ /* 0x000fc800078e0204 */
[----:B-1----:R-:W-:Y:S01]  /*56ba0*/  IMAD.WIDE R8, R0, 0x2, R14 ;  /* 0x0000000200087825 */ /* 0x002fe200078e020e */
[----:B---3--:R-:W-:Y:S01]  /*56bb0*/  @P2 STG.E.U16 [R16.64], R26 ;  /* 0x0000001a10002986 */ /* 0x008fe2000c10150a */
[----:B------:R-:W-:Y:S02]  /*56bc0*/  PRMT R18, R26, 0x7632, R18 ;  /* 0x000076321a127816 */ /* 0x000fe40000000012 */
[----:B----4-:R-:W-:Y:S01]  /*56bd0*/  PRMT R19, R2, 0x7632, R19 ;  /* 0x0000763202137816 */ /* 0x010fe20000000013 */
[----:B------:R0:W-:Y:S04]  /*56be0*/  @P5 STG.E.U16 [R8.64], R2 ;  /* 0x0000000208005986 */ /* 0x0001e8000c10150a */
[----:B0-----:R-:W3:Y:S04]  /*56bf0*/  LDL.LU R2, [R1+0x55c] ;  /* 0x00055c0001027983 */ /* 0x001ee80000300800 */
[----:B------:R-:W4:Y:S01]  /*56c00*/  LDL.LU R26, [R1+0x53c] ;  /* 0x00053c00011a7983 */ /* 0x000f220000300800 */
[----:B------:R-:W-:-:S02]  /*56c10*/  ISETP.LT.AND P6, PT, R22, c[0x0][0x178], !P1 ;  /* 0x00005e0016007a0c */ /* 0x000fc40004fc1270 */
[----:B------:R-:W-:Y:S01]  /*56c20*/  ISETP.LT.AND P1, PT, R27, c[0x0][0x178], !P1 ;  /* 0x00005e001b007a0c */ /* 0x000fe20004f21270 */
[----:B------:R-:W-:Y:S01]  /*56c30*/  IMAD.WIDE R10, R0, 0x2, R12 ;  /* 0x00000002000a7825 */ /* 0x000fe200078e020c */
[----:B------:R-:W-:Y:S02]  /*56c40*/  ISETP.LT.AND P2, PT, R28, c[0x0][0x178], !P3 ;  /* 0x00005e001c007a0c */ /* 0x000fe40005f41270 */
[----:B------:R-:W-:Y:S01]  /*56c50*/  ISETP.LT.AND P5, PT, R24, c[0x0][0x178], !P3 ;  /* 0x00005e0018007a0c */ /* 0x000fe20005fa1270 */
[C---:B------:R-:W-:Y:S01]  /*56c60*/  IMAD.WIDE R8, R0.reuse, 0x2, R6 ;  /* 0x0000000200087825 */ /* 0x040fe200078e0206 */
[----:B------:R-:W-:-:S05]  /*56c70*/  IADD3 R0, R0, c[0x0][0x198], RZ ;  /* 0x0000660000007a10 */ /* 0x000fca0007ffe0ff */
[----:B------:R0:W-:Y:S01]  /*56c80*/  @P6 STG.E.U16 [R10.64], R23 ;  /* 0x000000170a006986 */ /* 0x0001e2000c10150a */
[----:B------:R-:W-:Y:S02]  /*56c90*/  ISETP.LT.AND P6, PT, R22, c[0x0][0x178], !P3 ;  /* 0x00005e0016007a0c */ /* 0x000fe40005fc1270 */
[----:B------:R-:W-:Y:S02]  /*56ca0*/  ISETP.LT.AND P3, PT, R27, c[0x0][0x178], !P3 ;  /* 0x00005e001b007a0c */ /* 0x000fe40005f61270 */
[----:B------:R-:W-:Y:S01]  /*56cb0*/  IADD3 R21, R3, 0xb9, RZ ;  /* 0x000000b903157810 */ /* 0x000fe20007ffe0ff */
[----:B------:R-:W-:-:S04]  /*56cc0*/  IMAD.WIDE R16, R0, 0x2, R12 ;  /* 0x0000000200107825 */ /* 0x000fc800078e020c */
[C---:B0-----:R-:W-:Y:S01]  /*56cd0*/  IMAD.WIDE R10, R0.reuse, 0x2, R14 ;  /* 0x00000002000a7825 */ /* 0x041fe200078e020e */
[----:B------:R-:W-:Y:S02]  /*56ce0*/  PRMT R20, R23, 0x7632, R20 ;  /* 0x0000763217147816 */ /* 0x000fe40000000014 */
        /* <DEDUP_REMOVED lines=11> */
[C---:B0-----:R-:W-:Y:S01]  /*56da0*/  IMAD.WIDE R8, R0.reuse, 0x2, R6 ;  /* 0x0000000200087825 */ /* 0x041fe200078e0206 */
[----:B------:R-:W-:Y:S02]  /*56db0*/  IADD3 R0, R0, c[0x0][0x198], RZ ;  /* 0x0000660000007a10 */ /* 0x000fe40007ffe0ff */
[----:B-1----:R-:W-:Y:S02]  /*56dc0*/  IADD3 R10, R3, 0xba, RZ ;  /* 0x000000ba030a7810 */ /* 0x002fe40007ffe0ff */
[----:B------:R-:W-:Y:S01]  /*56dd0*/  @P3 STG.E.U16 [R8.64], R21 ;  /* 0x0000001508003986 */ /* 0x000fe2000c10150a */
[----:B------:R-:W-:Y:S01]  /*56de0*/  IMAD.WIDE R16, R0, 0x2, R4 ;  /* 0x0000000200107825 */ /* 0x000fe200078e0204 */
[----:B------:R-:W-:-:S03]  /*56df0*/  ISETP.GE.AND P3, PT, R10, c[0x0][0x17c], PT ;  /* 0x00005f000a007a0c */ /* 0x000fc60003f66270 */
[----:B------:R-:W-:Y:S01]  /*56e00*/  IMAD.WIDE R10, R0, 0x2, R14 ;  /* 0x00000002000a7825 */ /* 0x000fe200078e020e */
[----:B---3--:R-:W-:Y:S04]  /*56e10*/  @P2 STG.E.U16 [R16.64], R2 ;  /* 0x0000000210002986 */ /* 0x008fe8000c10150a */
[----:B----4-:R0:W-:Y:S04]  /*56e20*/  @P5 STG.E.U16 [R10.64], R26 ;  /* 0x0000001a0a005986 */ /* 0x0101e8000c10150a */
[----:B0-----:R-:W3:Y:S04]  /*56e30*/  LDL.LU R10, [R1+0x50c] ;  /* 0x00050c00010a7983 */ /* 0x001ee80000300800 */
[----:B------:R-:W4:Y:S01]  /*56e40*/  LDL.LU R11, [R1+0x4cc] ;  /* 0x0004cc00010b7983 */ /* 0x000f220000300800 */
[----:B------:R-:W-:-:S02]  /*56e50*/  ISETP.LT.AND P6, PT, R22, c[0x0][0x178], !P4 ;  /* 0x00005e0016007a0c */ /* 0x000fc400067c1270 */
[----:B------:R-:W-:Y:S01]  /*56e60*/  ISETP.LT.AND P4, PT, R27, c[0x0][0x178], !P4 ;  /* 0x00005e001b007a0c */ /* 0x000fe20006781270 */
[----:B------:R-:W-:-:S04]  /*56e70*/  IMAD.WIDE R8, R0, 0x2, R12 ;  /* 0x0000000200087825 */ /* 0x000fc800078e020c */
[----:B------:R-:W-:Y:S01]  /*56e80*/  IMAD.WIDE R16, R0, 0x2, R6 ;  /* 0x0000000200107825 */ /* 0x000fe200078e0206 */
[----:B------:R-:W-:Y:S02]  /*56e90*/  ISETP.LT.AND P5, PT, R28, c[0x0][0x178], !P1 ;  /* 0x00005e001c007a0c */ /* 0x000fe40004fa1270 */
[----:B------:R-:W-:Y:S02]  /*56ea0*/  IADD3 R0, R0, c[0x0][0x198], RZ ;  /* 0x0000660000007a10 */ /* 0x000fe40007ffe0ff */
[----:B------:R-:W-:Y:S02]  /*56eb0*/  IADD3 R18, R3, 0xbb, RZ ;  /* 0x000000bb03127810 */ /* 0x000fe40007ffe0ff */
[----:B------:R-:W-:Y:S02]  /*56ec0*/  PRMT R20, R2, 0x7632, R20 ;  /* 0x0000763202147816 */ /* 0x000fe40000000014 */
[----:B------:R-:W-:Y:S01]  /*56ed0*/  ISETP.GE.AND P2, PT, R18, c[0x0][0x17c], PT ;  /* 0x00005f0012007a0c */ /* 0x000fe20003f46270 */
[----:B------:R-:W2:Y:S01]  /*56ee0*/  LDL.LU R2, [R1+0x18b8] ;  /* 0x0018b80001027983 */ /* 0x000ea20000300800 */
[----:B------:R-:W-:-:S03]  /*56ef0*/  PRMT R21, R26, 0x7632, R21 ;  /* 0x000076321a157816 */ /* 0x000fc60000000015 */
[----:B------:R-:W2:Y:S04]  /*56f00*/  LDL.LU R26, [R1+0x52c] ;  /* 0x00052c00011a7983 */ /* 0x000ea80000300800 */
[----:B---3--:R0:W-:Y:S01]  /*56f10*/  @P6 STG.E.U16 [R8.64], R10 ;  /* 0x0000000a08006986 */ /* 0x0081e2000c10150a */
[----:B------:R-:W-:-:S03]  /*56f20*/  ISETP.LT.AND P6, PT, R24, c[0x0][0x178], !P1 ;  /* 0x00005e0018007a0c */ /* 0x000fc60004fc1270 */
[----:B----4-:R1:W-:Y:S01]  /*56f30*/  @P4 STG.E.U16 [R16.64], R11 ;  /* 0x0000000b10004986 */ /* 0x0103e2000c10150a */
[----:B------:R-:W-:Y:S01]  /*56f40*/  ISETP.LT.AND P4, PT, R22, c[0x0][0x178], !P1 ;  /* 0x00005e0016007a0c */ /* 0x000fe20004f81270 */
[----:B0-----:R-:W-:-:S04]  /*56f50*/  IMAD.WIDE R8, R0, 0x2, R4 ;  /* 0x0000000200087825 */ /* 0x001fc800078e0204 */
[----:B-1----:R-:W-:Y:S02]  /*56f60*/  IMAD.MOV.U32 R16, RZ, RZ, R10 ;  /* 0x000000ffff107224 */ /* 0x002fe400078e000a */
[----:B------:R-:W-:Y:S02]  /*56f70*/  IMAD.MOV.U32 R17, RZ, RZ, R11 ;  /* 0x000000ffff117224 */ /* 0x000fe400078e000b */
[----:B------:R-:W-:Y:S01]  /*56f80*/  IMAD.WIDE R10, R0, 0x2, R14 ;  /* 0x00000002000a7825 */ /* 0x000fe200078e020e */
[----:B------:R-:W-:Y:S02]  /*56f90*/  PRMT R19, R16, 0x7632, R19 ;  /* 0x0000763210137816 */ /* 0x000fe40000000013 */
[----:B------:R-:W-:Y:S01]  /*56fa0*/  PRMT R18, R17, 0x7632, R18 ;  /* 0x0000763211127816 */ /* 0x000fe20000000012 */
[C---:B------:R-:W-:Y:S01]  /*56fb0*/  IMAD.WIDE R16, R0.reuse, 0x2, R12 ;  /* 0x0000000200107825 */ /* 0x040fe200078e020c */
[----:B------:R-:W-:Y:S04]  /*56fc0*/  @P5 STG.E.U16 [R8.64], R20 ;  /* 0x0000001408005986 */ /* 0x000fe8000c10150a */
[----:B------:R-:W-:Y:S04]  /*56fd0*/  @P6 STG.E.U16 [R10.64], R21 ;  /* 0x000000150a006986 */ /* 0x000fe8000c10150a */
[----:B------:R0:W-:Y:S04]  /*56fe0*/  @P4 STG.E.U16 [R16.64], R19 ;  /* 0x0000001310004986 */ /* 0x0001e8000c10150a */
[----:B0-----:R-:W3:Y:S01]  /*56ff0*/  LDL.LU R19, [R1+0x45c] ;  /* 0x00045c0001137983 */ /* 0x001ee20000300800 */
[----:B------:R-:W-:Y:S01]  /*57000*/  ISETP.LT.AND P1, PT, R27, c[0x0][0x178], !P1 ;  /* 0x00005e001b007a0c */ /* 0x000fe20004f21270 */
[----:B------:R-:W-:Y:S01]  /*57010*/  IMAD.WIDE R8, R0, 0x2, R6 ;  /* 0x0000000200087825 */ /* 0x000fe200078e0206 */
[----:B------:R-:W-:-:S02]  /*57020*/  ISETP.LT.AND P5, PT, R28, c[0x0][0x178], !P3 ;  /* 0x00005e001c007a0c */ /* 0x000fc40005fa1270 */
[----:B------:R-:W-:Y:S02]  /*57030*/  ISETP.LT.AND P4, PT, R24, c[0x0][0x178], !P3 ;  /* 0x00005e0018007a0c */ /* 0x000fe40005f81270 */
[----:B------:R-:W-:-:S07]  /*57040*/  IADD3 R17, R0, c[0x0][0x198], RZ ;  /* 0x0000660000117a10 */ /* 0x000fce0007ffe0ff */
[----:B------:R0:W-:Y:S01]  /*57050*/  @P1 STG.E.U16 [R8.64], R18 ;  /* 0x0000001208001986 */ /* 0x0001e2000c10150a */
[----:B------:R-:W-:Y:S01]  /*57060*/  ISETP.LT.AND P1, PT, R22, c[0x0][0x178], !P3 ;  /* 0x00005e0016007a0c */ /* 0x000fe20005f21270 */
[----:B------:R-:W-:Y:S01]  /*57070*/  IMAD.WIDE R10, R17, 0x2, R14 ;  /* 0x00000002110a7825 */ /* 0x000fe200078e020e */
[----:B------:R-:W-:-:S03]  /*57080*/  ISETP.LT.AND P3, PT, R27, c[0x0][0x178], !P3 ;  /* 0x00005e001b007a0c */ /* 0x000fc60005f61270 */
[----:B0-----:R-:W-:Y:S01]  /*57090*/  IMAD.WIDE R8, R17, 0x2, R4 ;  /* 0x0000000211087825 */ /* 0x001fe200078e0204 */
[----:B------:R-:W-:-:S04]  /*570a0*/  IADD3 R0, R3, 0xbc, RZ ;  /* 0x000000bc03007810 */ /* 0x000fc80007ffe0ff */
[----:B------:R0:W-:Y:S01]  /*570b0*/  @P5 STG.E.U16 [R8.64], R23 ;  /* 0x0000001708005986 */ /* 0x0001e2000c10150a */
[----:B------:R-:W-:-:S03]  /*570c0*/  ISETP.LT.AND P5, PT, R28, c[0x0][0x178], !P2 ;  /* 0x00005e001c007a0c */ /* 0x000fc600057a1270 */
[----:B--2---:R1:W-:Y:S01]  /*570d0*/  @P4 STG.E.U16 [R10.64], R25 ;  /* 0x000000190a004986 */ /* 0x0043e2000c10150a */
[----:B------:R-:W-:Y:S02]  /*570e0*/  ISETP.LT.AND P4, PT, R24, c[0x0][0x178], !P2 ;  /* 0x00005e0018007a0c */ /* 0x000fe40005781270 */
[C---:B------:R-:W-:Y:S01]  /*570f0*/  IADD3 R18, R17.reuse, c[0x0][0x198], RZ ;  /* 0x0000660011127a10 */ /* 0x040fe20007ffe0ff */
[----:B0-----:R-:W-:-:S04]  /*57100*/  IMAD.WIDE R8, R17, 0x2, R12 ;  /* 0x0000000211087825 */ /* 0x001fc800078e020c */
[----:B-1----:R-:W-:Y:S01]  /*57110*/  IMAD.WIDE R10, R17, 0x2, R6 ;  /* 0x00000002110a7825 */ /* 0x002fe200078e0206 */
[----:B------:R0:W-:Y:S01]  /*57120*/  @P1 STG.E.U16 [R8.64], R26 ;  /* 0x0000001a08001986 */ /* 0x0001e2000c10150a */
[----:B------:R-:W-:Y:S02]  /*57130*/  ISETP.GE.AND P6, PT, R0, c[0x0][0x17c], PT ;  /* 0x00005f0000007a0c */ /* 0x000fe40003fc6270 */
[----:B------:R-:W-:Y:S02]  /*57140*/  ISETP.LT.AND P1, PT, R22, c[0x0][0x178], !P2 ;  /* 0x00005e0016007a0c */ /* 0x000fe40005721270 */
[----:B------:R-:W-:Y:S02]  /*57150*/  PRMT R0, R23, 0x7632, R0 ;  /* 0x0000763217007816 */ /* 0x000fe40000000000 */
[----:B------:R-:W-:Y:S02]  /*57160*/  ISETP.LT.AND P2, PT, R27, c[0x0][0x178], !P2 ;  /* 0x00005e001b007a0c */ /* 0x000fe40005741270 */
[----:B------:R-:W-:-:S02]  /*57170*/  PRMT R16, R25, 0x7632, R16 ;  /* 0x0000763219107816 */ /* 0x000fc40000000010 */
[----:B------:R-:W-:Y:S01]  /*57180*/  IADD3 R17, R3, 0xbd, RZ ;  /* 0x000000bd03117810 */ /* 0x000fe20007ffe0ff */
[----:B0-----:R-:W-:Y:S01]  /*57190*/  IMAD.WIDE R8, R18, 0x2, R4 ;  /* 0x0000000212087825 */ /* 0x001fe200078e0204 */
[----:B------:R-:W2:Y:S04]  /*571a0*/  LDL.LU R25, [R1+0x59c] ;  /* 0x00059c0001197983 */ /* 0x000ea80000300800 */
[----:B------:R-:W4:Y:S04]  /*571b0*/  LDL.LU R23, [R1+0x57c] ;  /* 0x00057c0001177983 */ /* 0x000f280000300800 */
[----:B---3--:R0:W-:Y:S01]  /*571c0*/  @P3 STG.E.U16 [R10.64], R19 ;  /* 0x000000130a003986 */ /* 0x0081e2000c10150a */
[----:B------:R-:W-:-:S03]  /*571d0*/  ISETP.GE.AND P3, PT, R17, c[0x0][0x17c], PT ;  /* 0x00005f0011007a0c */ /* 0x000fc60003f66270 */
[----:B------:R1:W-:Y:S01]  /*571e0*/  @P5 STG.E.U16 [R8.64], R0 ;  /* 0x0000000008005986 */ /* 0x0003e2000c10150a */
[----:B------:R-:W-:-:S03]  /*571f0*/  PRMT R17, R26, 0x7632, R17 ;  /* 0x000076321a117816 */ /* 0x000fc60000000011 */
[----:B------:R-:W3:Y:S01]  /*57200*/  LDL.LU R26, [R1+0x56c] ;  /* 0x00056c00011a7983 */ /* 0x000ee20000300800 */
[----:B0-----:R-:W-:-:S04]  /*57210*/  IMAD.WIDE R10, R18, 0x2, R14 ;  /* 0x00000002120a7825 */ /* 0x001fc800078e020e */
[----:B-1----:R-:W-:Y:S01]  /*57220*/  IMAD.WIDE R8, R18, 0x2, R12 ;  /* 0x0000000212087825 */ /* 0x002fe200078e020c */
[----:B------:R0:W-:Y:S01]  /*57230*/  @P4 STG.E.U16 [R10.64], R16 ;  /* 0x000000100a004986 */ /* 0x0001e2000c10150a */
[----:B------:R-:W-:-:S03]  /*57240*/  PRMT R0, R19, 0x7632, R0 ;  /* 0x0000763213007816 */ /* 0x000fc60000000000 */
[----:B------:R-:W-:Y:S01]  /*57250*/  @P1 STG.E.U16 [R8.64], R17 ;  /* 0x0000001108001986 */ /* 0x000fe2000c10150a */
[C---:B0-----:R-:W-:Y:S01]  /*57260*/  IADD3 R10, R18.reuse, c[0x0][0x198], RZ ;  /* 0x00006600120a7a10 */ /* 0x041fe20007ffe0ff */
[----:B------:R-:W-:-:S05]  /*57270*/  IMAD.WIDE R18, R18, 0x2, R6 ;  /* 0x0000000212127825 */ /* 0x000fca00078e0206 */
[----:B------:R0:W-:Y:S04]  /*57280*/  @P2 STG.E.U16 [R18.64], R0 ;  /* 0x0000000012002986 */ /* 0x0001e8000c10150a */
[----:B0-----:R-:W3:Y:S01]  /*57290*/  LDL.LU R18, [R1+0x5ac] ;  /* 0x0005ac0001127983 */ /* 0x001ee20000300800 */
[----:B------:R-:W-:Y:S02]  /*572a0*/  ISETP.LT.AND P4, PT, R28, c[0x0][0x178], !P6 ;  /* 0x00005e001c007a0c */ /* 0x000fe40007781270 */
[----:B------:R-:W-:Y:S01]  /*572b0*/  ISETP.LT.AND P5, PT, R24, c[0x0][0x178], !P6 ;  /* 0x00005e0018007a0c */ /* 0x000fe200077a1270 */
[----:B------:R-:W-:-:S04]  /*572c0*/  IMAD.WIDE R8, R10, 0x2, R4 ;  /* 0x000000020a087825 */ /* 0x000fc800078e0204 */
[----:B------:R-:W-:Y:S01]  /*572d0*/  IMAD.WIDE R16, R10, 0x2, R14 ;  /* 0x000000020a107825 */ /* 0x000fe200078e020e */
[----:B--2---:R-:W-:Y:S02]  /*572e0*/  PRMT R21, R25, 0x7632, R21 ;  /* 0x0000763219157816 */ /* 0x004fe40000000015 */
[----:B------:R-:W-:Y:S02]  /*572f0*/  ISETP.LT.AND P1, PT, R22, c[0x0][0x178], !P6 ;  /* 0x00005e0016007a0c */ /* 0x000fe40007721270 */
[----:B------:R-:W-:Y:S02]  /*57300*/  ISETP.LT.AND P6, PT, R27, c[0x0][0x178], !P6 ;  /* 0x00005e001b007a0c */ /* 0x000fe400077c1270 */
[----:B------:R-:W-:-:S04]  /*57310*/  IADD3 R11, R3, 0xbe, RZ ;  /* 0x000000be030b7810 */ /* 0x000fc80007ffe0ff */
[----:B------:R-:W-:Y:S02]  /*57320*/  ISETP.GE.AND P2, PT, R11, c[0x0][0x17c], PT ;  /* 0x00005f000b007a0c */ /* 0x000fe40003f46270 */
[----:B----4-:R-:W-:Y:S01]  /*57330*/  PRMT R0, R23, 0x7632, R0 ;  /* 0x0000763217007816 */ /* 0x010fe20000000000 */
[----:B---3--:R-:W-:Y:S04]  /*57340*/  @P4 STG.E.U16 [R8.64], R18 ;  /* 0x0000001208004986 */ /* 0x008fe8000c10150a */
[----:B------:R0:W-:Y:S04]  /*57350*/  @P5 STG.E.U16 [R16.64], R25 ;  /* 0x0000001910005986 */ /* 0x0001e8000c10150a */
[----:B0-----:R-:W2:Y:S01]  /*57360*/  LDL.LU R25, [R1+0x5ec] ;  /* 0x0005ec0001197983 */ /* 0x001ea20000300800 */
[----:B------:R-:W-:Y:S01]  /*57370*/  ISETP.LT.AND P4, PT, R28, c[0x0][0x178], !P3 ;  /* 0x00005e001c007a0c */ /* 0x000fe20005f81270 */
[----:B------:R-:W-:Y:S01]  /*57380*/  IMAD.WIDE R8, R10, 0x2, R12 ;  /* 0x000000020a087825 */ /* 0x000fe200078e020c */
[----:B------:R-:W-:-:S02]  /*57390*/  ISETP.LT.AND P5, PT, R24, c[0x0][0x178], !P3 ;  /* 0x00005e0018007a0c */ /* 0x000fc40005fa1270 */
[----:B------:R-:W-:Y:S02]  /*573a0*/  PRMT R20, R18, 0x7632, R20 ;  /* 0x0000763212147816 */ /* 0x000fe40000000014 */
[C---:B------:R-:W-:Y:S01]  /*573b0*/  IADD3 R18, R10.reuse, c[0x0][0x198], RZ ;  /* 0x000066000a127a10 */ /* 0x040fe20007ffe0ff */
[----:B------:R0:W-:Y:S01]  /*573c0*/  @P1 STG.E.U16 [R8.64], R23 ;  /* 0x0000001708001986 */ /* 0x0001e2000c10150a */
[----:B------:R-:W-:Y:S01]  /*573d0*/  IMAD.WIDE R16, R10, 0x2, R6 ;  /* 0x000000020a107825 */ /* 0x000fe200078e0206 */
[----:B------:R-:W-:Y:S02]  /*573e0*/  ISETP.LT.AND P1, PT, R22, c[0x0][0x178], !P3 ;  /* 0x00005e0016007a0c */ /* 0x000fe40005f21270 */
[----:B------:R-:W-:Y:S01]  /*573f0*/  ISETP.LT.AND P3, PT, R27, c[0x0][0x178], !P3 ;  /* 0x00005e001b007a0c */ /* 0x000fe20005f61270 */
[C---:B------:R-:W-:Y:S01]  /*57400*/  IMAD.WIDE R10, R18.reuse, 0x2, R4 ;  /* 0x00000002120a7825 */ /* 0x040fe200078e0204 */
[----:B------:R-:W-:Y:S03]  /*57410*/  @P6 STG.E.U16 [R16.64], R26 ;  /* 0x0000001a10006986 */ /* 0x000fe6000c10150a */
[----:B0-----:R-:W-:Y:S01]  /*57420*/  IMAD.WIDE R8, R18, 0x2, R14 ;  /* 0x0000000212087825 */ /* 0x001fe200078e020e */
[----:B------:R0:W-:Y:S01]  /*57430*/  @P4 STG.E.U16 [R10.64], R20 ;  /* 0x000000140a004986 */ /* 0x0001e2000c10150a */
[----:B------:R-:W-:-:S03]  /*57440*/  PRMT R19, R26, 0x7632, R19 ;  /* 0x000076321a137816 */ /* 0x000fc60000000013 */
[----:B------:R1:W-:Y:S04]  /*57450*/  @P5 STG.E.U16 [R8.64], R21 ;  /* 0x0000001508005986 */ /* 0x0003e8000c10150a */
[----:B------:R-:W3:Y:S01]  /*57460*/  LDL.LU R23, [R1+0x5bc] ;  /* 0x0005bc0001177983 */ /* 0x000ee20000300800 */
[----:B0-----:R-:W-:-:S04]  /*57470*/  IMAD.WIDE R10, R18, 0x2, R6 ;  /* 0x00000002120a7825 */ /* 0x001fc800078e0206 */
[C---:B-1----:R-:W-:Y:S01]  /*57480*/  IMAD.WIDE R8, R18.reuse, 0x2, R12 ;  /* 0x0000000212087825 */ /* 0x042fe200078e020c */
[----:B------:R-:W-:Y:S01]  /*57490*/  IADD3 R18, R18, c[0x0][0x198], RZ ;  /* 0x0000660012127a10 */ /* 0x000fe20007ffe0ff */
[----:B------:R-:W4:Y:S04]  /*574a0*/  LDL.LU R21, [R1+0x5cc] ;  /* 0x0005cc0001157983 */ /* 0x000f280000300800 */
[----:B------:R0:W-:Y:S04]  /*574b0*/  @P1 STG.E.U16 [R8.64], R0 ;  /* 0x0000000008001986 */ /* 0x0001e8000c10150a */
[----:B------:R1:W-:Y:S01]  /*574c0*/  @P3 STG.E.U16 [R10.64], R19 ;  /* 0x000000130a003986 */ /* 0x0003e2000c10150a */
[----:B0-----:R-:W-:-:S03]  /*574d0*/  IMAD.WIDE R8, R18, 0x2, R4 ;  /* 0x0000000212087825 */ /* 0x001fc600078e0204 */
[----:B-1----:R-:W3:Y:S04]  /*574e0*/  LDL.LU R19, [R1+0x5dc] ;  /* 0x0005dc0001137983 */ /* 0x002ee80000300800 */
[----:B------:R-:W-:Y:S04]  /*574f0*/  STL.64 [R1+0x18b0], R6 ;  /* 0x0018b00601007387 */ /* 0x000fe80000100a00 */
[----:B------:R-:W-:Y:S04]  /*57500*/  STL.64 [R1+0x18a8], R4 ;  /* 0x0018a80401007387 */ /* 0x000fe80000100a00 */
[----:B------:R-:W0:Y:S01]  /*57510*/  LDS.128 R4, [R2] ;  /* 0x0000000002047984 */ /* 0x000e220000000c00 */
[----:B------:R-:W-:-:S02]  /*57520*/  ISETP.LT.AND P5, PT, R28, c[0x0][0x178], !P2 ;  /* 0x00005e001c007a0c */ /* 0x000fc400057a1270 */
[----:B------:R-:W-:-:S04]  /*57530*/  IADD3 R0, R3, 0xc0, RZ ;  /* 0x000000c003007810 */ /* 0x000fc80007ffe0ff */
[----:B------:R-:W-:Y:S01]  /*57540*/  ISETP.GE.AND P3, PT, R0, c[0x0][0x17c], PT ;  /* 0x00005f0000007a0c */ /* 0x000fe20003f66270 */
[----:B0-----:R-:W-:Y:S04]  /*57550*/  STL [R1+0x54], R5 ;  /* 0x0000540501007387 */ /* 0x001fe80000100800 */
[----:B------:R0:W-:Y:S04]  /*57560*/  STL.64 [R1+0x58], R6 ;  /* 0x0000580601007387 */ /* 0x0001e80000100a00 */
[----:B0-----:R-:W3:Y:S01]  /*57570*/  LDL.LU.64 R6, [R1+0x18b0] ;  /* 0x0018b00001067983 */ /* 0x001ee20000300a00 */
[----:B--2---:R-:W-:-:S03]  /*57580*/  PRMT R0, R25, 0x7632, R0 ;  /* 0x0000763219007816 */ /* 0x004fc60000000000 */
[----:B------:R0:W-:Y:S02]  /*57590*/  @P5 STG.E.U16 [R8.64], R25 ;  /* 0x0000001908005986 */ /* 0x0001e4000c10150a */
[----:B0-----:R-:W-:Y:S02]  /*575a0*/  IMAD.MOV.U32 R25, RZ, RZ, R4 ;  /* 0x000000ffff197224 */ /* 0x001fe400078e0004 */
[----:B------:R-:W2:Y:S04]  /*575b0*/  LDL.LU.64 R4, [R1+0x18a8] ;  /* 0x0018a80001047983 */ /* 0x000ea80000300a00 */
[----:B------:R-:W2:Y:S01]  /*575c0*/  LDL R26, [R1+0x610] ;  /* 0x00061000011a7983 */ /* 0x000ea20000100800 */
[----:B------:R-:W-:Y:S02]  /*575d0*/  ISETP.LT.AND P6, PT, R24, c[0x0][0x178], !P2 ;  /* 0x00005e0018007a0c */ /* 0x000fe400057c1270 */
[----:B------:R-:W-:-:S02]  /*575e0*/  ISETP.LT.AND P4, PT, R22, c[0x0][0x178], !P2 ;  /* 0x00005e0016007a0c */ /* 0x000fc40005781270 */
[----:B------:R-:W-:Y:S01]  /*575f0*/  IADD3 R16, R3, 0xbf, RZ ;  /* 0x000000bf03107810 */ /* 0x000fe20007ffe0ff */
[----:B------:R-:W-:Y:S01]  /*57600*/  IMAD.WIDE R10, R18, 0x2, R14 ;  /* 0x00000002120a7825 */ /* 0x000fe200078e020e */
[----:B------:R-:W-:Y:S02]  /*57610*/  ISETP.LT.AND P2, PT, R27, c[0x0][0x178], !P2 ;  /* 0x00005e001b007a0c */ /* 0x000fe40005741270 */
[----:B------:R-:W-:Y:S01]  /*57620*/  ISETP.GE.AND P1, PT, R16, c[0x0][0x17c], PT ;  /* 0x00005f0010007a0c */ /* 0x000fe20003f26270 */
[----:B------:R-:W-:-:S03]  /*57630*/  IMAD.WIDE R16, R18, 0x2, R12 ;  /* 0x0000000212107825 */ /* 0x000fc600078e020c */
[----:B------:R-:W-:Y:S02]  /*57640*/  ISETP.LT.AND P5, PT, R28, c[0x0][0x178], !P1 ;  /* 0x00005e001c007a0c */ /* 0x000fe40004fa1270 */
[----:B------:R-:W-:Y:S02]  /*57650*/  IADD3 R8, R18, c[0x0][0x198], RZ ;  /* 0x0000660012087a10 */ /* 0x000fe40007ffe0ff */
[----:B----4-:R-:W-:Y:S01]  /*57660*/  PRMT R20, R21, 0x7632, R20 ;  /* 0x0000763215147816 */ /* 0x010fe20000000014 */
[----:B---3--:R0:W-:Y:S01]  /*57670*/  @P6 STG.E.U16 [R10.64], R19 ;  /* 0x000000130a006986 */ /* 0x0081e2000c10150a */
[----:B------:R-:W-:-:S03]  /*57680*/  ISETP.LT.AND P6, PT, R24, c[0x0][0x178], !P1 ;  /* 0x00005e0018007a0c */ /* 0x000fc60004fc1270 */
[----:B------:R-:W-:Y:S01]  /*57690*/  @P4 STG.E.U16 [R16.64], R21 ;  /* 0x0000001510004986 */ /* 0x000fe2000c10150a */
[----:B------:R-:W-:Y:S02]  /*576a0*/  ISETP.LT.AND P4, PT, R22, c[0x0][0x178], !P1 ;  /* 0x00005e0016007a0c */ /* 0x000fe40004f81270 */
[----:B------:R-:W-:Y:S02]  /*576b0*/  PRMT R9, R19, 0x7632, R9 ;  /* 0x0000763213097816 */ /* 0x000fe40000000009 */
[----:B------:R-:W-:Y:S01]  /*576c0*/  ISETP.LT.AND P1, PT, R27, c[0x0][0x178], !P1 ;  /* 0x00005e001b007a0c */ /* 0x000fe20004f21270 */
[----:B0-----:R-:W-:Y:S01]  /*576d0*/  IMAD.WIDE R10, R8, 0x2, R14 ;  /* 0x00000002080a7825 */ /* 0x001fe200078e020e */
[----:B------:R-:W-:Y:S04]  /*576e0*/  STL [R1+0x18a0], R27 ;  /* 0x0018a01b01007387 */ /* 0x000fe80000100800 */
[----:B------:R-:W-:Y:S01]  /*576f0*/  STL.64 [R1+0x1898], R24 ;  /* 0x0018981801007387 */ /* 0x000fe20000100a00 */
[----:B------:R-:W-:-:S05]  /*57700*/  IMAD.WIDE R18, R18, 0x2, R6 ;  /* 0x0000000212127825 */ /* 0x000fca00078e0206 */
[----:B------:R0:W-:Y:S02]  /*57710*/  @P2 STG.E.U16 [R18.64], R23 ;  /* 0x0000001712002986 */ /* 0x0001e4000c10150a */
[----:B0-----:R-:W-:-:S04]  /*57720*/  IMAD.WIDE R18, R8, 0x2, R12 ;  /* 0x0000000208127825 */ /* 0x001fc800078e020c */
[----:B--2---:R-:W-:-:S05]  /*57730*/  IMAD.WIDE R16, R8, 0x2, R4 ;  /* 0x0000000208107825 */ /* 0x004fca00078e0204 */
[----:B------:R0:W-:Y:S04]  /*57740*/  @P5 STG.E.U16 [R16.64], R0 ;  /* 0x0000000010005986 */ /* 0x0001e8000c10150a */
[----:B------:R1:W-:Y:S04]  /*57750*/  @P6 STG.E.U16 [R10.64], R9 ;  /* 0x000000090a006986 */ /* 0x0003e8000c10150a */
[----:B------:R2:W-:Y:S01]  /*57760*/  @P4 STG.E.U16 [R18.64], R20 ;  /* 0x0000001412004986 */ /* 0x0005e2000c10150a */
[C---:B0-----:R-:W-:Y:S01]  /*57770*/  IADD3 R0, R8.reuse, c[0x0][0x198], RZ ;  /* 0x0000660008007a10 */ /* 0x041fe20007ffe0ff */
[----:B-1----:R-:W-:Y:S01]  /*57780*/  IMAD.WIDE R8, R8, 0x2, R6 ;  /* 0x0000000208087825 */ /* 0x002fe200078e0206 */
[----:B--2---:R-:W-:-:S05]  /*57790*/  PRMT R20, R23, 0x7632, R20 ;  /* 0x0000763217147816 */ /* 0x004fca0000000014 */
[----:B------:R0:W-:Y:S04]  /*577a0*/  @P1 STG.E.U16 [R8.64], R20 ;  /* 0x0000001408001986 */ /* 0x0001e8000c10150a */
[----:B0-----:R-:W2:Y:S01]  /*577b0*/  LDL.LU R20, [R1+0x600] ;  /* 0x0006000001147983 */ /* 0x001ea20000300800 */
[----:B------:R-:W-:Y:S01]  /*577c0*/  ISETP.LT.AND P4, PT, R28, c[0x0][0x178], !P3 ;  /* 0x00005e001c007a0c */ /* 0x000fe20005f81270 */
[----:B------:R-:W-:Y:S01]  /*577d0*/  IMAD.WIDE R10, R0, 0x2, R4 ;  /* 0x00000002000a7825 */ /* 0x000fe200078e0204 */
[----:B------:R-:W-:Y:S02]  /*577e0*/  ISETP.LT.AND P5, PT, R24, c[0x0][0x178], !P3 ;  /* 0x00005e0018007a0c */ /* 0x000fe40005fa1270 */
[----:B------:R-:W-:Y:S02]  /*577f0*/  ISETP.LT.AND P6, PT, R22, c[0x0][0x178], !P3 ;  /* 0x00005e0016007a0c */ /* 0x000fe40005fc1270 */
[----:B------:R-:W-:-:S07]  /*57800*/  ISETP.LT.AND P3, PT, R27, c[0x0][0x178], !P3 ;  /* 0x00005e001b007a0c */ /* 0x000fce0005f61270 */
[----:B------:R0:W-:Y:S04]  /*57810*/  @P4 STG.E.U16 [R10.64], R26 ;  /* 0x0000001a0a004986 */ /* 0x0001e8000c10150a */
[----:B------:R-:W1:Y:S01]  /*57820*/  LDS.128 R24, [R29] ;  /* 0x000000001d187984 */ /* 0x000e620000000c00 */
[----:B------:R-:W-:-:S03]  /*57830*/  IMAD.WIDE R16, R0, 0x2, R14 ;  /* 0x0000000200107825 */ /* 0x000fc600078e020e */
[----:B0-----:R-:W3:Y:S04]  /*57840*/  LDL.LU R11, [R1+0x610] ;  /* 0x00061000010b7983 */ /* 0x001ee80000300800 */
[----:B--2---:R0:W-:Y:S04]  /*57850*/  @P5 STG.E.U16 [R16.64], R20 ;  /* 0x0000001410005986 */ /* 0x0041e8000c10150a */
[----:B0-----:R-:W2:Y:S04]  /*57860*/  LDL.LU R17, [R1+0x5f0] ;  /* 0x0005f00001117983 */ /* 0x001ea80000300800 */
[----:B-1----:R-:W-:Y:S04]  /*57870*/  STL [R1+0x4], R25 ;  /* 0x0000041901007387 */ /* 0x002fe80000100800 */
[----:B------:R0:W-:Y:S02]  /*57880*/  STL.64 [R1+0x8], R26 ;  /* 0x0000081a01007387 */ /* 0x0001e40000100a00 */
[----:B0-----:R-:W-:-:S02]  /*57890*/  IMAD.MOV.U32 R26, RZ, RZ, R24 ;  /* 0x000000ffff1a7224 */ /* 0x001fc400078e0018 */
[----:B------:R-:W4:Y:S04]  /*578a0*/  LDL.LU R27, [R1+0x18a0] ;  /* 0x0018a000011b7983 */ /* 0x000f280000300800 */
[----:B------:R-:W4:Y:S04]  /*578b0*/  LDL.LU.64 R24, [R1+0x1898] ;  /* 0x0018980001187983 */ /* 0x000f280000300a00 */
[----:B------:R-:W4:Y:S01]  /*578c0*/  LDL R23, [R1+0x650] ;  /* 0x0006500001177983 */ /* 0x000f220000100800 */
[----:B------:R-:W-:Y:S01]  /*578d0*/  IADD3 R21, R3, 0xc1, RZ ;  /* 0x000000c103157810 */ /* 0x000fe20007ffe0ff */
[----:B------:R-:W-:-:S03]  /*578e0*/  IMAD.WIDE R18, R0, 0x2, R12 ;  /* 0x0000000200127825 */ /* 0x000fc600078e020c */
[----:B------:R-:W-:Y:S01]  /*578f0*/  ISETP.GE.AND P2, PT, R21, c[0x0][0x17c], PT ;  /* 0x00005f0015007a0c */ /* 0x000fe20003f46270 */
[----:B------:R-:W-:-:S03]  /*57900*/  IMAD.WIDE R8, R0, 0x2, R6 ;  /* 0x0000000200087825 */ /* 0x000fc600078e0206 */
[----:B------:R-:W-:Y:S01]  /*57910*/  ISETP.LT.AND P5, PT, R28, c[0x0][0x178], !P2 ;  /* 0x00005e001c007a0c */ /* 0x000fe200057a1270 */
[----:B------:R0:W-:Y:S04]  /*57920*/  STL [R1+0x1870], R29 ;  /* 0x0018701d01007387 */ /* 0x0001e80000100800 */
[----:B0-----:R-:W4:Y:S04]  /*57930*/  LDL.LU R29, [R1+0x620] ;  /* 0x00062000011d7983 */ /* 0x001f280000300800 */
[----:B------:R-:W-:Y:S04]  /*57940*/  STL.64 [R1+0x1890], R6 ;  /* 0x0018900601007387 */ /* 0x000fe80000100a00 */
[----:B------:R-:W-:Y:S01]  /*57950*/  STL.64 [R1+0x1888], R4 ;  /* 0x0018880401007387 */ /* 0x000fe20000100a00 */
[----:B------:R-:W-:-:S02]  /*57960*/  ISETP.LT.AND P4, PT, R22, c[0x0][0x178], !P2 ;  /* 0x00005e0016007a0c */ /* 0x000fc40005781270 */
[----:B------:R-:W-:-:S04]  /*57970*/  IADD3 R21, R3, 0xc2, RZ ;  /* 0x000000c203157810 */ /* 0x000fc80007ffe0ff */
[----:B------:R-:W-:Y:S01]  /*57980*/  ISETP.GE.AND P1, PT, R21, c[0x0][0x17c], PT ;  /* 0x00005f0015007a0c */ /* 0x000fe20003f26270 */
[----:B------:R-:W-:Y:S04]  /*57990*/  STL [R1+0x1880], R2 ;  /* 0x0018800201007387 */ /* 0x000fe80000100800 */
[----:B--2---:R0:W-:Y:S02]  /*579a0*/  @P6 STG.E.U16 [R18.64], R17 ;  /* 0x0000001112006986 */ /* 0x0041e4000c10150a */
[----:B0-----:R-:W-:Y:S02]  /*579b0*/  IADD3 R18, R0, c[0x0][0x198], RZ ;  /* 0x0000660000127a10 */ /* 0x001fe40007ffe0ff */
[----:B---3--:R-:W-:Y:S02]  /*579c0*/  PRMT R0, R11, 0x7632, R0 ;  /* 0x000076320b007816 */ /* 0x008fe40000000000 */
[----:B------:R-:W-:-:S02]  /*579d0*/  PRMT R19, R20, 0x7632, R19 ;  /* 0x0000763214137816 */ /* 0x000fc40000000013 */
[----:B------:R-:W-:Y:S02]  /*579e0*/  IADD3 R20, R3, 0xc3, RZ ;  /* 0x000000c303147810 */ /* 0x000fe40007ffe0ff */
[----:B----4-:R-:W-:Y:S01]  /*579f0*/  ISETP.LT.AND P6, PT, R24, c[0x0][0x178], !P2 ;  /* 0x00005e0018007a0c */ /* 0x010fe200057c1270 */
[----:B------:R0:W-:Y:S01]  /*57a00*/  @P3 STG.E.U16 [R8.64], R25 ;  /* 0x0000001908003986 */ /* 0x0001e2000c10150a */
[----:B------:R-:W-:Y:S01]  /*57a10*/  IMAD.WIDE R10, R18, 0x2, R14 ;  /* 0x00000002120a7825 */ /* 0x000fe200078e020e */
[----:B------:R-:W-:Y:S02]  /*57a20*/  ISETP.GE.AND P3, PT, R20, c[0x0][0x17c], PT ;  /* 0x00005f0014007a0c */ /* 0x000fe40003f66270 */
[----:B------:R-:W-:Y:S01]  /*57a30*/  PRMT R20, R25, 0x7632, R20 ;  /* 0x0000763219147816 */ /* 0x000fe20000000014 */
[----:B0-----:R-:W-:Y:S01]  /*57a40*/  IMAD.WIDE R8, R18, 0x2, R4 ;  /* 0x0000000212087825 */ /* 0x001fe200078e0204 */
[----:B------:R-:W-:-:S04]  /*57a50*/  LOP3.LUT R25, R2, 0x40, RZ, 0x3c, !PT ;  /* 0x0000004002197812 */ /* 0x000fc800078e3cff */
[----:B------:R0:W-:Y:S04]  /*57a60*/  @P5 STG.E.U16 [R8.64], R0 ;  /* 0x0000000008005986 */ /* 0x0001e8000c10150a */
[----:B------:R1:W-:Y:S01]  /*57a70*/  @P6 STG.E.U16 [R10.64], R19 ;  /* 0x000000130a006986 */ /* 0x0003e2000c10150a */
[C---:B0-----:R-:W-:Y:S01]  /*57a80*/  IADD3 R0, R18.reuse, c[0x0][0x198], RZ ;  /* 0x0000660012007a10 */ /* 0x041fe20007ffe0ff */
[----:B------:R-:W-:-:S04]  /*57a90*/  IMAD.WIDE R8, R18, 0x2, R6 ;  /* 0x0000000212087825 */ /* 0x000fc800078e0206 */
[----:B-1----:R-:W-:Y:S02]  /*57aa0*/  IMAD.WIDE R10, R0, 0x2, R4 ;  /* 0x00000002000a7825 */ /* 0x002fe400078e0204 */
[----:B------:R-:W0:Y:S01]  /*57ab0*/  LDS.128 R4, [R25] ;  /* 0x0000000019047984 */ /* 0x000e220000000c00 */
[----:B------:R-:W-:Y:S01]  /*57ac0*/  PRMT R21, R17, 0x7632, R21 ;  /* 0x0000763211157816 */ /* 0x000fe20000000015 */
[----:B------:R-:W-:Y:S01]  /*57ad0*/  IMAD.WIDE R16, R18, 0x2, R12 ;  /* 0x0000000212107825 */ /* 0x000fe200078e020c */
[----:B------:R-:W-:-:S04]  /*57ae0*/  ISETP.LT.AND P2, PT, R27, c[0x0][0x178], !P2 ;  /* 0x00005e001b007a0c */ /* 0x000fc80005741270 */
[----:B------:R-:W-:Y:S01]  /*57af0*/  @P4 STG.E.U16 [R16.64], R21 ;  /* 0x0000001510004986 */ /* 0x000fe2000c10150a */
[----:B------:R-:W-:-:S08]  /*57b00*/  ISETP.LT.AND P4, PT, R28, c[0x0][0x178], !P1 ;  /* 0x00005e001c007a0c */ /* 0x000fd00004f81270 */
[----:B------:R-:W-:Y:S05]  /*57b10*/  @P2 STG.E.U16 [R8.64], R20 ;  /* 0x0000001408002986 */ /* 0x000fea000c10150a */
[----:B------:R1:W-:Y:S04]  /*57b20*/  @P4 STG.E.U16 [R10.64], R23 ;  /* 0x000000170a004986 */ /* 0x0003e8000c10150a */
[----:B-1----:R-:W2:Y:S04]  /*57b30*/  LDL.LU R10, [R1+0x650] ;  /* 0x00065000010a7983 */ /* 0x002ea80000300800 */
[----:B------:R-:W3:Y:S04]  /*57b40*/  LDL.LU R11, [R1+0x630] ;  /* 0x00063000010b7983 */ /* 0x000ee80000300800 */
[----:B0-----:R-:W-:Y:S04]  /*57b50*/  STL [R1+0x44], R5 ;  /* 0x0000440501007387 */ /* 0x001fe80000100800 */
[----:B------:R0:W-:Y:S01]  /*57b60*/  STL.64 [R1+0x48], R6 ;  /* 0x0000480601007387 */ /* 0x0001e20000100a00 */
[----:B------:R-:W-:-:S03]  /*57b70*/  IMAD.MOV.U32 R23, RZ, RZ, R4 ;  /* 0x000000ffff177224 */ /* 0x000fc600078e0004 */
[----:B0-----:R-:W4:Y:S04]  /*57b80*/  LDL.LU.64 R6, [R1+0x1890] ;  /* 0x0018900001067983 */ /* 0x001f280000300a00 */
[----:B------:R-:W2:Y:S04]  /*57b90*/  LDL.LU.64 R4, [R1+0x1888] ;  /* 0x0018880001047983 */ /* 0x000ea80000300a00 */
[----:B------:R-:W2:Y:S01]  /*57ba0*/  LDL.LU R2, [R1+0x680] ;  /* 0x0006800001027983 */ /* 0x000ea20000300800 */
[----:B------:R-:W-:Y:S02]  /*57bb0*/  ISETP.LT.AND P5, PT, R24, c[0x0][0x178], !P1 ;  /* 0x00005e0018007a0c */ /* 0x000fe40004fa1270 */
[----:B------:R-:W-:Y:S01]  /*57bc0*/  ISETP.LT.AND P6, PT, R22, c[0x0][0x178], !P1 ;  /* 0x00005e0016007a0c */ /* 0x000fe20004fc1270 */
[----:B------:R-:W-:Y:S01]  /*57bd0*/  IMAD.WIDE R16, R0, 0x2, R14 ;  /* 0x0000000200107825 */ /* 0x000fe200078e020e */
[----:B------:R-:W-:-:S03]  /*57be0*/  ISETP.LT.AND P1, PT, R27, c[0x0][0x178], !P1 ;  /* 0x00005e001b007a0c */ /* 0x000fc60004f21270 */
[----:B------:R-:W-:Y:S01]  /*57bf0*/  IMAD.WIDE R18, R0, 0x2, R12 ;  /* 0x0000000200127825 */ /* 0x000fe200078e020c */
[----:B------:R-:W-:Y:S02]  /*57c00*/  ISETP.LT.AND P4, PT, R22, c[0x0][0x178], !P3 ;  /* 0x00005e0016007a0c */ /* 0x000fe40005f81270 */
[----:B------:R-:W-:-:S04]  /*57c10*/  IADD3 R21, R3, 0xc4, RZ ;  /* 0x000000c403157810 */ /* 0x000fc80007ffe0ff */
[----:B------:R-:W-:Y:S02]  /*57c20*/  ISETP.GE.AND P2, PT, R21, c[0x0][0x17c], PT ;  /* 0x00005f0015007a0c */ /* 0x000fe40003f46270 */
[----:B------:R-:W-:Y:S01]  /*57c30*/  PRMT R21, R29, 0x7632, R21 ;  /* 0x000076321d157816 */ /* 0x000fe20000000015 */
[----:B------:R0:W-:Y:S04]  /*57c40*/  STL [R1+0x186c], R25 ;  /* 0x00186c1901007387 */ /* 0x0001e80000100800 */
[----:B0-----:R-:W2:Y:S04]  /*57c50*/  LDL.LU R25, [R1+0x640] ;  /* 0x0006400001197983 */ /* 0x001ea80000300800 */
[----:B---3--:R-:W-:Y:S01]  /*57c60*/  @P5 STG.E.U16 [R16.64], R11 ;  /* 0x0000000b10005986 */ /* 0x008fe2000c10150a */
[----:B------:R-:W-:-:S03]  /*57c70*/  ISETP.LT.AND P5, PT, R28, c[0x0][0x178], !P3 ;  /* 0x00005e001c007a0c */ /* 0x000fc60005fa1270 */
[----:B------:R0:W-:Y:S01]  /*57c80*/  @P6 STG.E.U16 [R18.64], R29 ;  /* 0x0000001d12006986 */ /* 0x0001e2000c10150a */
[----:B------:R-:W-:Y:S02]  /*57c90*/  ISETP.LT.AND P6, PT, R24, c[0x0][0x178], !P3 ;  /* 0x00005e0018007a0c */ /* 0x000fe40005fc1270 */
[----:B------:R-:W-:Y:S02]  /*57ca0*/  PRMT R20, R11, 0x7632, R20 ;  /* 0x000076320b147816 */ /* 0x000fe40000000014 */
[C---:B0-----:R-:W-:Y:S01]  /*57cb0*/  IADD3 R18, R0.reuse, c[0x0][0x198], RZ ;  /* 0x0000660000127a10 */ /* 0x041fe20007ffe0ff */
[----:B----4-:R-:W-:Y:S01]  /*57cc0*/  IMAD.WIDE R8, R0, 0x2, R6 ;  /* 0x0000000200087825 */ /* 0x010fe200078e0206 */
[----:B--2---:R-:W-:-:S04]  /*57cd0*/  PRMT R19, R10, 0x7632, R19 ;  /* 0x000076320a137816 */ /* 0x004fc80000000013 */
[----:B------:R0:W-:Y:S01]  /*57ce0*/  @P1 STG.E.U16 [R8.64], R26 ;  /* 0x0000001a08001986 */ /* 0x0001e2000c10150a */
[----:B------:R-:W-:-:S04]  /*57cf0*/  IMAD.WIDE R10, R18, 0x2, R14 ;  /* 0x00000002120a7825 */ /* 0x000fc800078e020e */
[----:B0-----:R-:W-:-:S05]  /*57d00*/  IMAD.WIDE R8, R18, 0x2, R4 ;  /* 0x0000000212087825 */ /* 0x001fca00078e0204 */
[----:B------:R-:W-:Y:S04]  /*57d10*/  @P5 STG.E.U16 [R8.64], R19 ;  /* 0x0000001308005986 */ /* 0x000fe8000c10150a */
[----:B------:R0:W-:Y:S02]  /*57d20*/  @P6 STG.E.U16 [R10.64], R20 ;  /* 0x000000140a006986 */ /* 0x0001e4000c10150a */
[----:B0-----:R-:W-:Y:S02]  /*57d30*/  PRMT R20, R26, 0x7632, R20 ;  /* 0x000076321a147816 */ /* 0x001fe40000000014 */
[----:B------:R-:W0:Y:S01]  /*57d40*/  S2R R26, SR_TID.X ;  /* 0x00000000001a7919 */ /* 0x000e220000002100 */
[----:B------:R-:W-:Y:S01]  /*57d50*/  IMAD.WIDE R16, R18, 0x2, R12 ;  /* 0x0000000212107825 */ /* 0x000fe200078e020c */
[----:B------:R-:W-:-:S02]  /*57d60*/  IADD3 R0, R3, 0xc5, RZ ;  /* 0x000000c503007810 */ /* 0x000fc40007ffe0ff */
[----:B------:R-:W-:Y:S02]  /*57d70*/  ISETP.LT.AND P3, PT, R27, c[0x0][0x178], !P3 ;  /* 0x00005e001b007a0c */ /* 0x000fe40005f61270 */
[----:B------:R-:W-:Y:S01]  /*57d80*/  @P4 STG.E.U16 [R16.64], R21 ;  /* 0x0000001510004986 */ /* 0x000fe2000c10150a */
[----:B------:R-:W-:Y:S02]  /*57d90*/  ISETP.LT.AND P4, PT, R28, c[0x0][0x178], !P2 ;  /* 0x00005e001c007a0c */ /* 0x000fe40005781270 */
[----:B------:R-:W-:Y:S02]  /*57da0*/  ISETP.GE.AND P1, PT, R0, c[0x0][0x17c], PT ;  /* 0x00005f0000007a0c */ /* 0x000fe40003f26270 */
[----:B------:R-:W-:Y:S01]  /*57db0*/  IADD3 R0, R18, c[0x0][0x198], RZ ;  /* 0x0000660012007a10 */ /* 0x000fe20007ffe0ff */
[C---:B0-----:R-:W-:Y:S01]  /*57dc0*/  IMAD.SHL.U32 R29, R26.reuse, 0x800, RZ ;  /* 0x000008001a1d7824 */ /* 0x041fe200078e00ff */
[----:B------:R-:W-:-:S04]  /*57dd0*/  LOP3.LUT R26, R26, 0x7f, RZ, 0xc0, !PT ;  /* 0x0000007f1a1a7812 */ /* 0x000fc800078ec0ff */
[----:B------:R-:W-:Y:S01]  /*57de0*/  LOP3.LUT R29, R29, 0x3000, RZ, 0xc0, !PT ;  /* 0x000030001d1d7812 */ /* 0x000fe200078ec0ff */
[----:B------:R-:W-:-:S04]  /*57df0*/  IMAD.WIDE R8, R18, 0x2, R6 ;  /* 0x0000000212087825 */ /* 0x000fc800078e0206 */
[----:B------:R-:W-:Y:S02]  /*57e00*/  IMAD R26, R26, 0x10, R29 ;  /* 0x000000101a1a7824 */ /* 0x000fe400078e021d */
[----:B------:R-:W-:-:S03]  /*57e10*/  IMAD.WIDE R10, R0, 0x2, R4 ;  /* 0x00000002000a7825 */ /* 0x000fc600078e0204 */
[----:B------:R-:W-:Y:S01]  /*57e20*/  LOP3.LUT R26, R26, 0x60, RZ, 0x3c, !PT ;  /* 0x000000601a1a7812 */ /* 0x000fe200078e3cff */
[----:B------:R0:W-:Y:S04]  /*57e30*/  @P3 STG.E.U16 [R8.64], R20 ;  /* 0x0000001408003986 */ /* 0x0001e8000c10150a */
[----:B------:R-:W-:Y:S04]  /*57e40*/  @P4 STG.E.U16 [R10.64], R2 ;  /* 0x000000020a004986 */ /* 0x000fe8000c10150a */
[----:B------:R-:W1:Y:S04]  /*57e50*/  LDS.128 R8, [R26] ;  /* 0x000000001a087984 */ /* 0x000e680000000c00 */
[----:B0-----:R-:W2:Y:S04]  /*57e60*/  LDL.LU R20, [R1+0x660] ;  /* 0x0006600001147983 */ /* 0x001ea80000300800 */
[----:B-1----:R0:W-:Y:S04]  /*57e70*/  STL [R1+0x34], R9 ;  /* 0x0000340901007387 */ /* 0x0021e80000100800 */
[----:B------:R-:W-:Y:S04]  /*57e80*/  STL.64 [R1+0x38], R10 ;  /* 0x0000380a01007387 */ /* 0x000fe80000100a00 */
[----:B------:R-:W3:Y:S01]  /*57e90*/  LDL.LU R29, [R1+0x6b0] ;  /* 0x0006b000011d7983 */ /* 0x000ee20000300800 */
[----:B------:R-:W-:-:S02]  /*57ea0*/  ISETP.LT.AND P5, PT, R24, c[0x0][0x178], !P2 ;  /* 0x00005e0018007a0c */ /* 0x000fc400057a1270 */
[----:B------:R-:W-:Y:S01]  /*57eb0*/  ISETP.LT.AND P6, PT, R22, c[0x0][0x178], !P2 ;  /* 0x00005e0016007a0c */ /* 0x000fe200057c1270 */
[----:B------:R-:W-:-:S04]  /*57ec0*/  IMAD.WIDE R16, R0, 0x2, R14 ;  /* 0x0000000200107825 */ /* 0x000fc800078e020e */
[----:B------:R-:W-:-:S04]  /*57ed0*/  IMAD.WIDE R18, R0, 0x2, R12 ;  /* 0x0000000200127825 */ /* 0x000fc800078e020c */
[----:B------:R-:W-:Y:S02]  /*57ee0*/  IMAD.MOV.U32 R26, RZ, RZ, R8 ;  /* 0x000000ffff1a7224 */ /* 0x000fe400078e0008 */
[----:B0-----:R-:W-:Y:S01]  /*57ef0*/  IMAD.WIDE R8, R0, 0x2, R6 ;  /* 0x0000000200087825 */ /* 0x001fe200078e0206 */
[----:B------:R-:W-:Y:S02]  /*57f00*/  ISETP.LT.AND P2, PT, R27, c[0x0][0x178], !P2 ;  /* 0x00005e001b007a0c */ /* 0x000fe40005741270 */
[----:B------:R-:W-:Y:S02]  /*57f10*/  ISETP.LT.AND P4, PT, R22, c[0x0][0x178], !P1 ;  /* 0x00005e0016007a0c */ /* 0x000fe40004f81270 */
[----:B------:R-:W-:-:S04]  /*57f20*/  IADD3 R21, R3, 0xc6, RZ ;  /* 0x000000c603157810 */ /* 0x000fc80007ffe0ff */
[----:B------:R-:W-:Y:S02]  /*57f30*/  ISETP.GE.AND P3, PT, R21, c[0x0][0x17c], PT ;  /* 0x00005f0015007a0c */ /* 0x000fe40003f66270 */
[----:B------:R-:W-:Y:S01]  /*57f40*/  PRMT R21, R25, 0x7632, R21 ;  /* 0x0000763219157816 */ /* 0x000fe20000000015 */
[----:B--2---:R-:W-:Y:S04]  /*57f50*/  @P5 STG.E.U16 [R16.64], R20 ;  /* 0x0000001410005986 */ /* 0x004fe8000c10150a */
[----:B------:R0:W-:Y:S01]  /*57f60*/  @P6 STG.E.U16 [R18.64], R25 ;  /* 0x0000001912006986 */ /* 0x0001e2000c10150a */
[----:B------:R-:W-:Y:S02]  /*57f70*/  ISETP.LT.AND P5, PT, R28, c[0x0][0x178], !P1 ;  /* 0x00005e001c007a0c */ /* 0x000fe40004fa1270 */
[----:B0-----:R-:W-:-:S02]  /*57f80*/  IADD3 R18, R0, c[0x0][0x198], RZ ;  /* 0x0000660000127a10 */ /* 0x001fc40007ffe0ff */
[----:B------:R-:W-:Y:S02]  /*57f90*/  PRMT R0, R2, 0x7632, R0 ;  /* 0x0000763202007816 */ /* 0x000fe40000000000 */
[----:B------:R-:W2:Y:S01]  /*57fa0*/  LDL.LU R2, [R1+0x1880] ;  /* 0x0018800001027983 */ /* 0x000ea20000300800 */
[----:B------:R-:W-:Y:S01]  /*57fb0*/  ISETP.LT.AND P6, PT, R24, c[0x0][0x178], !P1 ;  /* 0x00005e0018007a0c */ /* 0x000fe20004fc1270 */
[----:B------:R-:W-:Y:S02]  /*57fc0*/  IMAD.WIDE R10, R18, 0x2, R14 ;  /* 0x00000002120a7825 */ /* 0x000fe400078e020e */
[----:B------:R0:W-:Y:S01]  /*57fd0*/  @P2 STG.E.U16 [R8.64], R23 ;  /* 0x0000001708002986 */ /* 0x0001e2000c10150a */
[----:B------:R-:W-:Y:S01]  /*57fe0*/  PRMT R19, R20, 0x7632, R19 ;  /* 0x0000763214137816 */ /* 0x000fe20000000013 */
[----:B------:R-:W-:Y:S01]  /*57ff0*/  IMAD.WIDE R16, R18, 0x2, R12 ;  /* 0x0000000212107825 */ /* 0x000fe200078e020c */
[----:B------:R-:W-:-:S03]  /*58000*/  ISETP.LT.AND P1, PT, R27, c[0x0][0x178], !P1 ;  /* 0x00005e001b007a0c */ /* 0x000fc60004f21270 */
[----:B0-----:R-:W-:-:S05]  /*58010*/  IMAD.WIDE R8, R18, 0x2, R4 ;  /* 0x0000000212087825 */ /* 0x001fca00078e0204 */
[----:B------:R0:W-:Y:S04]  /*58020*/  @P5 STG.E.U16 [R8.64], R0 ;  /* 0x0000000008005986 */ /* 0x0001e8000c10150a */
[----:B------:R1:W-:Y:S01]  /*58030*/  @P6 STG.E.U16 [R10.64], R19 ;  /* 0x000000130a006986 */ /* 0x0003e2000c10150a */
[----:B------:R-:W-:-:S03]  /*58040*/  IADD3 R20, R3, 0xc7, RZ ;  /* 0x000000c703147810 */ /* 0x000fc60007ffe0ff */
[----:B------:R-:W-:Y:S01]  /*58050*/  @P4 STG.E.U16 [R16.64], R21 ;  /* 0x0000001510004986 */ /* 0x000fe2000c10150a */
[----:B------:R-:W-:Y:S02]  /*58060*/  ISETP.LT.AND P4, PT, R28, c[0x0][0x178], !P3 ;  /* 0x00005e001c007a0c */ /* 0x000fe40005f81270 */
[C---:B0-----:R-:W-:Y:S01]  /*58070*/  IADD3 R0, R18.reuse, c[0x0][0x198], RZ ;  /* 0x0000660012007a10 */ /* 0x041fe20007ffe0ff */
[----:B------:R-:W-:Y:S01]  /*58080*/  IMAD.WIDE R8, R18, 0x2, R6 ;  /* 0x0000000212087825 */ /* 0x000fe200078e0206 */
[----:B------:R-:W-:Y:S02]  /*58090*/  ISETP.GE.AND P2, PT, R20, c[0x0][0x17c], PT ;  /* 0x00005f0014007a0c */ /* 0x000fe40003f46270 */
[----:B------:R-:W-:Y:S01]  /*580a0*/  PRMT R20, R23, 0x7632, R20 ;  /* 0x0000763217147816 */ /* 0x000fe20000000014 */
[----:B-1----:R-:W-:Y:S01]  /*580b0*/  IMAD.WIDE R10, R0, 0x2, R4 ;  /* 0x00000002000a7825 */ /* 0x002fe200078e0204 */
[----:B------:R-:W-:Y:S04]  /*580c0*/  STL.64 [R1+0x1878], R26 ;  /* 0x0018781a01007387 */ /* 0x000fe80000100a00 */
[----:B------:R-:W-:Y:S04]  /*580d0*/  @P1 STG.E.U16 [R8.64], R20 ;  /* 0x0000001408001986 */ /* 0x000fe8000c10150a */
[----:B------:R-:W-:Y:S04]  /*580e0*/  STL [R1+0x1874], R24 ;  /* 0x0018741801007387 */ /* 0x000fe80000100800 */
[----:B---3--:R0:W-:Y:S04]  /*580f0*/  @P4 STG.E.U16 [R10.64], R29 ;  /* 0x0000001d0a004986 */ /* 0x0081e8000c10150a */
[----:B0-----:R-:W3:Y:S01]  /*58100*/  LDL.LU R11, [R1+0x690] ;  /* 0x00069000010b7983 */ /* 0x001ee20000300800 */
[----:B------:R-:W-:-:S02]  /*58110*/  ISETP.LT.AND P5, PT, R24, c[0x0][0x178], !P3 ;  /* 0x00005e0018007a0c */ /* 0x000fc40005fa1270 */
[----:B------:R-:W-:Y:S02]  /*58120*/  ISETP.LT.AND P6, PT, R22, c[0x0][0x178], !P3 ;  /* 0x00005e0016007a0c */ /* 0x000fe40005fc1270 */
[----:B------:R-:W-:Y:S01]  /*58130*/  ISETP.LT.AND P3, PT, R27, c[0x0][0x178], !P3 ;  /* 0x00005e001b007a0c */ /* 0x000fe20005f61270 */
[----:B------:R-:W-:Y:S01]  /*58140*/  IMAD.WIDE R16, R0, 0x2, R14 ;  /* 0x0000000200107825 */ /* 0x000fe200078e020e */
[----:B------:R-:W-:-:S04]  /*58150*/  IADD3 R21, R3, 0xc8, RZ ;  /* 0x000000c803157810 */ /* 0x000fc80007ffe0ff */
[----:B------:R-:W-:Y:S01]  /*58160*/  ISETP.GE.AND P1, PT, R21, c[0x0][0x17c], PT ;  /* 0x00005f0015007a0c */ /* 0x000fe20003f26270 */
[----:B--2---:R-:W0:Y:S02]  /*58170*/  LDS.128 R24, [R2+0x800] ;  /* 0x0008000002187984 */ /* 0x004e240000000c00 */
[----:B0-----:R-:W-:Y:S02]  /*58180*/  IMAD.MOV.U32 R21, RZ, RZ, R24 ;  /* 0x000000ffff157224 */ /* 0x001fe400078e0018 */
[----:B---3--:R0:W-:Y:S04]  /*58190*/  @P5 STG.E.U16 [R16.64], R11 ;  /* 0x0000000b10005986 */ /* 0x0081e8000c10150a */
[----:B0-----:R-:W2:Y:S04]  /*581a0*/  LDL.LU R17, [R1+0x670] ;  /* 0x0006700001117983 */ /* 0x001ea80000300800 */
[----:B------:R-:W-:Y:S04]  /*581b0*/  STL [R1+0x24], R25 ;  /* 0x0000241901007387 */ /* 0x000fe80000100800 */
[----:B------:R0:W-:Y:S04]  /*581c0*/  STL.64 [R1+0x28], R26 ;  /* 0x0000281a01007387 */ /* 0x0001e80000100a00 */
[----:B0-----:R-:W3:Y:S04]  /*581d0*/  LDL.LU.64 R26, [R1+0x1878] ;  /* 0x00187800011a7983 */ /* 0x001ee80000300a00 */
[----:B------:R-:W4:Y:S04]  /*581e0*/  LDL.LU R24, [R1+0x1874] ;  /* 0x0018740001187983 */ /* 0x000f280000300800 */
[----:B------:R-:W3:Y:S01]  /*581f0*/  LDL.LU R25, [R1+0x6e0] ;  /* 0x0006e00001197983 */ /* 0x000ee20000300800 */
[----:B------:R-:W-:Y:S01]  /*58200*/  IMAD.WIDE R18, R0, 0x2, R12 ;  /* 0x0000000200127825 */ /* 0x000fe200078e020c */
[----:B------:R-:W-:-:S02]  /*58210*/  ISETP.LT.AND P5, PT, R28, c[0x0][0x178], !P2 ;  /* 0x00005e001c007a0c */ /* 0x000fc400057a1270 */
[----:B------:R-:W-:Y:S01]  /*58220*/  ISETP.LT.AND P4, PT, R22, c[0x0][0x178], !P2 ;  /* 0x00005e0016007a0c */ /* 0x000fe20005781270 */
[C---:B------:R-:W-:Y:S01]  /*58230*/  IMAD.WIDE R8, R0.reuse, 0x2, R6 ;  /* 0x0000000200087825 */ /* 0x040fe200078e0206 */
[----:B------:R-:W-:Y:S01]  /*58240*/  PRMT R2, R11, 0x7632, R2 ;  /* 0x000076320b027816 */ /* 0x000fe20000000002 */
[----:B------:R-:W3:Y:S04]  /*58250*/  LDL.LU R23, [R1+0x6a0] ;  /* 0x0006a00001177983 */ /* 0x000ee80000300800 */
[----:B--2---:R0:W-:Y:S01]  /*58260*/  @P6 STG.E.U16 [R18.64], R17 ;  /* 0x0000001112006986 */ /* 0x0041e2000c10150a */
[----:B------:R-:W-:Y:S02]  /*58270*/  PRMT R20, R17, 0x7632, R20 ;  /* 0x0000763211147816 */ /* 0x000fe40000000014 */
[----:B0-----:R-:W-:-:S02]  /*58280*/  IADD3 R18, R0, c[0x0][0x198], RZ ;  /* 0x0000660000127a10 */ /* 0x001fc40007ffe0ff */
[----:B------:R-:W-:Y:S02]  /*58290*/  PRMT R0, R29, 0x7632, R0 ;  /* 0x000076321d007816 */ /* 0x000fe40000000000 */
[----:B------:R-:W2:Y:S01]  /*582a0*/  LDL.LU R29, [R1+0x1870] ;  /* 0x00187000011d7983 */ /* 0x000ea20000300800 */
[----:B----4-:R-:W-:-:S03]  /*582b0*/  ISETP.LT.AND P6, PT, R24, c[0x0][0x178], !P2 ;  /* 0x00005e0018007a0c */ /* 0x010fc600057c1270 */
[----:B---3--:R0:W-:Y:S01]  /*582c0*/  @P3 STG.E.U16 [R8.64], R26 ;  /* 0x0000001a08003986 */ /* 0x0081e2000c10150a */
[----:B------:R-:W-:-:S04]  /*582d0*/  IMAD.WIDE R10, R18, 0x2, R14 ;  /* 0x00000002120a7825 */ /* 0x000fc800078e020e */
[----:B------:R-:W-:-:S04]  /*582e0*/  IMAD.WIDE R16, R18, 0x2, R12 ;  /* 0x0000000212107825 */ /* 0x000fc800078e020c */
[----:B0-----:R-:W-:Y:S01]  /*582f0*/  IMAD.WIDE R8, R18, 0x2, R4 ;  /* 0x0000000212087825 */ /* 0x001fe200078e0204 */
[----:B------:R-:W-:-:S04]  /*58300*/  ISETP.LT.AND P2, PT, R27, c[0x0][0x178], !P2 ;  /* 0x00005e001b007a0c */ /* 0x000fc80005741270 */
[----:B------:R0:W-:Y:S04]  /*58310*/  @P5 STG.E.U16 [R8.64], R0 ;  /* 0x0000000008005986 */ /* 0x0001e8000c10150a */
[----:B------:R1:W-:Y:S04]  /*58320*/  @P6 STG.E.U16 [R10.64], R2 ;  /* 0x000000020a006986 */ /* 0x0003e8000c10150a */
[----:B------:R-:W-:Y:S01]  /*58330*/  @P4 STG.E.U16 [R16.64], R20 ;  /* 0x0000001410004986 */ /* 0x000fe2000c10150a */
[----:B------:R-:W-:Y:S02]  /*58340*/  ISETP.LT.AND P4, PT, R28, c[0x0][0x178], !P1 ;  /* 0x00005e001c007a0c */ /* 0x000fe40004f81270 */
[C---:B0-----:R-:W-:Y:S01]  /*58350*/  IADD3 R0, R18.reuse, c[0x0][0x198], RZ ;  /* 0x0000660012007a10 */ /* 0x041fe20007ffe0ff */
[----:B------:R-:W-:Y:S01]  /*58360*/  IMAD.WIDE R8, R18, 0x2, R6 ;  /* 0x0000000212087825 */ /* 0x000fe200078e0206 */
[----:B-1----:R-:W-:-:S03]  /*58370*/  PRMT R2, R26, 0x7632, R2 ;  /* 0x000076321a027816 */ /* 0x002fc60000000002 */
[----:B------:R-:W-:Y:S02]  /*58380*/  IMAD.WIDE R10, R0, 0x2, R4 ;  /* 0x00000002000a7825 */ /* 0x000fe400078e0204 */
[----:B------:R-:W-:Y:S04]  /*58390*/  @P2 STG.E.U16 [R8.64], R2 ;  /* 0x0000000208002986 */ /* 0x000fe8000c10150a */
[----:B------:R0:W-:Y:S04]  /*583a0*/  @P4 STG.E.U16 [R10.64], R25 ;  /* 0x000000190a004986 */ /* 0x0001e8000c10150a */
[----:B0-----:R-:W3:Y:S01]  /*583b0*/  LDL.LU R11, [R1+0x6c0] ;  /* 0x0006c000010b7983 */ /* 0x001ee20000300800 */
[----:B------:R-:W-:-:S02]  /*583c0*/  ISETP.LT.AND P5, PT, R24, c[0x0][0x178], !P1 ;  /* 0x00005e0018007a0c */ /* 0x000fc40004fa1270 */
[----:B------:R-:W-:Y:S02]  /*583d0*/  ISETP.LT.AND P6, PT, R22, c[0x0][0x178], !P1 ;  /* 0x00005e0016007a0c */ /* 0x000fe40004fc1270 */
[----:B------:R-:W-:Y:S01]  /*583e0*/  IADD3 R19, R3, 0xc9, RZ ;  /* 0x000000c903137810 */ /* 0x000fe20007ffe0ff */
[----:B------:R-:W-:-:S03]  /*583f0*/  IMAD.WIDE R16, R0, 0x2, R14 ;  /* 0x0000000200107825 */ /* 0x000fc600078e020e */
[----:B------:R-:W-:Y:S01]  /*58400*/  ISETP.GE.AND P3, PT, R19, c[0x0][0x17c], PT ;  /* 0x00005f0013007a0c */ /* 0x000fe20003f66270 */
[----:B------:R-:W-:-:S04]  /*58410*/  IMAD.WIDE R18, R0, 0x2, R12 ;  /* 0x0000000200127825 */ /* 0x000fc800078e020c */
[----:B---3--:R-:W-:Y:S02]  /*58420*/  @P5 STG.E.U16 [R16.64], R11 ;  /* 0x0000000b10005986 */ /* 0x008fe4000c10150a */
[----:B------:R-:W-:Y:S02]  /*58430*/  @P6 STG.E.U16 [R18.64], R23 ;  /* 0x0000001712006986 */ /* 0x000fe4000c10150a */
[----:B--2---:R-:W0:Y:S02]  /*58440*/  LDS.128 R16, [R29+0x800] ;  /* 0x000800001d107984 */ /* 0x004e240000000c00 */
[----:B0-----:R0:W-:Y:S02]  /*58450*/  STL.64 [R1+0x10], R16 ;  /* 0x0000101001007387 */ /* 0x0011e40000100a00 */
[----:B------:R-:W-:Y:S02]  /*58460*/  STL [R1+0x1c], R19 ;  /* 0x00001c1301007387 */ /* 0x000fe40000100800 */
[----:B------:R-:W2:Y:S01]  /*58470*/  LDL R26, [R1+0x710] ;  /* 0x00071000011a7983 */ /* 0x000ea20000100800 */
[----:B------:R-:W-:-:S02]  /*58480*/  ISETP.LT.AND P1, PT, R27, c[0x0][0x178], !P1 ;  /* 0x00005e001b007a0c */ /* 0x000fc40004f21270 */
[----:B------:R-:W-:Y:S02]  /*58490*/  ISETP.LT.AND P5, PT, R28, c[0x0][0x178], !P3 ;  /* 0x00005e001c007a0c */ /* 0x000fe40005fa1270 */
[----:B------:R-:W-:Y:S01]  /*584a0*/  ISETP.LT.AND P6, PT, R24, c[0x0][0x178], !P3 ;  /* 0x00005e0018007a0c */ /* 0x000fe20005fc1270 */
[----:B------:R-:W-:Y:S02]  /*584b0*/  IMAD.MOV.U32 R29, RZ, RZ, R18 ;  /* 0x000000ffff1d7224 */ /* 0x000fe400078e0012 */
[----:B------:R-:W-:Y:S01]  /*584c0*/  IMAD.WIDE R8, R0, 0x2, R6 ;  /* 0x0000000200087825 */ /* 0x000fe200078e0206 */
[----:B------:R-:W-:Y:S02]  /*584d0*/  ISETP.LT.AND P4, PT, R22, c[0x0][0x178], !P3 ;  /* 0x00005e0016007a0c */ /* 0x000fe40005f81270 */
[----:B------:R-:W-:Y:S02]  /*584e0*/  IADD3 R18, R0, c[0x0][0x198], RZ ;  /* 0x0000660000127a10 */ /* 0x000fe40007ffe0ff */
[----:B------:R-:W-:Y:S01]  /*584f0*/  IADD3 R20, R3, 0xca, RZ ;  /* 0x000000ca03147810 */ /* 0x000fe20007ffe0ff */
[----:B------:R-:W-:Y:S01]  /*58500*/  PRMT R0, R25, 0x7632, R0 ;  /* 0x0000763219007816 */ /* 0x000fe20000000000 */
[----:B------:R-:W-:Y:S01]  /*58510*/  PRMT R2, R11, 0x7632, R2 ;  /* 0x000076320b027816 */ /* 0x000fe20000000002 */
[----:B------:R1:W-:Y:S01]  /*58520*/  @P1 STG.E.U16 [R8.64], R21 ;  /* 0x0000001508001986 */ /* 0x0003e2000c10150a */
[----:B------:R-:W-:Y:S01]  /*58530*/  ISETP.GE.AND P2, PT, R20, c[0x0][0x17c], PT ;  /* 0x00005f0014007a0c */ /* 0x000fe20003f46270 */
[----:B------:R-:W-:Y:S01]  /*58540*/  IMAD.WIDE R10, R18, 0x2, R14 ;  /* 0x00000002120a7825 */ /* 0x000fe200078e020e */
[----:B------:R-:W-:-:S03]  /*58550*/  PRMT R20, R23, 0x7632, R20 ;  /* 0x0000763217147816 */ /* 0x000fc60000000014 */
[C---:B0-----:R-:W-:Y:S01]  /*58560*/  IMAD.WIDE R16, R18.reuse, 0x2, R12 ;  /* 0x0000000212107825 */ /* 0x041fe200078e020c */
[----:B------:R-:W-:Y:S01]  /*58570*/  ISETP.LT.AND P3, PT, R27, c[0x0][0x178], !P3 ;  /* 0x00005e001b007a0c */ /* 0x000fe20005f61270 */
[----:B------:R-:W3:Y:S02]  /*58580*/  LDL.LU R25, [R1+0x186c] ;  /* 0x00186c0001197983 */ /* 0x000ee40000300800 */
[----:B-1----:R-:W-:-:S05]  /*58590*/  IMAD.WIDE R8, R18, 0x2, R4 ;  /* 0x0000000212087825 */ /* 0x002fca00078e0204 */
[----:B------:R0:W-:Y:S01]  /*585a0*/  @P5 STG.E.U16 [R8.64], R0 ;  /* 0x0000000008005986 */ /* 0x0001e2000c10150a */
[----:B------:R1:W-:Y:S02]  /*585b0*/  @P6 STG.E.U16 [R10.64], R2 ;  /* 0x000000020a006986 */ /* 0x0003e4000c10150a */
[----:B------:R-:W-:Y:S01]  /*585c0*/  @P4 STG.E.U16 [R16.64], R20 ;  /* 0x0000001410004986 */ /* 0x000fe2000c10150a */
[----:B------:R-:W-:Y:S02]  /*585d0*/  ISETP.LT.AND P4, PT, R28, c[0x0][0x178], !P2 ;  /* 0x00005e001c007a0c */ /* 0x000fe40005781270 */
[C---:B0-----:R-:W-:Y:S02]  /*585e0*/  IADD3 R0, R18.reuse, c[0x0][0x198], RZ ;  /* 0x0000660012007a10 */ /* 0x041fe40007ffe0ff */
[----:B-1----:R-:W-:Y:S01]  /*585f0*/  PRMT R2, R21, 0x7632, R2 ;  /* 0x0000763215027816 */ /* 0x002fe20000000002 */
[----:B------:R-:W-:-:S04]  /*58600*/  IMAD.WIDE R8, R18, 0x2, R6 ;  /* 0x0000000212087825 */ /* 0x000fc800078e0206 */
[----:B------:R-:W-:Y:S01]  /*58610*/  IMAD.WIDE R10, R0, 0x2, R4 ;  /* 0x00000002000a7825 */ /* 0x000fe200078e0204 */
[----:B------:R-:W-:Y:S04]  /*58620*/  @P3 STG.E.U16 [R8.64], R2 ;  /* 0x0000000208003986 */ /* 0x000fe8000c10150a */
[----:B--2---:R0:W-:Y:S04]  /*58630*/  @P4 STG.E.U16 [R10.64], R26 ;  /* 0x0000001a0a004986 */ /* 0x0041e8000c10150a */
[----:B0-----:R-:W2:Y:S01]  /*58640*/  LDL.LU R10, [R1+0x710] ;  /* 0x00071000010a7983 */ /* 0x001ea20000300800 */
[----:B------:R-:W4:Y:S01]  /*58650*/  LDL.LU R11, [R1+0x6f0] ;  /* 0x0006f000010b7983 */ /* 0x000f220000300800 */
[----:B------:R-:W-:Y:S01]  /*58660*/  ISETP.LT.AND P5, PT, R24, c[0x0][0x178], !P2 ;  /* 0x00005e0018007a0c */ /* 0x000fe200057a1270 */
[----:B------:R-:W-:Y:S01]  /*58670*/  IMAD.WIDE R16, R0, 0x2, R14 ;  /* 0x0000000200107825 */ /* 0x000fe200078e020e */
[----:B------:R-:W-:-:S03]  /*58680*/  ISETP.LT.AND P6, PT, R22, c[0x0][0x178], !P2 ;  /* 0x00005e0016007a0c */ /* 0x000fc600057c1270 */
[----:B------:R-:W-:Y:S02]  /*58690*/  ISETP.LT.AND P2, PT, R27, c[0x0][0x178], !P2 ;  /* 0x00005e001b007a0c */ /* 0x000fe40005741270 */
[----:B---3--:R-:W0:Y:S01]  /*586a0*/  LDS.128 R24, [R25+0x800] ;  /* 0x0008000019187984 */ /* 0x008e220000000c00 */
[----:B------:R-:W-:-:S05]  /*586b0*/  IADD3 R19, R3, 0xcb, RZ ;  /* 0x000000cb03137810 */ /* 0x000fca0007ffe0ff */
[----:B----4-:R1:W-:Y:S04]  /*586c0*/  @P5 STG.E.U16 [R16.64], R11 ;  /* 0x0000000b10005986 */ /* 0x0103e8000c10150a */
[----:B-1----:R-:W3:Y:S01]  /*586d0*/  LDL R16, [R1+0x10] ;  /* 0x0000100001107983 */ /* 0x002ee20000100800 */
[----:B------:R-:W4:Y:S01]  /*586e0*/  LDL.LU R17, [R1+0x6d0] ;  /* 0x0006d00001117983 */ /* 0x000f220000300800 */
[----:B------:R-:W-:Y:S01]  /*586f0*/  ISETP.GE.AND P1, PT, R19, c[0x0][0x17c], PT ;  /* 0x00005f0013007a0c */ /* 0x000fe20003f26270 */
[C---:B------:R-:W-:Y:S01]  /*58700*/  IMAD.WIDE R18, R0.reuse, 0x2, R12 ;  /* 0x0000000200127825 */ /* 0x040fe200078e020c */
[----:B------:R-:W2:Y:S03]  /*58710*/  LDL.LU R23, [R1+0x740] ;  /* 0x0007400001177983 */ /* 0x000ea60000300800 */
[----:B------:R-:W2:Y:S02]  /*58720*/  LDL.LU R21, [R1+0x720] ;  /* 0x0007200001157983 */ /* 0x000ea40000300800 */
[----:B0-----:R0:W-:Y:S02]  /*58730*/  STL [R1+0x1864], R27 ;  /* 0x0018641b01007387 */ /* 0x0011e40000100800 */
[----:B------:R-:W-:Y:S01]  /*58740*/  IMAD.WIDE R8, R0, 0x2, R6 ;  /* 0x0000000200087825 */ /* 0x000fe200078e0206 */
[----:B------:R-:W-:Y:S01]  /*58750*/  ISETP.LT.AND P5, PT, R28, c[0x0][0x178], !P1 ;  /* 0x00005e001c007a0c */ /* 0x000fe20004fa1270 */
[----:B0-----:R-:W2:Y:S04]  /*58760*/  LDL R27, [R1+0x10d8] ;  /* 0x0010d800011b7983 */ /* 0x001ea80000100800 */
[----:B----4-:R0:W-:Y:S01]  /*58770*/  @P6 STG.E.U16 [R18.64], R17 ;  /* 0x0000001112006986 */ /* 0x0101e2000c10150a */
[----:B---3--:R1:W-:Y:S01]  /*58780*/  @P2 STG.E.U16 [R8.64], R16 ;  /* 0x0000001008002986 */ /* 0x0083e2000c10150a */
[----:B0-----:R-:W-:-:S02]  /*58790*/  IADD3 R19, R3, 0xcd, RZ ;  /* 0x000000cd03137810 */ /* 0x001fc40007ffe0ff */
[----:B------:R-:W-:Y:S01]  /*587a0*/  IADD3 R18, R0, c[0x0][0x198], RZ ;  /* 0x0000660000127a10 */ /* 0x000fe20007ffe0ff */
[----:B--2---:R-:W-:Y:S01]  /*587b0*/  PRMT R0, R10, 0x7632, R0 ;  /* 0x000076320a007816 */ /* 0x004fe20000000000 */
[----:B------:R-:W-:Y:S02]  /*587c0*/  ISETP.GE.AND P2, PT, R19, c[0x0][0x17c], PT ;  /* 0x00005f0013007a0c */ /* 0x000fe40003f46270 */
[----:B------:R-:W2:Y:S01]  /*587d0*/  LDL R19, [R1+0x10e0] ;  /* 0x0010e00001137983 */ /* 0x000ea20000100800 */
[----:B-1----:R-:W-:-:S05]  /*587e0*/  IMAD.WIDE R8, R18, 0x2, R4 ;  /* 0x0000000212087825 */ /* 0x002fca00078e0204 */
[----:B------:R0:W-:Y:S04]  /*587f0*/  @P5 STG.E.U16 [R8.64], R0 ;  /* 0x0000000008005986 */ /* 0x0001e8000c10150a */
[----:B0-----:R-:W3:Y:S01]  /*58800*/  LDL.LU R9, [R1+0x10] ;  /* 0x0000100001097983 */ /* 0x001ee20000300800 */
[----:B------:R-:W-:Y:S02]  /*58810*/  ISETP.LT.AND P6, PT, R27, c[0x0][0x178], !P1 ;  /* 0x00005e001b007a0c */ /* 0x000fe40004fc1270 */
[----:B------:R-:W-:Y:S02]  /*58820*/  ISETP.LT.AND P4, PT, R22, c[0x0][0x178], !P1 ;  /* 0x00005e0016007a0c */ /* 0x000fe40004f81270 */
[----:B------:R-:W-:Y:S02]  /*58830*/  IADD3 R20, R3, 0xcc, RZ ;  /* 0x000000cc03147810 */ /* 0x000fe40007ffe0ff */
[----:B------:R-:W-:Y:S01]  /*58840*/  PRMT R2, R11, 0x7632, R2 ;  /* 0x000076320b027816 */ /* 0x000fe20000000002 */
[----:B------:R-:W-:Y:S01]  /*58850*/  IMAD.WIDE R10, R18, 0x2, R14 ;  /* 0x00000002120a7825 */ /* 0x000fe200078e020e */
[----:B------:R-:W-:-:S03]  /*58860*/  ISETP.GE.AND P3, PT, R20, c[0x0][0x17c], PT ;  /* 0x00005f0014007a0c */ /* 0x000fc60003f66270 */
[----:B------:R-:W-:Y:S02]  /*58870*/  PRMT R20, R17, 0x7632, R20 ;  /* 0x0000763211147816 */ /* 0x000fe40000000014 */
[----:B------:R-:W-:Y:S01]  /*58880*/  IMAD.WIDE R16, R18, 0x2, R12 ;  /* 0x0000000212107825 */ /* 0x000fe200078e020c */
[----:B------:R-:W-:Y:S04]  /*58890*/  @P6 STG.E.U16 [R10.64], R2 ;  /* 0x000000020a006986 */ /* 0x000fe8000c10150a */
[----:B------:R0:W-:Y:S02]  /*588a0*/  @P4 STG.E.U16 [R16.64], R20 ;  /* 0x0000001410004986 */ /* 0x0001e4000c10150a */
[----:B0-----:R-:W-:Y:S02]  /*588b0*/  IADD3 R20, R3, 0xce, RZ ;  /* 0x000000ce03147810 */ /* 0x001fe40007ffe0ff */
[----:B--2---:R-:W-:-:S02]  /*588c0*/  ISETP.LT.AND P1, PT, R19, c[0x0][0x178], !P1 ;  /* 0x00005e0013007a0c */ /* 0x004fc40004f21270 */
[----:B---3--:R-:W-:Y:S01]  /*588d0*/  PRMT R2, R9, 0x7632, R2 ;  /* 0x0000763209027816 */ /* 0x008fe20000000002 */
[----:B------:R-:W-:-:S10]  /*588e0*/  IMAD.WIDE R8, R18, 0x2, R6 ;  /* 0x0000000212087825 */ /* 0x000fd400078e0206 */
[----:B------:R0:W-:Y:S01]  /*588f0*/  @P1 STG.E.U16 [R8.64], R2 ;  /* 0x0000000208001986 */ /* 0x0001e2000c10150a */
[----:B------:R-:W-:Y:S02]  /*58900*/  ISETP.GE.AND P1, PT, R20, c[0x0][0x17c], PT ;  /* 0x00005f0014007a0c */ /* 0x000fe40003f26270 */
[----:B------:R-:W2:Y:S01]  /*58910*/  LDL.LU R20, [R1+0x750] ;  /* 0x0007500001147983 */ /* 0x000ea20000300800 */
[----:B0-----:R-:W0:Y:S01]  /*58920*/  S2R R9, SR_TID.X ;  /* 0x0000000000097919 */ /* 0x001e220000002100 */
[----:B------:R-:W-:Y:S02]  /*58930*/  ISETP.LT.AND P4, PT, R28, c[0x0][0x178], !P3 ;  /* 0x00005e001c007a0c */ /* 0x000fe40005f81270 */
[----:B------:R-:W-:-:S05]  /*58940*/  IADD3 R0, R18, c[0x0][0x198], RZ ;  /* 0x0000660012007a10 */ /* 0x000fca0007ffe0ff */
[----:B------:R-:W-:-:S04]  /*58950*/  IMAD.WIDE R10, R0, 0x2, R4 ;  /* 0x00000002000a7825 */ /* 0x000fc800078e0204 */
[C---:B0-----:R-:W-:Y:S01]  /*58960*/  IMAD.SHL.U32 R8, R9.reuse, 0x800, RZ ;  /* 0x0000080009087824 */ /* 0x041fe200078e00ff */
[----:B------:R-:W-:-:S04]  /*58970*/  LOP3.LUT R9, R9, 0x7f, RZ, 0xc0, !PT ;  /* 0x0000007f09097812 */ /* 0x000fc800078ec0ff */
[----:B------:R-:W-:-:S05]  /*58980*/  LOP3.LUT R8, R8, 0x3000, RZ, 0xc0, !PT ;  /* 0x0000300008087812 */ /* 0x000fca00078ec0ff */
[----:B------:R-:W-:-:S05]  /*58990*/  IMAD R9, R9, 0x10, R8 ;  /* 0x0000001009097824 */ /* 0x000fca00078e0208 */
[----:B------:R-:W-:Y:S02]  /*589a0*/  LOP3.LUT R9, R9, 0x60, RZ, 0x3c, !PT ;  /* 0x0000006009097812 */ /* 0x000fe400078e3cff */
[----:B------:R-:W-:Y:S02]  /*589b0*/  ISETP.LT.AND P5, PT, R27, c[0x0][0x178], !P3 ;  /* 0x00005e001b007a0c */ /* 0x000fe40005fa1270 */
[----:B------:R-:W-:Y:S01]  /*589c0*/  ISETP.LT.AND P6, PT, R22, c[0x0][0x178], !P3 ;  /* 0x00005e0016007a0c */ /* 0x000fe20005fc1270 */
[----:B------:R-:W-:Y:S02]  /*589d0*/  ISETP.LT.AND P3, PT, R19, c[0x0][0x178], !P3 ;  /* 0x00005e0013007a0c */ /* 0x000fe40005f61270 */
[----:B------:R-:W-:-:S04]  /*589e0*/  IMAD.WIDE R16, R0, 0x2, R14 ;  /* 0x0000000200107825 */ /* 0x000fc800078e020e */
[----:B------:R-:W-:Y:S01]  /*589f0*/  IMAD.WIDE R18, R0, 0x2, R12 ;  /* 0x0000000200127825 */ /* 0x000fe200078e020c */
[----:B------:R-:W-:Y:S01]  /*58a00*/  PRMT R2, R23, 0x7632, R2 ;  /* 0x0000763217027816 */ /* 0x000fe20000000002 */
[----:B--2---:R-:W-:Y:S02]  /*58a10*/  @P4 STG.E.U16 [R10.64], R20 ;  /* 0x000000140a004986 */ /* 0x004fe4000c10150a */
[----:B------:R-:W0:Y:S04]  /*58a20*/  LDS.128 R8, [R9+0x800] ;  /* 0x0008000009087984 */ /* 0x000e280000000c00 */
[----:B------:R1:W-:Y:S01]  /*58a30*/  @P5 STG.E.U16 [R16.64], R23 ;  /* 0x0000001710005986 */ /* 0x0003e2000c10150a */
[----:B------:R-:W-:Y:S02]  /*58a40*/  ISETP.LT.AND P5, PT, R28, c[0x0][0x178], !P2 ;  /* 0x00005e001c007a0c */ /* 0x000fe400057a1270 */
[----:B------:R-:W-:Y:S01]  /*58a50*/  ISETP.LT.AND P4, PT, R22, c[0x0][0x178], !P2 ;  /* 0x00005e0016007a0c */ /* 0x000fe20005781270 */
[C---:B------:R-:W-:Y:S01]  /*58a60*/  IADD3 R22, R0.reuse, c[0x0][0x198], RZ ;  /* 0x0000660000167a10 */ /* 0x040fe20007ffe0ff */
[----:B------:R-:W-:Y:S01]  /*58a70*/  @P6 STG.E.U16 [R18.64], R21 ;  /* 0x0000001512006986 */ /* 0x000fe2000c10150a */
[----:B-1----:R-:W-:Y:S01]  /*58a80*/  IMAD.WIDE R16, R0, 0x2, R6 ;  /* 0x0000000200107825 */ /* 0x002fe200078e0206 */
[----:B------:R-:W-:-:S02]  /*58a90*/  IADD3 R23, R3, 0xcf, RZ ;  /* 0x000000cf03177810 */ /* 0x000fc40007ffe0ff */
[----:B------:R-:W-:Y:S02]  /*58aa0*/  PRMT R0, R20, 0x7632, R0 ;  /* 0x0000763214007816 */ /* 0x000fe40000000000 */
[----:B------:R1:W-:Y:S01]  /*58ab0*/  @P3 STG.E.U16 [R16.64], R24 ;  /* 0x0000001810003986 */ /* 0x0003e2000c10150a */
[----:B------:R-:W-:Y:S01]  /*58ac0*/  ISETP.GE.AND P3, PT, R23, c[0x0][0x17c], PT ;  /* 0x00005f0017007a0c */ /* 0x000fe20003f66270 */
[C---:B-1----:R-:W-:Y:S02]  /*58ad0*/  IMAD.WIDE R16, R22.reuse, 0x2, R4 ;  /* 0x0000000216107825 */ /* 0x042fe400078e0204 */
[----:B0-----:R0:W-:Y:S04]  /*58ae0*/  STL [R1+0x1868], R11 ;  /* 0x0018680b01007387 */ /* 0x0011e80000100800 */
[----:B------:R1:W-:Y:S04]  /*58af0*/  @P5 STG.E.U16 [R16.64], R0 ;  /* 0x0000000010005986 */ /* 0x0003e8000c10150a */
[----:B0-----:R-:W2:Y:S01]  /*58b00*/  LDL.LU R11, [R1+0x700] ;  /* 0x00070000010b7983 */ /* 0x001ea20000300800 */
[----:B------:R-:W3:Y:S02]  /*58b10*/  LDL R23, [R1+0x10e0] ;  /* 0x0010e00001177983 */ /* 0x000ee40000100800 */
[----:B-1----:R-:W4:Y:S01]  /*58b20*/  LDL R17, [R1+0x10dc] ;  /* 0x0010dc0001117983 */ /* 0x002f220000100800 */
[----:B------:R-:W-:Y:S01]  /*58b30*/  ISETP.LT.AND P6, PT, R27, c[0x0][0x178], !P2 ;  /* 0x00005e001b007a0c */ /* 0x000fe200057c1270 */
[----:B------:R-:W-:Y:S01]  /*58b40*/  IMAD.WIDE R18, R22, 0x2, R14 ;  /* 0x0000000216127825 */ /* 0x000fe200078e020e */
[----:B------:R-:W-:-:S03]  /*58b50*/  PRMT R24, R21, 0x7632, R24 ;  /* 0x0000763215187816 */ /* 0x000fc60000000018 */
[----:B------:R-:W-:-:S08]  /*58b60*/  IMAD.WIDE R20, R22, 0x2, R12 ;  /* 0x0000000216147825 */ /* 0x000fd000078e020c */
[----:B------:R0:W-:Y:S01]  /*58b70*/  @P6 STG.E.U16 [R18.64], R2 ;  /* 0x0000000212006986 */ /* 0x0001e2000c10150a */
[----:B------:R-:W-:Y:S01]  /*58b80*/  @P4 STG.E.U16 [R20.64], R24 ;  /* 0x0000001814004986 */ /* 0x000fe2000c10150a */
[----:B0-----:R-:W-:Y:S02]  /*58b90*/  PRMT R2, R24, 0x7632, R2 ;  /* 0x0000763218027816 */ /* 0x001fe40000000002 */
[----:B---3--:R-:W-:Y:S02]  /*58ba0*/  ISETP.LT.AND P2, PT, R23, c[0x0][0x178], !P2 ;  /* 0x00005e0017007a0c */ /* 0x008fe40005741270 */
[----:B----4-:R-:W-:Y:S01]  /*58bb0*/  ISETP.LT.AND P6, PT, R17, c[0x0][0x178], !P1 ;  /* 0x00005e0011007a0c */ /* 0x010fe20004fc1270 */
[----:B------:R-:W-:-:S10]  /*58bc0*/  IMAD.WIDE R16, R22, 0x2, R6 ;  /* 0x0000000216107825 */ /* 0x000fd400078e0206 */
[----:B------:R0:W-:Y:S04]  /*58bd0*/  @P2 STG.E.U16 [R16.64], R2 ;  /* 0x0000000210002986 */ /* 0x0001e8000c10150a */
[----:B0-----:R-:W3:Y:S01]  /*58be0*/  LDL R17, [R1+0x760] ;  /* 0x0007600001117983 */ /* 0x001ee20000100800 */
[----:B------:R-:W-:Y:S02]  /*58bf0*/  ISETP.LT.AND P4, PT, R28, c[0x0][0x178], !P1 ;  /* 0x00005e001c007a0c */ /* 0x000fe40004f81270 */
[----:B------:R-:W-:Y:S02]  /*58c00*/  IADD3 R0, R22, c[0x0][0x198], RZ ;  /* 0x0000660016007a10 */ /* 0x000fe40007ffe0ff */
[----:B------:R-:W-:-:S03]  /*58c10*/  IADD3 R24, R3, 0xd0, RZ ;  /* 0x000000d003187810 */ /* 0x000fc60007ffe0ff */
[----:B------:R-:W-:Y:S01]  /*58c20*/  IMAD.WIDE R18, R0, 0x2, R4 ;  /* 0x0000000200127825 */ /* 0x000fe200078e0204 */
[----:B------:R-:W-:Y:S02]  /*58c30*/  ISETP.GE.AND P2, PT, R24, c[0x0][0x17c], PT ;  /* 0x00005f0018007a0c */ /* 0x000fe40003f46270 */
[----:B------:R-:W4:Y:S01]  /*58c40*/  LDL R24, [R1+0x10e0] ;  /* 0x0010e00001187983 */ /* 0x000f220000100800 */
[----:B------:R-:W-:-:S03]  /*58c50*/  ISETP.LT.AND P5, PT, R27, c[0x0][0x178], !P1 ;  /* 0x00005e001b007a0c */ /* 0x000fc60004fa1270 */
[----:B---3--:R0:W-:Y:S04]  /*58c60*/  @P4 STG.E.U16 [R18.64], R17 ;  /* 0x0000001112004986 */ /* 0x0081e8000c10150a */
[----:B0-----:R-:W3:Y:S01]  /*58c70*/  LDL.LU R18, [R1+0x760] ;  /* 0x0007600001127983 */ /* 0x001ee20000300800 */
[----:B------:R-:W2:Y:S02]  /*58c80*/  LDL.LU R19, [R1+0x730] ;  /* 0x0007300001137983 */ /* 0x000ea40000300800 */
[----:B------:R-:W-:Y:S01]  /*58c90*/  IMAD.WIDE R20, R0, 0x2, R14 ;  /* 0x0000000200147825 */ /* 0x000fe200078e020e */
[----:B------:R-:W-:-:S03]  /*58ca0*/  ISETP.LT.AND P1, PT, R23, c[0x0][0x178], !P1 ;  /* 0x00005e0017007a0c */ /* 0x000fc60004f21270 */
[----:B------:R-:W-:Y:S01]  /*58cb0*/  IMAD.WIDE R22, R0, 0x2, R12 ;  /* 0x0000000200167825 */ /* 0x000fe200078e020c */
[----:B--2---:R0:W-:Y:S04]  /*58cc0*/  @P5 STG.E.U16 [R20.64], R19 ;  /* 0x0000001314005986 */ /* 0x0041e8000c10150a */
[----:B0-----:R-:W2:Y:S01]  /*58cd0*/  LDL R21, [R1+0x10dc] ;  /* 0x0010dc0001157983 */ /* 0x001ea20000100800 */
[----:B------:R0:W-:Y:S01]  /*58ce0*/  @P6 STG.E.U16 [R22.64], R11 ;  /* 0x0000000b16006986 */ /* 0x0001e2000c10150a */
[----:B------:R-:W-:Y:S02]  /*58cf0*/  ISETP.LT.AND P5, PT, R28, c[0x0][0x178], !P3 ;  /* 0x00005e001c007a0c */ /* 0x000fe40005fa1270 */
[----:B------:R-:W-:Y:S01]  /*58d00*/  ISETP.LT.AND P6, PT, R27, c[0x0][0x178], !P3 ;  /* 0x00005e001b007a0c */ /* 0x000fe20005fc1270 */
[----:B------:R-:W-:Y:S01]  /*58d10*/  IMAD.WIDE R16, R0, 0x2, R6 ;  /* 0x0000000200107825 */ /* 0x000fe200078e0206 */
[----:B---3--:R-:W-:-:S04]  /*58d20*/  PRMT R2, R18, 0x7632, R2 ;  /* 0x0000763212027816 */ /* 0x008fc80000000002 */
[----:B------:R1:W-:Y:S01]  /*58d30*/  @P1 STG.E.U16 [R16.64], R8 ;  /* 0x0000000810001986 */ /* 0x0003e2000c10150a */
[----:B0-----:R-:W-:Y:S01]  /*58d40*/  IADD3 R22, R0, c[0x0][0x198], RZ ;  /* 0x0000660000167a10 */ /* 0x001fe20007ffe0ff */
[----:B------:R-:W-:Y:S01]  /*58d50*/  IADD3 R0, R3, 0xd1, RZ ;  /* 0x000000d103007810 */ /* 0x000fe20007ffe0ff */
[----:B------:R-:W-:Y:S02]  /*58d60*/  PRMT R23, R11, 0x7632, R23 ;  /* 0x000076320b177816 */ /* 0x000fe40000000017 */
[----:B------:R-:W3:Y:S01]  /*58d70*/  LDL.LU R11, [R1+0x634] ;  /* 0x00063400010b7983 */ /* 0x000ee20000300800 */
[----:B------:R-:W-:Y:S02]  /*58d80*/  ISETP.GE.AND P1, PT, R0, c[0x0][0x17c], PT ;  /* 0x00005f0000007a0c */ /* 0x000fe40003f26270 */
[----:B------:R-:W3:Y:S01]  /*58d90*/  LDL R0, [R1+0x10dc] ;  /* 0x0010dc0001007983 */ /* 0x000ee20000100800 */
[----:B-1----:R-:W-:Y:S01]  /*58da0*/  PRMT R8, R19, 0x7632, R8 ;  /* 0x0000763213087816 */ /* 0x002fe20000000008 */
[----:B------:R-:W-:-:S04]  /*58db0*/  IMAD.WIDE R16, R22, 0x2, R4 ;  /* 0x0000000216107825 */ /* 0x000fc800078e0204 */
[C---:B------:R-:W-:Y:S01]  /*58dc0*/  IMAD.WIDE R18, R22.reuse, 0x2, R14 ;  /* 0x0000000216127825 */ /* 0x040fe200078e020e */
[----:B------:R0:W-:Y:S04]  /*58dd0*/  @P5 STG.E.U16 [R16.64], R2 ;  /* 0x0000000210005986 */ /* 0x0001e8000c10150a */
[----:B------:R1:W-:Y:S02]  /*58de0*/  @P6 STG.E.U16 [R18.64], R8 ;  /* 0x0000000812006986 */ /* 0x0003e4000c10150a */
[----:B0-----:R-:W-:Y:S01]  /*58df0*/  IMAD.WIDE R16, R22, 0x2, R6 ;  /* 0x0000000216107825 */ /* 0x001fe200078e0206 */
[----:B-1----:R-:W-:Y:S02]  /*58e00*/  PRMT R8, R8, 0x7632, R8 ;  /* 0x0000763208087816 */ /* 0x002fe40000000008 */
[----:B--2---:R-:W-:Y:S01]  /*58e10*/  ISETP.LT.AND P4, PT, R21, c[0x0][0x178], !P3 ;  /* 0x00005e0015007a0c */ /* 0x004fe20005f81270 */
[----:B----4-:R-:W-:-:S02]  /*58e20*/  ISETP.LT.AND P3, PT, R24, c[0x0][0x178], !P3 ;  /* 0x00005e0018007a0c */ /* 0x010fc40005f61270 */
[----:B------:R-:W-:-:S10]  /*58e30*/  IMAD.WIDE R20, R22, 0x2, R12 ;  /* 0x0000000216147825 */ /* 0x000fd400078e020c */
[----:B------:R-:W-:Y:S01]  /*58e40*/  @P4 STG.E.U16 [R20.64], R23 ;  /* 0x0000001714004986 */ /* 0x000fe2000c10150a */
[----:B------:R0:W-:Y:S03]  /*58e50*/  @P3 STG.E.U16 [R16.64], R8 ;  /* 0x0000000810003986 */ /* 0x0001e6000c10150a */
[----:B0-----:R-:W2:Y:S01]  /*58e60*/  LDL R17, [R1+0x614] ;  /* 0x0006140001117983 */ /* 0x001ea20000100800 */
[----:B------:R-:W4:Y:S01]  /*58e70*/  LDL.LU R8, [R1+0x604] ;  /* 0x0006040001087983 */ /* 0x000f220000300800 */
[----:B------:R-:W-:Y:S02]  /*58e80*/  ISETP.LT.AND P4, PT, R28, c[0x0][0x178], !P2 ;  /* 0x00005e001c007a0c */ /* 0x000fe40005781270 */
[----:B------:R-:W-:Y:S02]  /*58e90*/  ISETP.LT.AND P5, PT, R27, c[0x0][0x178], !P2 ;  /* 0x00005e001b007a0c */ /* 0x000fe400057a1270 */
[----:B---3--:R-:W-:Y:S01]  /*58ea0*/  ISETP.LT.AND P6, PT, R0, c[0x0][0x178], !P2 ;  /* 0x00005e0000007a0c */ /* 0x008fe200057c1270 */
[----:B------:R-:W-:-:S05]  /*58eb0*/  IADD3 R0, R22, c[0x0][0x198], RZ ;  /* 0x0000660016007a10 */ /* 0x000fca0007ffe0ff */
[----:B------:R-:W-:-:S04]  /*58ec0*/  IMAD.WIDE R18, R0, 0x2, R4 ;  /* 0x0000000200127825 */ /* 0x000fc800078e0204 */
[----:B------:R-:W-:Y:S01]  /*58ed0*/  IMAD.WIDE R20, R0, 0x2, R14 ;  /* 0x0000000200147825 */ /* 0x000fe200078e020e */
[----:B--2---:R0:W-:Y:S04]  /*58ee0*/  @P4 STG.E.U16 [R18.64], R17 ;  /* 0x0000001112004986 */ /* 0x0041e8000c10150a */
[----:B----4-:R1:W-:Y:S01]  /*58ef0*/  @P5 STG.E.U16 [R20.64], R8 ;  /* 0x0000000814005986 */ /* 0x0103e2000c10150a */
[----:B0-----:R-:W2:Y:S01]  /*58f00*/  LDL R18, [R1+0x54] ;  /* 0x0000540001127983 */ /* 0x001ea20000100800 */
[----:B------:R-:W3:Y:S02]  /*58f10*/  LDL.LU R19, [R1+0x614] ;  /* 0x0006140001137983 */ /* 0x000ee40000300800 */
[----:B-1----:R-:W4:Y:S02]  /*58f20*/  LDL R20, [R1+0x10dc] ;  /* 0x0010dc0001147983 */ /* 0x002f240000100800 */
[----:B------:R-:W2:Y:S01]  /*58f30*/  LDL.LU R21, [R1+0x5f4] ;  /* 0x0005f40001157983 */ /* 0x000ea20000300800 */
[----:B------:R-:W-:Y:S01]  /*58f40*/  ISETP.LT.AND P2, PT, R24, c[0x0][0x178], !P2 ;  /* 0x00005e0018007a0c */ /* 0x000fe20005741270 */
[----:B------:R-:W-:Y:S01]  /*58f50*/  IMAD.WIDE R22, R0, 0x2, R12 ;  /* 0x0000000200167825 */ /* 0x000fe200078e020c */
[----:B------:R-:W-:-:S02]  /*58f60*/  ISETP.LT.AND P5, PT, R28, c[0x0][0x178], !P1 ;  /* 0x00005e001c007a0c */ /* 0x000fc40004fa1270 */
[----:B------:R-:W-:Y:S01]  /*58f70*/  IADD3 R2, R3, 0xd2, RZ ;  /* 0x000000d203027810 */ /* 0x000fe20007ffe0ff */
[----:B------:R-:W-:-:S03]  /*58f80*/  IMAD.WIDE R16, R0, 0x2, R6 ;  /* 0x0000000200107825 */ /* 0x000fc600078e0206 */
[----:B------:R-:W-:Y:S01]  /*58f90*/  ISETP.GE.AND P3, PT, R2, c[0x0][0x17c], PT ;  /* 0x00005f0002007a0c */ /* 0x000fe20003f66270 */
[----:B------:R-:W-:Y:S01]  /*58fa0*/  PRMT R2, R8, 0x7632, R2 ;  /* 0x0000763208027816 */ /* 0x000fe20000000002 */
[----:B------:R-:W-:Y:S01]  /*58fb0*/  IADD3 R8, R3, 0xd3, RZ ;  /* 0x000000d303087810 */ /* 0x000fe20007ffe0ff */
[----:B--2---:R0:W-:Y:S02]  /*58fc0*/  @P6 STG.E.U16 [R22.64], R21 ;  /* 0x0000001516006986 */ /* 0x0041e4000c10150a */
[----:B------:R1:W-:Y:S01]  /*58fd0*/  @P2 STG.E.U16 [R16.64], R18 ;  /* 0x0000001210002986 */ /* 0x0003e2000c10150a */
[----:B------:R-:W-:Y:S02]  /*58fe0*/  ISETP.GE.AND P2, PT, R8, c[0x0][0x17c], PT ;  /* 0x00005f0008007a0c */ /* 0x000fe40003f46270 */
[----:B------:R-:W2:Y:S01]  /*58ff0*/  LDL.LU R8, [R1+0x54] ;  /* 0x0000540001087983 */ /* 0x000ea20000300800 */
[----:B0-----:R-:W-:Y:S01]  /*59000*/  IADD3 R22, R0, c[0x0][0x198], RZ ;  /* 0x0000660000167a10 */ /* 0x001fe20007ffe0ff */
[----:B---3--:R-:W-:-:S04]  /*59010*/  PRMT R0, R19, 0x7632, R0 ;  /* 0x0000763213007816 */ /* 0x008fc80000000000 */
[----:B-1----:R-:W-:-:S05]  /*59020*/  IMAD.WIDE R16, R22, 0x2, R4 ;  /* 0x0000000216107825 */ /* 0x002fca00078e0204 */
[----:B------:R0:W-:Y:S04]  /*59030*/  @P5 STG.E.U16 [R16.64], R0 ;  /* 0x0000000010005986 */ /* 0x0001e8000c10150a */
[----:B0-----:R-:W3:Y:S01]  /*59040*/  LDL R17, [R1+0x10dc] ;  /* 0x0010dc0001117983 */ /* 0x001ee20000100800 */
[----:B------:R-:W-:Y:S02]  /*59050*/  ISETP.LT.AND P6, PT, R27, c[0x0][0x178], !P1 ;  /* 0x00005e001b007a0c */ /* 0x000fe40004fc1270 */
[----:B----4-:R-:W-:Y:S01]  /*59060*/  ISETP.LT.AND P4, PT, R20, c[0x0][0x178], !P1 ;  /* 0x00005e0014007a0c */ /* 0x010fe20004f81270 */
[----:B------:R-:W-:Y:S02]  /*59070*/  ISETP.LT.AND P1, PT, R24, c[0x0][0x178], !P1 ;  /* 0x00005e0018007a0c */ /* 0x000fe40004f21270 */
[----:B------:R-:W-:Y:S01]  /*59080*/  IMAD.WIDE R18, R22, 0x2, R14 ;  /* 0x0000000216127825 */ /* 0x000fe200078e020e */
[----:B------:R-:W-:-:S03]  /*59090*/  PRMT R23, R21, 0x7632, R23 ;  /* 0x0000763215177816 */ /* 0x000fc60000000017 */
[----:B------:R-:W-:-:S04]  /*590a0*/  IMAD.WIDE R20, R22, 0x2, R12 ;  /* 0x0000000216147825 */ /* 0x000fc800078e020c */
[----:B------:R2:W-:Y:S02]  /*590b0*/  @P6 STG.E.U16 [R18.64], R2 ;  /* 0x0000000212006986 */ /* 0x0005e4000c10150a */
[----:B------:R0:W-:Y:S01]  /*590c0*/  @P4 STG.E.U16 [R20.64], R23 ;  /* 0x0000001714004986 */ /* 0x0001e2000c10150a */
[----:B--2---:R-:W-:Y:S01]  /*590d0*/  PRMT R2, R8, 0x7632, R2 ;  /* 0x0000763208027816 */ /* 0x004fe20000000002 */
[----:B------:R-:W-:Y:S01]  /*590e0*/  IADD3 R8, R3, 0xd4, RZ ;  /* 0x000000d403087810 */ /* 0x000fe20007ffe0ff */
[----:B---3--:R-:W-:Y:S01]  /*590f0*/  ISETP.LT.AND P6, PT, R17, c[0x0][0x178], !P3 ;  /* 0x00005e0011007a0c */ /* 0x008fe20005fc1270 */
[----:B------:R-:W-:-:S05]  /*59100*/  IMAD.WIDE R16, R22, 0x2, R6 ;  /* 0x0000000216107825 */ /* 0x000fca00078e0206 */
[----:B------:R-:W-:Y:S01]  /*59110*/  @P1 STG.E.U16 [R16.64], R2 ;  /* 0x0000000210001986 */ /* 0x000fe2000c10150a */
[----:B------:R-:W-:Y:S02]  /*59120*/  ISETP.GE.AND P1, PT, R8, c[0x0][0x17c], PT ;  /* 0x00005f0008007a0c */ /* 0x000fe40003f26270 */
[----:B------:R-:W2:Y:S01]  /*59130*/  LDL.LU R8, [R1+0x654] ;  /* 0x0006540001087983 */ /* 0x000ea20000300800 */
[----:B------:R-:W-:Y:S02]  /*59140*/  ISETP.LT.AND P4, PT, R28, c[0x0][0x178], !P3 ;  /* 0x00005e001c007a0c */ /* 0x000fe40005f81270 */
[----:B------:R-:W-:Y:S02]  /*59150*/  ISETP.LT.AND P5, PT, R27, c[0x0][0x178], !P3 ;  /* 0x00005e001b007a0c */ /* 0x000fe40005fa1270 */
[----:B------:R-:W-:-:S05]  /*59160*/  IADD3 R0, R22, c[0x0][0x198], RZ ;  /* 0x0000660016007a10 */ /* 0x000fca0007ffe0ff */
[----:B------:R-:W-:-:S04]  /*59170*/  IMAD.WIDE R18, R0, 0x2, R4 ;  /* 0x0000000200127825 */ /* 0x000fc800078e0204 */
[----:B0-----:R-:W-:Y:S01]  /*59180*/  IMAD.WIDE R20, R0, 0x2, R14 ;  /* 0x0000000200147825 */ /* 0x001fe200078e020e */
[----:B--2---:R0:W-:Y:S04]  /*59190*/  @P4 STG.E.U16 [R18.64], R8 ;  /* 0x0000000812004986 */ /* 0x0041e8000c10150a */
[----:B------:R1:W-:Y:S01]  /*591a0*/  @P5 STG.E.U16 [R20.64], R11 ;  /* 0x0000000b14005986 */ /* 0x0003e2000c10150a */
[----:B0-----:R-:W2:Y:S04]  /*591b0*/  LDL R18, [R1+0x10dc] ;  /* 0x0010dc0001127983 */ /* 0x001ea80000100800 */
[----:B------:R-:W3:Y:S01]  /*591c0*/  LDL R19, [R1+0x4] ;  /* 0x0000040001137983 */ /* 0x000ee20000100800 */
[----:B-1----:R-:W4:Y:S01]  /*591d0*/  LDL.LU R21, [R1+0x624] ;  /* 0x0006240001157983 */ /* 0x002f220000300800 */
[----:B------:R-:W-:Y:S01]  /*591e0*/  ISETP.LT.AND P3, PT, R24, c[0x0][0x178], !P3 ;  /* 0x00005e0018007a0c */ /* 0x000fe20005f61270 */
[----:B------:R-:W-:Y:S01]  /*591f0*/  IMAD.WIDE R22, R0, 0x2, R12 ;  /* 0x0000000200167825 */ /* 0x000fe200078e020c */
[----:B------:R-:W-:-:S03]  /*59200*/  ISETP.LT.AND P5, PT, R28, c[0x0][0x178], !P2 ;  /* 0x00005e001c007a0c */ /* 0x000fc600057a1270 */
[C---:B------:R-:W-:Y:S01]  /*59210*/  IMAD.WIDE R16, R0.reuse, 0x2, R6 ;  /* 0x0000000200107825 */ /* 0x040fe200078e0206 */
[----:B------:R-:W-:Y:S02]  /*59220*/  PRMT R2, R11, 0x7632, R2 ;  /* 0x000076320b027816 */ /* 0x000fe40000000002 */
[----:B------:R-:W2:Y:S04]  /*59230*/  LDL.LU R11, [R1+0x44] ;  /* 0x00004400010b7983 */ /* 0x000ea80000300800 */
[----:B----4-:R0:W-:Y:S01]  /*59240*/  @P6 STG.E.U16 [R22.64], R21 ;  /* 0x0000001516006986 */ /* 0x0101e2000c10150a */
[----:B---3--:R1:W-:Y:S01]  /*59250*/  @P3 STG.E.U16 [R16.64], R19 ;  /* 0x0000001310003986 */ /* 0x0083e2000c10150a */
[----:B0-----:R-:W-:Y:S01]  /*59260*/  IADD3 R22, R0, c[0x0][0x198], RZ ;  /* 0x0000660000167a10 */ /* 0x001fe20007ffe0ff */
[----:B------:R-:W-:Y:S01]  /*59270*/  PRMT R0, R8, 0x7632, R0 ;  /* 0x0000763208007816 */ /* 0x000fe20000000000 */
[----:B------:R-:W-:-:S03]  /*59280*/  IADD3 R8, R3, 0xd5, RZ ;  /* 0x000000d503087810 */ /* 0x000fc60007ffe0ff */
[----:B-1----:R-:W-:Y:S01]  /*59290*/  IMAD.WIDE R16, R22, 0x2, R4 ;  /* 0x0000000216107825 */ /* 0x002fe200078e0204 */
[----:B------:R-:W-:Y:S02]  /*592a0*/  ISETP.GE.AND P3, PT, R8, c[0x0][0x17c], PT ;  /* 0x00005f0008007a0c */ /* 0x000fe40003f66270 */
[----:B------:R-:W3:Y:S04]  /*592b0*/  LDL.LU R8, [R1+0x4] ;  /* 0x0000040001087983 */ /* 0x000ee80000300800 */
[----:B------:R0:W-:Y:S04]  /*592c0*/  @P5 STG.E.U16 [R16.64], R0 ;  /* 0x0000000010005986 */ /* 0x0001e8000c10150a */
[----:B0-----:R-:W4:Y:S01]  /*592d0*/  LDL R17, [R1+0x10dc] ;  /* 0x0010dc0001117983 */ /* 0x001f220000100800 */
[----:B------:R-:W-:-:S02]  /*592e0*/  ISETP.LT.AND P6, PT, R27, c[0x0][0x178], !P2 ;  /* 0x00005e001b007a0c */ /* 0x000fc400057c1270 */
[----:B--2---:R-:W-:Y:S01]  /*592f0*/  ISETP.LT.AND P4, PT, R18, c[0x0][0x178], !P2 ;  /* 0x00005e0012007a0c */ /* 0x004fe20005781270 */
[----:B------:R-:W-:Y:S02]  /*59300*/  ISETP.LT.AND P2, PT, R24, c[0x0][0x178], !P2 ;  /* 0x00005e0018007a0c */ /* 0x000fe40005741270 */
[----:B------:R-:W-:Y:S01]  /*59310*/  IMAD.WIDE R18, R22, 0x2, R14 ;  /* 0x0000000216127825 */ /* 0x000fe200078e020e */
[----:B------:R-:W-:-:S03]  /*59320*/  PRMT R23, R21, 0x7632, R23 ;  /* 0x0000763215177816 */ /* 0x000fc60000000017 */
[----:B------:R-:W-:-:S04]  /*59330*/  IMAD.WIDE R20, R22, 0x2, R12 ;  /* 0x0000000216147825 */ /* 0x000fc800078e020c */
[----:B------:R3:W-:Y:S02]  /*59340*/  @P6 STG.E.U16 [R18.64], R2 ;  /* 0x0000000212006986 */ /* 0x0007e4000c10150a */
[----:B------:R-:W-:Y:S01]  /*59350*/  @P4 STG.E.U16 [R20.64], R23 ;  /* 0x0000001714004986 */ /* 0x000fe2000c10150a */
[----:B---3--:R-:W-:Y:S01]  /*59360*/  PRMT R2, R8, 0x7632, R2 ;  /* 0x0000763208027816 */ /* 0x008fe20000000002 */
[----:B------:R-:W-:Y:S01]  /*59370*/  IADD3 R8, R3, 0xd6, RZ ;  /* 0x000000d603087810 */ /* 0x000fe20007ffe0ff */
[----:B----4-:R-:W-:Y:S01]  /*59380*/  ISETP.LT.AND P6, PT, R17, c[0x0][0x178], !P1 ;  /* 0x00005e0011007a0c */ /* 0x010fe20004fc1270 */
[----:B------:R-:W-:-:S05]  /*59390*/  IMAD.WIDE R16, R22, 0x2, R6 ;  /* 0x0000000216107825 */ /* 0x000fca00078e0206 */
[----:B------:R0:W-:Y:S01]  /*593a0*/  @P2 STG.E.U16 [R16.64], R2 ;  /* 0x0000000210002986 */ /* 0x0001e2000c10150a */
[----:B------:R-:W-:-:S03]  /*593b0*/  ISETP.GE.AND P2, PT, R8, c[0x0][0x17c], PT ;  /* 0x00005f0008007a0c */ /* 0x000fc60003f46270 */
[----:B0-----:R-:W2:Y:S01]  /*593c0*/  LDL R17, [R1+0x684] ;  /* 0x0006840001117983 */ /* 0x001ea20000100800 */
[----:B------:R-:W3:Y:S01]  /*593d0*/  LDL.LU R8, [R1+0x664] ;  /* 0x0006640001087983 */ /* 0x000ee20000300800 */
[----:B------:R-:W-:Y:S02]  /*593e0*/  ISETP.LT.AND P4, PT, R28, c[0x0][0x178], !P1 ;  /* 0x00005e001c007a0c */ /* 0x000fe40004f81270 */
[----:B------:R-:W-:Y:S02]  /*593f0*/  ISETP.LT.AND P5, PT, R27, c[0x0][0x178], !P1 ;  /* 0x00005e001b007a0c */ /* 0x000fe40004fa1270 */
[----:B------:R-:W-:-:S05]  /*59400*/  IADD3 R0, R22, c[0x0][0x198], RZ ;  /* 0x0000660016007a10 */ /* 0x000fca0007ffe0ff */
[----:B------:R-:W-:-:S04]  /*59410*/  IMAD.WIDE R18, R0, 0x2, R4 ;  /* 0x0000000200127825 */ /* 0x000fc800078e0204 */
[----:B------:R-:W-:Y:S01]  /*59420*/  IMAD.WIDE R20, R0, 0x2, R14 ;  /* 0x0000000200147825 */ /* 0x000fe200078e020e */
[----:B--2---:R0:W-:Y:S04]  /*59430*/  @P4 STG.E.U16 [R18.64], R17 ;  /* 0x0000001112004986 */ /* 0x0041e8000c10150a */
[----:B---3--:R1:W-:Y:S01]  /*59440*/  @P5 STG.E.U16 [R20.64], R8 ;  /* 0x0000000814005986 */ /* 0x0083e2000c10150a */
[----:B0-----:R-:W2:Y:S01]  /*59450*/  LDL R18, [R1+0x10dc] ;  /* 0x0010dc0001127983 */ /* 0x001ea20000100800 */
[----:B------:R-:W3:Y:S02]  /*59460*/  LDL.LU R19, [R1+0x684] ;  /* 0x0006840001137983 */ /* 0x000ee40000300800 */
[----:B-1----:R-:W4:Y:S01]  /*59470*/  LDL.LU R21, [R1+0x644] ;  /* 0x0006440001157983 */ /* 0x002f220000300800 */
[----:B------:R-:W-:Y:S01]  /*59480*/  ISETP.LT.AND P1, PT, R24, c[0x0][0x178], !P1 ;  /* 0x00005e0018007a0c */ /* 0x000fe20004f21270 */
[----:B------:R-:W-:-:S04]  /*59490*/  IMAD.WIDE R22, R0, 0x2, R12 ;  /* 0x0000000200167825 */ /* 0x000fc800078e020c */
[----:B------:R-:W-:Y:S01]  /*594a0*/  IMAD.WIDE R16, R0, 0x2, R6 ;  /* 0x0000000200107825 */ /* 0x000fe200078e0206 */
[----:B------:R-:W-:-:S03]  /*594b0*/  PRMT R2, R8, 0x7632, R2 ;  /* 0x0000763208027816 */ /* 0x000fc60000000002 */
[----:B------:R-:W-:Y:S01]  /*594c0*/  IADD3 R8, R3, 0xd7, RZ ;  /* 0x000000d703087810 */ /* 0x000fe20007ffe0ff */
[----:B------:R-:W-:Y:S01]  /*594d0*/  ISETP.LT.AND P5, PT, R28, c[0x0][0x178], !P3 ;  /* 0x00005e001c007a0c */ /* 0x000fe20005fa1270 */
[----:B----4-:R0:W-:Y:S02]  /*594e0*/  @P6 STG.E.U16 [R22.64], R21 ;  /* 0x0000001516006986 */ /* 0x0101e4000c10150a */
[----:B------:R1:W-:Y:S01]  /*594f0*/  @P1 STG.E.U16 [R16.64], R11 ;  /* 0x0000000b10001986 */ /* 0x0003e2000c10150a */
[----:B------:R-:W-:Y:S02]  /*59500*/  ISETP.GE.AND P1, PT, R8, c[0x0][0x17c], PT ;  /* 0x00005f0008007a0c */ /* 0x000fe40003f26270 */
[----:B------:R-:W4:Y:S01]  /*59510*/  LDL R8, [R1+0x10dc] ;  /* 0x0010dc0001087983 */ /* 0x000f220000100800 */
[----:B------:R-:W-:Y:S02]  /*59520*/  ISETP.LT.AND P6, PT, R27, c[0x0][0x178], !P3 ;  /* 0x00005e001b007a0c */ /* 0x000fe40005fc1270 */
[----:B--2---:R-:W-:Y:S01]  /*59530*/  ISETP.LT.AND P4, PT, R18, c[0x0][0x178], !P3 ;  /* 0x00005e0012007a0c */ /* 0x004fe20005f81270 */
[----:B------:R-:W-:Y:S01]  /*59540*/  ISETP.LT.AND P3, PT, R24, c[0x0][0x178], !P3 ;  /* 0x00005e0018007a0c */ /* 0x000fe20005f61270 */
[----:B0-----:R-:W-:Y:S01]  /*59550*/  IADD3 R22, R0, c[0x0][0x198], RZ ;  /* 0x0000660000167a10 */ /* 0x001fe20007ffe0ff */
[----:B---3--:R-:W-:-:S04]  /*59560*/  PRMT R0, R19, 0x7632, R0 ;  /* 0x0000763213007816 */ /* 0x008fc80000000000 */
[----:B-1----:R-:W-:-:S04]  /*59570*/  IMAD.WIDE R16, R22, 0x2, R4 ;  /* 0x0000000216107825 */ /* 0x002fc800078e0204 */
[----:B------:R-:W-:Y:S01]  /*59580*/  IMAD.WIDE R18, R22, 0x2, R14 ;  /* 0x0000000216127825 */ /* 0x000fe200078e020e */
[----:B------:R-:W-:-:S03]  /*59590*/  PRMT R23, R21, 0x7632, R23 ;  /* 0x0000763215177816 */ /* 0x000fc60000000017 */
[C---:B------:R-:W-:Y:S01]  /*595a0*/  IMAD.WIDE R20, R22.reuse, 0x2, R12 ;  /* 0x0000000216147825 */ /* 0x040fe200078e020c */
[----:B------:R0:W-:Y:S03]  /*595b0*/  @P5 STG.E.U16 [R16.64], R0 ;  /* 0x0000000010005986 */ /* 0x0001e6000c10150a */
[----:B------:R1:W-:Y:S02]  /*595c0*/  @P6 STG.E.U16 [R18.64], R2 ;  /* 0x0000000212006986 */ /* 0x0003e4000c10150a */
[----:B------:R-:W-:Y:S02]  /*595d0*/  @P4 STG.E.U16 [R20.64], R23 ;  /* 0x0000001714004986 */ /* 0x000fe4000c10150a */
[----:B0-----:R-:W-:Y:S01]  /*595e0*/  IMAD.WIDE R16, R22, 0x2, R6 ;  /* 0x0000000216107825 */ /* 0x001fe200078e0206 */
[----:B-1----:R-:W-:Y:S02]  /*595f0*/  PRMT R2, R11, 0x7632, R2 ;  /* 0x000076320b027816 */ /* 0x002fe40000000002 */
[----:B------:R-:W2:Y:S04]  /*59600*/  LDL.LU R11, [R1+0x6c4] ;  /* 0x0006c400010b7983 */ /* 0x000ea80000300800 */
[----:B------:R0:W-:Y:S04]  /*59610*/  @P3 STG.E.U16 [R16.64], R2 ;  /* 0x0000000210003986 */ /* 0x0001e8000c10150a */
[----:B0-----:R-:W3:Y:S01]  /*59620*/  LDL R17, [R1+0x6b4] ;  /* 0x0006b40001117983 */ /* 0x001ee20000100800 */
[----:B----4-:R-:W-:Y:S01]  /*59630*/  ISETP.LT.AND P6, PT, R8, c[0x0][0x178], !P2 ;  /* 0x00005e0008007a0c */ /* 0x010fe200057c1270 */
[----:B------:R-:W-:-:S04]  /*59640*/  IADD3 R8, R3, 0xd8, RZ ;  /* 0x000000d803087810 */ /* 0x000fc80007ffe0ff */
[----:B------:R-:W-:Y:S02]  /*59650*/  ISETP.GE.AND P3, PT, R8, c[0x0][0x17c], PT ;  /* 0x00005f0008007a0c */ /* 0x000fe40003f66270 */
[----:B------:R-:W4:Y:S01]  /*59660*/  LDL.LU R8, [R1+0x694] ;  /* 0x0006940001087983 */ /* 0x000f220000300800 */
[----:B------:R-:W-:Y:S02]  /*59670*/  ISETP.LT.AND P4, PT, R28, c[0x0][0x178], !P2 ;  /* 0x00005e001c007a0c */ /* 0x000fe40005781270 */
[----:B------:R-:W-:Y:S02]  /*59680*/  ISETP.LT.AND P5, PT, R27, c[0x0][0x178], !P2 ;  /* 0x00005e001b007a0c */ /* 0x000fe400057a1270 */
[----:B------:R-:W-:-:S05]  /*59690*/  IADD3 R0, R22, c[0x0][0x198], RZ ;  /* 0x0000660016007a10 */ /* 0x000fca0007ffe0ff */
[----:B------:R-:W-:-:S04]  /*596a0*/  IMAD.WIDE R18, R0, 0x2, R4 ;  /* 0x0000000200127825 */ /* 0x000fc800078e0204 */
[----:B------:R-:W-:Y:S01]  /*596b0*/  IMAD.WIDE R20, R0, 0x2, R14 ;  /* 0x0000000200147825 */ /* 0x000fe200078e020e */
[----:B---3--:R0:W-:Y:S04]  /*596c0*/  @P4 STG.E.U16 [R18.64], R17 ;  /* 0x0000001112004986 */ /* 0x0081e8000c10150a */
[----:B0-----:R-:W3:Y:S01]  /*596d0*/  LDL R18, [R1+0x34] ;  /* 0x0000340001127983 */ /* 0x001ee20000100800 */
[----:B------:R-:W2:Y:S03]  /*596e0*/  LDL.LU R19, [R1+0x6b4] ;  /* 0x0006b40001137983 */ /* 0x000ea60000300800 */
[----:B----4-:R0:W-:Y:S04]  /*596f0*/  @P5 STG.E.U16 [R20.64], R8 ;  /* 0x0000000814005986 */ /* 0x0101e8000c10150a */
[----:B0-----:R-:W4:Y:S01]  /*59700*/  LDL R20, [R1+0x10dc] ;  /* 0x0010dc0001147983 */ /* 0x001f220000100800 */
[----:B------:R-:W2:Y:S01]  /*59710*/  LDL.LU R21, [R1+0x674] ;  /* 0x0006740001157983 */ /* 0x000ea20000300800 */
[----:B------:R-:W-:Y:S01]  /*59720*/  ISETP.LT.AND P2, PT, R24, c[0x0][0x178], !P2 ;  /* 0x00005e0018007a0c */ /* 0x000fe20005741270 */
[----:B------:R-:W-:-:S04]  /*59730*/  IMAD.WIDE R22, R0, 0x2, R12 ;  /* 0x0000000200167825 */ /* 0x000fc800078e020c */
[----:B------:R-:W-:Y:S01]  /*59740*/  IMAD.WIDE R16, R0, 0x2, R6 ;  /* 0x0000000200107825 */ /* 0x000fe200078e0206 */
[----:B------:R-:W-:-:S03]  /*59750*/  PRMT R2, R8, 0x7632, R2 ;  /* 0x0000763208027816 */ /* 0x000fc60000000002 */
[----:B------:R-:W-:Y:S01]  /*59760*/  IADD3 R8, R3, 0xd9, RZ ;  /* 0x000000d903087810 */ /* 0x000fe20007ffe0ff */
[----:B--2---:R0:W-:Y:S01]  /*59770*/  @P6 STG.E.U16 [R22.64], R21 ;  /* 0x0000001516006986 */ /* 0x0041e2000c10150a */
[----:B------:R-:W-:Y:S02]  /*59780*/  ISETP.LT.AND P6, PT, R28, c[0x0][0x178], !P1 ;  /* 0x00005e001c007a0c */ /* 0x000fe40004fc1270 */
[----:B---3--:R1:W-:Y:S01]  /*59790*/  @P2 STG.E.U16 [R16.64], R18 ;  /* 0x0000001210002986 */ /* 0x0083e2000c10150a */
[----:B------:R-:W-:Y:S02]  /*597a0*/  ISETP.GE.AND P2, PT, R8, c[0x0][0x17c], PT ;  /* 0x00005f0008007a0c */ /* 0x000fe40003f46270 */
[----:B------:R-:W2:Y:S01]  /*597b0*/  LDL.LU R8, [R1+0x34] ;  /* 0x0000340001087983 */ /* 0x000ea20000300800 */
[----:B0-----:R-:W-:Y:S01]  /*597c0*/  IADD3 R22, R0, c[0x0][0x198], RZ ;  /* 0x0000660000167a10 */ /* 0x001fe20007ffe0ff */
[----:B------:R-:W-:-:S04]  /*597d0*/  PRMT R0, R19, 0x7632, R0 ;  /* 0x0000763213007816 */ /* 0x000fc80000000000 */
        /* <DEDUP_REMOVED lines=71> */
[----:B------:R-:W-:Y:S01]  /*59c50*/  IMAD.WIDE R22, R0, 0x2, R12 ;  /* 0x0000000200167825 */ /* 0x000fe200078e020c */
[----:B------:R-:W-:-:S03]  /*59c60*/  ISETP.LT.AND P6, PT, R28, c[0x0][0x178], !P3 ;  /* 0x00005e001c007a0c */ /* 0x000fc60005fc1270 */
[----:B------:R-:W-:Y:S01]  /*59c70*/  IMAD.WIDE R16, R0, 0x2, R6 ;  /* 0x0000000200107825 */ /* 0x000fe200078e0206 */
[----:B------:R-:W-:-:S03]  /*59c80*/  PRMT R2, R8, 0x7632, R2 ;  /* 0x0000763208027816 */ /* 0x000fc60000000002 */
[----:B------:R-:W-:Y:S01]  /*59c90*/  IADD3 R8, R3, 0xdd, RZ ;  /* 0x000000dd03087810 */ /* 0x000fe20007ffe0ff */
[----:B----4-:R0:W-:Y:S01]  /*59ca0*/  @P5 STG.E.U16 [R22.64], R21 ;  /* 0x0000001516005986 */ /* 0x0101e2000c10150a */
[----:B------:R-:W-:Y:S02]  /*59cb0*/  ISETP.LT.AND P5, PT, R27, c[0x0][0x178], !P3 ;  /* 0x00005e001b007a0c */ /* 0x000fe40005fa1270 */
[----:B--2---:R-:W-:Y:S01]  /*59cc0*/  ISETP.LT.AND P4, PT, R18, c[0x0][0x178], !P3 ;  /* 0x00005e0012007a0c */ /* 0x004fe20005f81270 */
[----:B------:R1:W-:Y:S01]  /*59cd0*/  @P1 STG.E.U16 [R16.64], R11 ;  /* 0x0000000b10001986 */ /* 0x0003e2000c10150a */
[----:B------:R-:W-:Y:S02]  /*59ce0*/  ISETP.LT.AND P3, PT, R24, c[0x0][0x178], !P3 ;  /* 0x00005e0018007a0c */ /* 0x000fe40005f61270 */
[----:B0-----:R-:W-:Y:S01]  /*59cf0*/  IADD3 R22, R0, c[0x0][0x198], RZ ;  /* 0x0000660000167a10 */ /* 0x001fe20007ffe0ff */
[----:B---3--:R-:W-:-:S04]  /*59d00*/  PRMT R0, R19, 0x7632, R0 ;  /* 0x0000763213007816 */ /* 0x008fc80000000000 */
[----:B-1----:R-:W-:-:S04]  /*59d10*/  IMAD.WIDE R16, R22, 0x2, R4 ;  /* 0x0000000216107825 */ /* 0x002fc800078e0204 */
[----:B------:R-:W-:Y:S01]  /*59d20*/  IMAD.WIDE R18, R22, 0x2, R14 ;  /* 0x0000000216127825 */ /* 0x000fe200078e020e */
[----:B------:R-:W-:-:S03]  /*59d30*/  PRMT R23, R21, 0x7632, R23 ;  /* 0x0000763215177816 */ /* 0x000fc60000000017 */
[----:B------:R-:W-:Y:S01]  /*59d40*/  IMAD.WIDE R20, R22, 0x2, R12 ;  /* 0x0000000216147825 */ /* 0x000fe200078e020c */
[----:B------:R0:W-:Y:S03]  /*59d50*/  @P6 STG.E.U16 [R16.64], R0 ;  /* 0x0000000010006986 */ /* 0x0001e6000c10150a */
[----:B------:R1:W-:Y:S01]  /*59d60*/  @P5 STG.E.U16 [R18.64], R2 ;  /* 0x0000000212005986 */ /* 0x0003e2000c10150a */
[----:B------:R-:W-:Y:S01]  /*59d70*/  ISETP.GE.AND P1, PT, R8, c[0x0][0x17c], PT ;  /* 0x00005f0008007a0c */ /* 0x000fe20003f26270 */
[----:B------:R-:W-:Y:S01]  /*59d80*/  @P4 STG.E.U16 [R20.64], R23 ;  /* 0x0000001714004986 */ /* 0x000fe2000c10150a */
[----:B------:R-:W2:Y:S01]  /*59d90*/  LDL R8, [R1+0x10dc] ;  /* 0x0010dc0001087983 */ /* 0x000ea20000100800 */
[----:B0-----:R-:W-:Y:S01]  /*59da0*/  IMAD.WIDE R16, R22, 0x2, R6 ;  /* 0x0000000216107825 */ /* 0x001fe200078e0206 */
[----:B-1----:R-:W-:Y:S02]  /*59db0*/  PRMT R2, R11, 0x7632, R2 ;  /* 0x000076320b027816 */ /* 0x002fe40000000002 */
[----:B------:R-:W3:Y:S04]  /*59dc0*/  LDL.LU R11, [R1+0x734] ;  /* 0x00073400010b7983 */ /* 0x000ee80000300800 */
[----:B------:R0:W-:Y:S04]  /*59dd0*/  @P3 STG.E.U16 [R16.64], R2 ;  /* 0x0000000210003986 */ /* 0x0001e8000c10150a */
[----:B0-----:R-:W4:Y:S01]  /*59de0*/  LDL R17, [R1+0x754] ;  /* 0x0007540001117983 */ /* 0x001f220000100800 */
[----:B------:R-:W-:-:S02]  /*59df0*/  ISETP.LT.AND P4, PT, R28, c[0x0][0x178], !P2 ;  /* 0x00005e001c007a0c */ /* 0x000fc40005781270 */
[----:B------:R-:W-:-:S05]  /*59e00*/  IADD3 R0, R22, c[0x0][0x198], RZ ;  /* 0x0000660016007a10 */ /* 0x000fca0007ffe0ff */
[----:B------:R-:W-:Y:S01]  /*59e10*/  IMAD.WIDE R18, R0, 0x2, R4 ;  /* 0x0000000200127825 */ /* 0x000fe200078e0204 */
[----:B------:R-:W-:-:S05]  /*59e20*/  ISETP.LT.AND P6, PT, R27, c[0x0][0x178], !P2 ;  /* 0x00005e001b007a0c */ /* 0x000fca00057c1270 */
[----:B----4-:R0:W-:Y:S04]  /*59e30*/  @P4 STG.E.U16 [R18.64], R17 ;  /* 0x0000001112004986 */ /* 0x0101e8000c10150a */
[----:B0-----:R-:W4:Y:S01]  /*59e40*/  LDL.LU R18, [R1+0x754] ;  /* 0x0007540001127983 */ /* 0x001f220000300800 */
[----:B------:R-:W3:Y:S02]  /*59e50*/  LDL.LU R19, [R1+0x744] ;  /* 0x0007440001137983 */ /* 0x000ee40000300800 */
[----:B------:R-:W-:Y:S01]  /*59e60*/  IMAD.WIDE R20, R0, 0x2, R14 ;  /* 0x0000000200147825 */ /* 0x000fe200078e020e */
[----:B--2---:R-:W-:-:S03]  /*59e70*/  ISETP.LT.AND P5, PT, R8, c[0x0][0x178], !P2 ;  /* 0x00005e0008007a0c */ /* 0x004fc600057a1270 */
[----:B------:R-:W-:Y:S01]  /*59e80*/  ISETP.LT.AND P2, PT, R24, c[0x0][0x178], !P2 ;  /* 0x00005e0018007a0c */ /* 0x000fe20005741270 */
[----:B---3--:R0:W-:Y:S04]  /*59e90*/  @P6 STG.E.U16 [R20.64], R19 ;  /* 0x0000001314006986 */ /* 0x0081e8000c10150a */
[----:B0-----:R-:W2:Y:S01]  /*59ea0*/  LDL R20, [R1+0x10dc] ;  /* 0x0010dc0001147983 */ /* 0x001ea20000100800 */
[----:B------:R-:W3:Y:S02]  /*59eb0*/  LDL.LU R21, [R1+0x724] ;  /* 0x0007240001157983 */ /* 0x000ee40000300800 */
[----:B------:R-:W-:Y:S01]  /*59ec0*/  IMAD.WIDE R22, R0, 0x2, R12 ;  /* 0x0000000200167825 */ /* 0x000fe200078e020c */
[----:B------:R-:W-:-:S03]  /*59ed0*/  ISETP.LT.AND P6, PT, R28, c[0x0][0x178], !P1 ;  /* 0x00005e001c007a0c */ /* 0x000fc60004fc1270 */
[----:B------:R-:W-:Y:S01]  /*59ee0*/  IMAD.WIDE R16, R0, 0x2, R6 ;  /* 0x0000000200107825 */ /* 0x000fe200078e0206 */
[----:B------:R-:W-:Y:S02]  /*59ef0*/  IADD3 R8, R3, 0xde, RZ ;  /* 0x000000de03087810 */ /* 0x000fe40007ffe0ff */
[----:B----4-:R-:W-:Y:S02]  /*59f00*/  PRMT R2, R18, 0x7632, R2 ;  /* 0x0000763212027816 */ /* 0x010fe40000000002 */
[----:B------:R-:W-:Y:S01]  /*59f10*/  ISETP.GE.AND P3, PT, R8, c[0x0][0x17c], PT ;  /* 0x00005f0008007a0c */ /* 0x000fe20003f66270 */
[----:B------:R-:W-:Y:S01]  /*59f20*/  PRMT R8, R19, 0x7632, R8 ;  /* 0x0000763213087816 */ /* 0x000fe20000000008 */
[----:B---3--:R0:W-:Y:S01]  /*59f30*/  @P5 STG.E.U16 [R22.64], R21 ;  /* 0x0000001516005986 */ /* 0x0081e2000c10150a */
[----:B------:R-:W-:Y:S02]  /*59f40*/  ISETP.LT.AND P5, PT, R27, c[0x0][0x178], !P1 ;  /* 0x00005e001b007a0c */ /* 0x000fe40004fa1270 */
[----:B--2---:R-:W-:Y:S01]  /*59f50*/  ISETP.LT.AND P4, PT, R20, c[0x0][0x178], !P1 ;  /* 0x00005e0014007a0c */ /* 0x004fe20004f81270 */
[----:B------:R-:W-:Y:S01]  /*59f60*/  ISETP.LT.AND P1, PT, R24, c[0x0][0x178], !P1 ;  /* 0x00005e0018007a0c */ /* 0x000fe20004f21270 */
[----:B------:R1:W-:Y:S01]  /*59f70*/  @P2 STG.E.U16 [R16.64], R25 ;  /* 0x0000001910002986 */ /* 0x0003e2000c10150a */
[----:B0-----:R-:W-:Y:S01]  /*59f80*/  IADD3 R22, R0, c[0x0][0x198], RZ ;  /* 0x0000660000167a10 */ /* 0x001fe20007ffe0ff */
[----:B------:R-:W-:-:S04]  /*59f90*/  IADD3 R0, R3, 0xdf, RZ ;  /* 0x000000df03007810 */ /* 0x000fc80007ffe0ff */
[----:B-1----:R-:W-:Y:S01]  /*59fa0*/  IMAD.WIDE R16, R22, 0x2, R4 ;  /* 0x0000000216107825 */ /* 0x002fe200078e0204 */
[----:B------:R-:W-:Y:S02]  /*59fb0*/  ISETP.GE.AND P2, PT, R0, c[0x0][0x17c], PT ;  /* 0x00005f0000007a0c */ /* 0x000fe40003f46270 */
[----:B------:R-:W2:Y:S01]  /*59fc0*/  LDL R0, [R1+0x10dc] ;  /* 0x0010dc0001007983 */ /* 0x000ea20000100800 */
[----:B------:R-:W-:Y:S01]  /*59fd0*/  IMAD.WIDE R18, R22, 0x2, R14 ;  /* 0x0000000216127825 */ /* 0x000fe200078e020e */
[----:B------:R-:W-:-:S03]  /*59fe0*/  PRMT R23, R21, 0x7632, R23 ;  /* 0x0000763215177816 */ /* 0x000fc60000000017 */
[C---:B------:R-:W-:Y:S01]  /*59ff0*/  IMAD.WIDE R20, R22.reuse, 0x2, R12 ;  /* 0x0000000216147825 */ /* 0x040fe200078e020c */
[----:B------:R0:W-:Y:S03]  /*5a000*/  @P6 STG.E.U16 [R16.64], R2 ;  /* 0x0000000210006986 */ /* 0x0001e6000c10150a */
[----:B------:R-:W-:Y:S01]  /*5a010*/  @P5 STG.E.U16 [R18.64], R8 ;  /* 0x0000000812005986 */ /* 0x000fe2000c10150a */
[----:B------:R-:W-:Y:S01]  /*5a020*/  @P4 STG.E.U16 [R20.64], R23 ;  /* 0x0000001714004986 */ /* 0x000fe2000c10150a */
[----:B0-----:R-:W-:Y:S01]  /*5a030*/  PRMT R2, R25, 0x7632, R2 ;  /* 0x0000763219027816 */ /* 0x001fe20000000002 */
[----:B------:R-:W-:Y:S02]  /*5a040*/  IMAD.WIDE R16, R22, 0x2, R6 ;  /* 0x0000000216107825 */ /* 0x000fe400078e0206 */
[----:B------:R-:W3:Y:S04]  /*5a050*/  LDL.LU R25, [R1+0x10dc] ;  /* 0x0010dc0001197983 */ /* 0x000ee80000300800 */
[----:B------:R0:W-:Y:S04]  /*5a060*/  @P1 STG.E.U16 [R16.64], R2 ;  /* 0x0000000210001986 */ /* 0x0001e8000c10150a */
[----:B0-----:R-:W4:Y:S01]  /*5a070*/  LDL R17, [R1+0x764] ;  /* 0x0007640001117983 */ /* 0x001f220000100800 */
[----:B------:R-:W-:-:S02]  /*5a080*/  ISETP.LT.AND P4, PT, R28, c[0x0][0x178], !P3 ;  /* 0x00005e001c007a0c */ /* 0x000fc40005f81270 */
[----:B------:R-:W-:Y:S02]  /*5a090*/  ISETP.LT.AND P6, PT, R27, c[0x0][0x178], !P3 ;  /* 0x00005e001b007a0c */ /* 0x000fe40005fc1270 */
[----:B--2---:R-:W-:Y:S01]  /*5a0a0*/  ISETP.LT.AND P5, PT, R0, c[0x0][0x178], !P3 ;  /* 0x00005e0000007a0c */ /* 0x004fe20005fa1270 */
[----:B------:R-:W-:-:S05]  /*5a0b0*/  IADD3 R0, R22, c[0x0][0x198], RZ ;  /* 0x0000660016007a10 */ /* 0x000fca0007ffe0ff */
[----:B------:R-:W-:-:S04]  /*5a0c0*/  IMAD.WIDE R18, R0, 0x2, R4 ;  /* 0x0000000200127825 */ /* 0x000fc800078e0204 */
[----:B------:R-:W-:Y:S01]  /*5a0d0*/  IMAD.WIDE R20, R0, 0x2, R14 ;  /* 0x0000000200147825 */ /* 0x000fe200078e020e */
[----:B----4-:R0:W-:Y:S04]  /*5a0e0*/  @P4 STG.E.U16 [R18.64], R17 ;  /* 0x0000001112004986 */ /* 0x0101e8000c10150a */
[----:B------:R1:W-:Y:S01]  /*5a0f0*/  @P6 STG.E.U16 [R20.64], R11 ;  /* 0x0000000b14006986 */ /* 0x0003e2000c10150a */
[----:B0-----:R-:W2:Y:S01]  /*5a100*/  LDL.LU R19, [R1+0x764] ;  /* 0x0007640001137983 */ /* 0x001ea20000300800 */
[----:B-1----:R-:W4:Y:S01]  /*5a110*/  LDL.LU R21, [R1+0x704] ;  /* 0x0007040001157983 */ /* 0x002f220000300800 */
[----:B------:R-:W-:Y:S01]  /*5a120*/  ISETP.LT.AND P3, PT, R24, c[0x0][0x178], !P3 ;  /* 0x00005e0018007a0c */ /* 0x000fe20005f61270 */
[----:B------:R-:W-:Y:S01]  /*5a130*/  IMAD.WIDE R22, R0, 0x2, R12 ;  /* 0x0000000200167825 */ /* 0x000fe200078e020c */
[----:B------:R-:W-:-:S02]  /*5a140*/  IADD3 R8, R3, 0xe0, RZ ;  /* 0x000000e003087810 */ /* 0x000fc40007ffe0ff */
[----:B------:R-:W-:Y:S01]  /*5a150*/  ISETP.LT.AND P6, PT, R28, c[0x0][0x178], !P2 ;  /* 0x00005e001c007a0c */ /* 0x000fe200057c1270 */
[----:B------:R-:W-:Y:S01]  /*5a160*/  IMAD.WIDE R16, R0, 0x2, R6 ;  /* 0x0000000200107825 */ /* 0x000fe200078e0206 */
[----:B------:R-:W-:-:S03]  /*5a170*/  ISETP.GE.AND P1, PT, R8, c[0x0][0x17c], PT ;  /* 0x00005f0008007a0c */ /* 0x000fc60003f26270 */
[----:B------:R-:W-:Y:S01]  /*5a180*/  IADD3 R8, R0, c[0x0][0x198], RZ ;  /* 0x0000660000087a10 */ /* 0x000fe20007ffe0ff */
[----:B---3--:R-:W-:Y:S02]  /*5a190*/  ISETP.LT.AND P4, PT, R25, c[0x0][0x178], !P2 ;  /* 0x00005e0019007a0c */ /* 0x008fe40005781270 */
[----:B------:R-:W-:Y:S01]  /*5a1a0*/  IADD3 R0, R3, 0xe1, RZ ;  /* 0x000000e103007810 */ /* 0x000fe20007ffe0ff */
[----:B----4-:R-:W-:Y:S01]  /*5a1b0*/  @P5 STG.E.U16 [R22.64], R21 ;  /* 0x0000001516005986 */ /* 0x010fe2000c10150a */
[----:B------:R-:W-:Y:S01]  /*5a1c0*/  ISETP.LT.AND P5, PT, R27, c[0x0][0x178], !P2 ;  /* 0x00005e001b007a0c */ /* 0x000fe200057a1270 */
[----:B------:R0:W-:Y:S01]  /*5a1d0*/  @P3 STG.E.U16 [R16.64], R9 ;  /* 0x0000000910003986 */ /* 0x0001e2000c10150a */
[----:B------:R-:W-:Y:S02]  /*5a1e0*/  ISETP.LT.AND P2, PT, R24, c[0x0][0x178], !P2 ;  /* 0x00005e0018007a0c */ /* 0x000fe40005741270 */
[----:B--2---:R-:W-:Y:S01]  /*5a1f0*/  PRMT R2, R19, 0x7632, R2 ;  /* 0x0000763213027816 */ /* 0x004fe20000000002 */
[----:B------:R-:W-:Y:S01]  /*5a200*/  IMAD.WIDE R18, R8, 0x2, R14 ;  /* 0x0000000208127825 */ /* 0x000fe200078e020e */
[----:B------:R-:W-:-:S03]  /*5a210*/  ISETP.GE.AND P3, PT, R0, c[0x0][0x17c], PT ;  /* 0x00005f0000007a0c */ /* 0x000fc60003f66270 */
[C---:B------:R-:W-:Y:S02]  /*5a220*/  IADD3 R0, R8.reuse, c[0x0][0x198], RZ ;  /* 0x0000660008007a10 */ /* 0x040fe40007ffe0ff */
[C---:B0-----:R-:W-:Y:S01]  /*5a230*/  IMAD.WIDE R16, R8.reuse, 0x2, R4 ;  /* 0x0000000208107825 */ /* 0x041fe200078e0204 */
[----:B------:R-:W-:Y:S02]  /*5a240*/  PRMT R9, R11, 0x7632, R9 ;  /* 0x000076320b097816 */ /* 0x000fe40000000009 */
[----:B------:R-:W-:Y:S01]  /*5a250*/  PRMT R22, R21, 0x7632, R22 ;  /* 0x0000763215167816 */ /* 0x000fe20000000016 */
[C---:B------:R-:W-:Y:S01]  /*5a260*/  IMAD.WIDE R20, R8.reuse, 0x2, R12 ;  /* 0x0000000208147825 */ /* 0x040fe200078e020c */
[----:B------:R-:W2:Y:S04]  /*5a270*/  LDL.LU R11, [R1+0x58] ;  /* 0x00005800010b7983 */ /* 0x000ea80000300800 */
[----:B------:R0:W-:Y:S01]  /*5a280*/  @P6 STG.E.U16 [R16.64], R2 ;  /* 0x0000000210006986 */ /* 0x0001e2000c10150a */
[----:B------:R1:W-:Y:S02]  /*5a290*/  @P5 STG.E.U16 [R18.64], R9 ;  /* 0x0000000912005986 */ /* 0x0003e4000c10150a */
[----:B------:R-:W-:Y:S01]  /*5a2a0*/  @P4 STG.E.U16 [R20.64], R22 ;  /* 0x0000001614004986 */ /* 0x000fe2000c10150a */
[----:B0-----:R-:W-:Y:S01]  /*5a2b0*/  PRMT R2, R9, 0x7632, R2 ;  /* 0x0000763209027816 */ /* 0x001fe20000000002 */
[----:B-1----:R-:W-:-:S05]  /*5a2c0*/  IMAD.WIDE R8, R8, 0x2, R6 ;  /* 0x0000000208087825 */ /* 0x002fca00078e0206 */
[----:B------:R0:W-:Y:S04]  /*5a2d0*/  @P2 STG.E.U16 [R8.64], R2 ;  /* 0x0000000208002986 */ /* 0x0001e8000c10150a */
[----:B0-----:R-:W3:Y:S01]  /*5a2e0*/  LDL R9, [R1+0x618] ;  /* 0x0006180001097983 */ /* 0x001ee20000100800 */
[----:B------:R-:W-:Y:S01]  /*5a2f0*/  ISETP.LT.AND P4, PT, R28, c[0x0][0x178], !P1 ;  /* 0x00005e001c007a0c */ /* 0x000fe20004f81270 */
[----:B------:R-:W-:Y:S01]  /*5a300*/  IMAD.WIDE R16, R0, 0x2, R4 ;  /* 0x0000000200107825 */ /* 0x000fe200078e0204 */
[----:B------:R-:W-:-:S11]  /*5a310*/  ISETP.LT.AND P6, PT, R27, c[0x0][0x178], !P1 ;  /* 0x00005e001b007a0c */ /* 0x000fd60004fc1270 */
[----:B---3--:R0:W-:Y:S04]  /*5a320*/  @P4 STG.E.U16 [R16.64], R9 ;  /* 0x0000000910004986 */ /* 0x0081e8000c10150a */
[----:B0-----:R-:W3:Y:S01]  /*5a330*/  LDL.LU R16, [R1+0x618] ;  /* 0x0006180001107983 */ /* 0x001ee20000300800 */
[----:B------:R-:W4:Y:S02]  /*5a340*/  LDL.LU R17, [R1+0x608] ;  /* 0x0006080001117983 */ /* 0x000f240000300800 */
[----:B------:R-:W-:Y:S01]  /*5a350*/  IMAD.WIDE R18, R0, 0x2, R14 ;  /* 0x0000000200127825 */ /* 0x000fe200078e020e */
[----:B------:R-:W-:-:S03]  /*5a360*/  ISETP.LT.AND P5, PT, R25, c[0x0][0x178], !P1 ;  /* 0x00005e0019007a0c */ /* 0x000fc60004fa1270 */
[----:B------:R-:W-:Y:S02]  /*5a370*/  ISETP.LT.AND P1, PT, R24, c[0x0][0x178], !P1 ;  /* 0x00005e0018007a0c */ /* 0x000fe40004f21270 */
[----:B------:R-:W-:Y:S01]  /*5a380*/  IMAD.WIDE R20, R0, 0x2, R12 ;  /* 0x0000000200147825 */ /* 0x000fe200078e020c */
[----:B----4-:R0:W-:Y:S04]  /*5a390*/  @P6 STG.E.U16 [R18.64], R17 ;  /* 0x0000001112006986 */ /* 0x0101e8000c10150a */
[----:B0-----:R-:W4:Y:S01]  /*5a3a0*/  LDL.LU R19, [R1+0x5f8] ;  /* 0x0005f80001137983 */ /* 0x001f220000300800 */
[----:B------:R-:W-:Y:S01]  /*5a3b0*/  ISETP.LT.AND P6, PT, R28, c[0x0][0x178], !P3 ;  /* 0x00005e001c007a0c */ /* 0x000fe20005fc1270 */
[----:B------:R-:W-:Y:S01]  /*5a3c0*/  IMAD.WIDE R8, R0, 0x2, R6 ;  /* 0x0000000200087825 */ /* 0x000fe200078e0206 */
[----:B------:R-:W-:-:S02]  /*5a3d0*/  ISETP.LT.AND P4, PT, R25, c[0x0][0x178], !P3 ;  /* 0x00005e0019007a0c */ /* 0x000fc40005f81270 */
[----:B------:R-:W-:Y:S02]  /*5a3e0*/  IADD3 R22, R3, 0xe2, RZ ;  /* 0x000000e203167810 */ /* 0x000fe40007ffe0ff */
[----:B------:R-:W-:Y:S02]  /*5a3f0*/  PRMT R2, R17, 0x7632, R2 ;  /* 0x0000763211027816 */ /* 0x000fe40000000002 */
[----:B------:R-:W-:Y:S01]  /*5a400*/  ISETP.GE.AND P2, PT, R22, c[0x0][0x17c], PT ;  /* 0x00005f0016007a0c */ /* 0x000fe20003f46270 */
[----:B----4-:R0:W-:Y:S01]  /*5a410*/  @P5 STG.E.U16 [R20.64], R19 ;  /* 0x0000001314005986 */ /* 0x0101e2000c10150a */
[----:B------:R-:W-:Y:S01]  /*5a420*/  ISETP.LT.AND P5, PT, R27, c[0x0][0x178], !P3 ;  /* 0x00005e001b007a0c */ /* 0x000fe20005fa1270 */
[----:B--2---:R1:W-:Y:S01]  /*5a430*/  @P1 STG.E.U16 [R8.64], R11 ;  /* 0x0000000b08001986 */ /* 0x0043e2000c10150a */
[----:B------:R-:W-:Y:S02]  /*5a440*/  ISETP.LT.AND P3, PT, R24, c[0x0][0x178], !P3 ;  /* 0x00005e0018007a0c */ /* 0x000fe40005f61270 */
        /* <DEDUP_REMOVED lines=14> */
[----:B------:R-:W-:-:S02]  /*5a530*/  ISETP.LT.AND P4, PT, R28, c[0x0][0x178], !P2 ;  /* 0x00005e001c007a0c */ /* 0x000fc40005781270 */
[----:B------:R-:W-:-:S05]  /*5a540*/  IADD3 R0, R20, c[0x0][0x198], RZ ;  /* 0x0000660014007a10 */ /* 0x000fca0007ffe0ff */
[----:B------:R-:W-:Y:S01]  /*5a550*/  IMAD.WIDE R16, R0, 0x2, R4 ;  /* 0x0000000200107825 */ /* 0x000fe200078e0204 */
[----:B------:R-:W-:-:S05]  /*5a560*/  ISETP.LT.AND P6, PT, R27, c[0x0][0x178], !P2 ;  /* 0x00005e001b007a0c */ /* 0x000fca00057c1270 */
[----:B---3--:R0:W-:Y:S04]  /*5a570*/  @P4 STG.E.U16 [R16.64], R9 ;  /* 0x0000000910004986 */ /* 0x0081e8000c10150a */
[----:B0-----:R-:W3:Y:S01]  /*5a580*/  LDL.LU R16, [R1+0x658] ;  /* 0x0006580001107983 */ /* 0x001ee20000300800 */
[----:B------:R-:W4:Y:S02]  /*5a590*/  LDL.LU R17, [R1+0x638] ;  /* 0x0006380001117983 */ /* 0x000f240000300800 */
[----:B------:R-:W-:Y:S01]  /*5a5a0*/  IMAD.WIDE R18, R0, 0x2, R14 ;  /* 0x0000000200127825 */ /* 0x000fe200078e020e */
[----:B------:R-:W-:Y:S02]  /*5a5b0*/  ISETP.LT.AND P5, PT, R25, c[0x0][0x178], !P2 ;  /* 0x00005e0019007a0c */ /* 0x000fe400057a1270 */
[----:B------:R-:W-:Y:S01]  /*5a5c0*/  IADD3 R21, R3, 0xe3, RZ ;  /* 0x000000e303157810 */ /* 0x000fe20007ffe0ff */
[----:B------:R-:W-:Y:S01]  /*5a5d0*/  ISETP.LT.AND P2, PT, R24, c[0x0][0x178], !P2 ;  /* 0x00005e0018007a0c */ /* 0x000fe20005741270 */
[----:B----4-:R0:W-:Y:S04]  /*5a5e0*/  @P6 STG.E.U16 [R18.64], R17 ;  /* 0x0000001112006986 */ /* 0x0101e8000c10150a */
[----:B0-----:R-:W4:Y:S01]  /*5a5f0*/  LDL R18, [R1+0x8] ;  /* 0x0000080001127983 */ /* 0x001f220000100800 */
[----:B------:R-:W2:Y:S01]  /*5a600*/  LDL.LU R19, [R1+0x628] ;  /* 0x0006280001137983 */ /* 0x000ea20000300800 */
[----:B------:R-:W-:Y:S01]  /*5a610*/  ISETP.GE.AND P1, PT, R21, c[0x0][0x17c], PT ;  /* 0x00005f0015007a0c */ /* 0x000fe20003f26270 */
[----:B------:R-:W-:-:S04]  /*5a620*/  IMAD.WIDE R20, R0, 0x2, R12 ;  /* 0x0000000200147825 */ /* 0x000fc800078e020c */
[----:B------:R-:W-:Y:S01]  /*5a630*/  IMAD.WIDE R8, R0, 0x2, R6 ;  /* 0x0000000200087825 */ /* 0x000fe200078e0206 */
[----:B------:R-:W-:Y:S02]  /*5a640*/  ISETP.LT.AND P6, PT, R28, c[0x0][0x178], !P1 ;  /* 0x00005e001c007a0c */ /* 0x000fe40004fc1270 */
[----:B---3--:R-:W-:Y:S01]  /*5a650*/  PRMT R2, R16, 0x7632, R2 ;  /* 0x0000763210027816 */ /* 0x008fe20000000002 */
[----:B--2---:R0:W-:Y:S01]  /*5a660*/  @P5 STG.E.U16 [R20.64], R19 ;  /* 0x0000001314005986 */ /* 0x0041e2000c10150a */
[----:B----4-:R1:W-:Y:S01]  /*5a670*/  @P2 STG.E.U16 [R8.64], R18 ;  /* 0x0000001208002986 */ /* 0x0103e2000c10150a */
[----:B0-----:R-:W-:-:S05]  /*5a680*/  IADD3 R20, R0, c[0x0][0x198], RZ ;  /* 0x0000660000147a10 */ /* 0x001fca0007ffe0ff */
[----:B-1----:R-:W-:-:S05]  /*5a690*/  IMAD.WIDE R8, R20, 0x2, R4 ;  /* 0x0000000214087825 */ /* 0x002fca00078e0204 */
[----:B------:R0:W-:Y:S04]  /*5a6a0*/  @P6 STG.E.U16 [R8.64], R2 ;  /* 0x0000000208006986 */ /* 0x0001e8000c10150a */
[----:B0-----:R-:W2:Y:S01]  /*5a6b0*/  LDL.LU R9, [R1+0x8] ;  /* 0x0000080001097983 */ /* 0x001ea20000300800 */
[----:B------:R-:W-:Y:S02]  /*5a6c0*/  ISETP.LT.AND P5, PT, R27, c[0x0][0x178], !P1 ;  /* 0x00005e001b007a0c */ /* 0x000fe40004fa1270 */
[----:B------:R-:W-:Y:S01]  /*5a6d0*/  ISETP.LT.AND P4, PT, R25, c[0x0][0x178], !P1 ;  /* 0x00005e0019007a0c */ /* 0x000fe20004f81270 */
[----:B------:R-:W-:Y:S01]  /*5a6e0*/  ISETP.LT.AND P1, PT, R24, c[0x0][0x178], !P1 ;  /* 0x00005e0018007a0c */ /* 0x000fe20004f21270 */
[----:B------:R-:W-:Y:S02]  /*5a6f0*/  IADD3 R22, R3, 0xe4, RZ ;  /* 0x000000e403167810 */ /* 0x000fe40007ffe0ff */
[----:B------:R-:W-:Y:S01]  /*5a700*/  PRMT R21, R17, 0x7632, R21 ;  /* 0x0000763211157816 */ /* 0x000fe20000000015 */
[----:B------:R-:W-:Y:S01]  /*5a710*/  IMAD.WIDE R16, R20, 0x2, R14 ;  /* 0x0000000214107825 */ /* 0x000fe200078e020e */
[----:B------:R-:W-:-:S03]  /*5a720*/  ISETP.GE.AND P3, PT, R22, c[0x0][0x17c], PT ;  /* 0x00005f0016007a0c */ /* 0x000fc60003f66270 */
[----:B------:R-:W-:Y:S02]  /*5a730*/  PRMT R22, R19, 0x7632, R22 ;  /* 0x0000763213167816 */ /* 0x000fe40000000016 */
[C---:B------:R-:W-:Y:S01]  /*5a740*/  IMAD.WIDE R18, R20.reuse, 0x2, R12 ;  /* 0x0000000214127825 */ /* 0x040fe200078e020c */
[----:B------:R-:W-:Y:S04]  /*5a750*/  @P5 STG.E.U16 [R16.64], R21 ;  /* 0x0000001510005986 */ /* 0x000fe8000c10150a */
[----:B------:R-:W-:Y:S01]  /*5a760*/  @P4 STG.E.U16 [R18.64], R22 ;  /* 0x0000001612004986 */ /* 0x000fe2000c10150a */
[----:B--2---:R-:W-:Y:S01]  /*5a770*/  PRMT R2, R9, 0x7632, R2 ;  /* 0x0000763209027816 */ /* 0x004fe20000000002 */
[----:B------:R-:W-:-:S05]  /*5a780*/  IMAD.WIDE R8, R20, 0x2, R6 ;  /* 0x0000000214087825 */ /* 0x000fca00078e0206 */
[----:B------:R0:W-:Y:S04]  /*5a790*/  @P1 STG.E.U16 [R8.64], R2 ;  /* 0x0000000208001986 */ /* 0x0001e8000c10150a */
[----:B0-----:R-:W2:Y:S01]  /*5a7a0*/  LDL R9, [R1+0x688] ;  /* 0x0006880001097983 */ /* 0x001ea20000100800 */
[----:B------:R-:W-:Y:S02]  /*5a7b0*/  IADD3 R0, R3, 0xe5, RZ ;  /* 0x000000e503007810 */ /* 0x000fe40007ffe0ff */
[----:B------:R-:W-:Y:S02]  /*5a7c0*/  ISETP.LT.AND P4, PT, R28, c[0x0][0x178], !P3 ;  /* 0x00005e001c007a0c */ /* 0x000fe40005f81270 */
[----:B------:R-:W-:Y:S02]  /*5a7d0*/  ISETP.LT.AND P6, PT, R27, c[0x0][0x178], !P3 ;  /* 0x00005e001b007a0c */ /* 0x000fe40005fc1270 */
[----:B------:R-:W-:Y:S01]  /*5a7e0*/  ISETP.GE.AND P2, PT, R0, c[0x0][0x17c], PT ;  /* 0x00005f0000007a0c */ /* 0x000fe20003f46270 */
[----:B------:R-:W-:-:S05]  /*5a7f0*/  IADD3 R0, R20, c[0x0][0x198], RZ ;  /* 0x0000660014007a10 */ /* 0x000fca0007ffe0ff */
[----:B------:R-:W-:-:S04]  /*5a800*/  IMAD.WIDE R16, R0, 0x2, R4 ;  /* 0x0000000200107825 */ /* 0x000fc800078e0204 */
[----:B------:R-:W-:Y:S01]  /*5a810*/  IMAD.WIDE R18, R0, 0x2, R14 ;  /* 0x0000000200127825 */ /* 0x000fe200078e020e */
[----:B--2---:R0:W-:Y:S04]  /*5a820*/  @P4 STG.E.U16 [R16.64], R9 ;  /* 0x0000000910004986 */ /* 0x0041e8000c10150a */
[----:B------:R1:W-:Y:S01]  /*5a830*/  @P6 STG.E.U16 [R18.64], R11 ;  /* 0x0000000b12006986 */ /* 0x0003e2000c10150a */
[----:B0-----:R-:W2:Y:S01]  /*5a840*/  LDL R16, [R1+0x48] ;  /* 0x0000480001107983 */ /* 0x001ea20000100800 */
[----:B------:R-:W3:Y:S02]  /*5a850*/  LDL.LU R17, [R1+0x688] ;  /* 0x0006880001117983 */ /* 0x000ee40000300800 */
[----:B-1----:R-:W4:Y:S01]  /*5a860*/  LDL.LU R19, [R1+0x648] ;  /* 0x0006480001137983 */ /* 0x002f220000300800 */
[----:B------:R-:W-:Y:S01]  /*5a870*/  ISETP.LT.AND P5, PT, R25, c[0x0][0x178], !P3 ;  /* 0x00005e0019007a0c */ /* 0x000fe20005fa1270 */
[----:B------:R-:W-:-:S02]  /*5a880*/  ISETP.LT.AND P3, PT, R24, c[0x0][0x178], !P3 ;  /* 0x00005e0018007a0c */ /* 0x000fc40005f61270 */
[----:B------:R-:W-:-:S04]  /*5a890*/  IMAD.WIDE R20, R0, 0x2, R12 ;  /* 0x0000000200147825 */ /* 0x000fc800078e020c */
[----:B------:R-:W-:Y:S01]  /*5a8a0*/  IMAD.WIDE R8, R0, 0x2, R6 ;  /* 0x0000000200087825 */ /* 0x000fe200078e0206 */
[----:B------:R-:W-:Y:S02]  /*5a8b0*/  PRMT R2, R11, 0x7632, R2 ;  /* 0x000076320b027816 */ /* 0x000fe40000000002 */
[----:B------:R-:W3:Y:S01]  /*5a8c0*/  LDL.LU R11, [R1+0x38] ;  /* 0x00003800010b7983 */ /* 0x000ee20000300800 */
[----:B------:R-:W-:-:S03]  /*5a8d0*/  ISETP.LT.AND P6, PT, R28, c[0x0][0x178], !P2 ;  /* 0x00005e001c007a0c */ /* 0x000fc600057c1270 */
[----:B----4-:R0:W-:Y:S01]  /*5a8e0*/  @P5 STG.E.U16 [R20.64], R19 ;  /* 0x0000001314005986 */ /* 0x0101e2000c10150a */
[----:B--2---:R1:W-:Y:S01]  /*5a8f0*/  @P3 STG.E.U16 [R8.64], R16 ;  /* 0x0000001008003986 */ /* 0x0043e2000c10150a */
[----:B0-----:R-:W-:-:S04]  /*5a900*/  IADD3 R21, R3, 0xe7, RZ ;  /* 0x000000e703157810 */ /* 0x001fc80007ffe0ff */
[----:B------:R-:W-:Y:S02]  /*5a910*/  ISETP.GE.AND P3, PT, R21, c[0x0][0x17c], PT ;  /* 0x00005f0015007a0c */ /* 0x000fe40003f66270 */
[----:B------:R-:W2:Y:S01]  /*5a920*/  LDL.LU R21, [R1+0x48] ;  /* 0x0000480001157983 */ /* 0x000ea20000300800 */
[----:B------:R-:W-:Y:S02]  /*5a930*/  ISETP.LT.AND P5, PT, R27, c[0x0][0x178], !P2 ;  /* 0x00005e001b007a0c */ /* 0x000fe400057a1270 */
[----:B------:R-:W-:Y:S02]  /*5a940*/  IADD3 R20, R0, c[0x0][0x198], RZ ;  /* 0x0000660000147a10 */ /* 0x000fe40007ffe0ff */
[----:B------:R-:W-:Y:S01]  /*5a950*/  ISETP.LT.AND P4, PT, R25, c[0x0][0x178], !P2 ;  /* 0x00005e0019007a0c */ /* 0x000fe20005781270 */
[----:B------:R-:W-:Y:S01]  /*5a960*/  ISETP.LT.AND P2, PT, R24, c[0x0][0x178], !P2 ;  /* 0x00005e0018007a0c */ /* 0x000fe20005741270 */
[----:B------:R-:W-:Y:S02]  /*5a970*/  IADD3 R22, R3, 0xe6, RZ ;  /* 0x000000e603167810 */ /* 0x000fe40007ffe0ff */
[----:B---3--:R-:W-:Y:S01]  /*5a980*/  PRMT R0, R17, 0x7632, R0 ;  /* 0x0000763211007816 */ /* 0x008fe20000000000 */
[----:B-1----:R-:W-:-:S04]  /*5a990*/  IMAD.WIDE R8, R20, 0x2, R4 ;  /* 0x0000000214087825 */ /* 0x002fc800078e0204 */
[----:B------:R-:W-:Y:S01]  /*5a9a0*/  IMAD.WIDE R16, R20, 0x2, R14 ;  /* 0x0000000214107825 */ /* 0x000fe200078e020e */
[----:B------:R-:W-:-:S03]  /*5a9b0*/  ISETP.GE.AND P1, PT, R22, c[0x0][0x17c], PT ;  /* 0x00005f0016007a0c */ /* 0x000fc60003f26270 */
[----:B------:R-:W-:Y:S02]  /*5a9c0*/  PRMT R22, R19, 0x7632, R22 ;  /* 0x0000763213167816 */ /* 0x000fe40000000016 */
[C---:B------:R-:W-:Y:S01]  /*5a9d0*/  IMAD.WIDE R18, R20.reuse, 0x2, R12 ;  /* 0x0000000214127825 */ /* 0x040fe200078e020c */
[----:B------:R0:W-:Y:S03]  /*5a9e0*/  @P6 STG.E.U16 [R8.64], R0 ;  /* 0x0000000008006986 */ /* 0x0001e6000c10150a */
[----:B------:R2:W-:Y:S01]  /*5a9f0*/  @P5 STG.E.U16 [R16.64], R2 ;  /* 0x0000000210005986 */ /* 0x0005e2000c10150a */
[----:B------:R-:W-:Y:S01]  /*5aa00*/  @P4 STG.E.U16 [R18.64], R22 ;  /* 0x0000001612004986 */ /* 0x000fe2000c10150a */
[----:B0-----:R-:W-:Y:S01]  /*5aa10*/  IMAD.WIDE R8, R20, 0x2, R6 ;  /* 0x0000000214087825 */ /* 0x001fe200078e0206 */
[----:B--2---:R-:W-:-:S05]  /*5aa20*/  PRMT R2, R21, 0x7632, R2 ;  /* 0x0000763215027816 */ /* 0x004fca0000000002 */
[----:B------:R0:W-:Y:S04]  /*5aa30*/  @P2 STG.E.U16 [R8.64], R2 ;  /* 0x0000000208002986 */ /* 0x0001e8000c10150a */
[----:B0-----:R-:W2:Y:S01]  /*5aa40*/  LDL R9, [R1+0x6b8] ;  /* 0x0006b80001097983 */ /* 0x001ea20000100800 */
[----:B------:R-:W-:Y:S02]  /*5aa50*/  ISETP.LT.AND P4, PT, R28, c[0x0][0x178], !P1 ;  /* 0x00005e001c007a0c */ /* 0x000fe40004f81270 */
[----:B------:R-:W-:-:S05]  /*5aa60*/  IADD3 R0, R20, c[0x0][0x198], RZ ;  /* 0x0000660014007a10 */ /* 0x000fca0007ffe0ff */
[----:B------:R-:W-:Y:S01]  /*5aa70*/  IMAD.WIDE R16, R0, 0x2, R4 ;  /* 0x0000000200107825 */ /* 0x000fe200078e0204 */
[----:B------:R-:W-:-:S05]  /*5aa80*/  ISETP.LT.AND P6, PT, R27, c[0x0][0x178], !P1 ;  /* 0x00005e001b007a0c */ /* 0x000fca0004fc1270 */
[----:B--2---:R0:W-:Y:S04]  /*5aa90*/  @P4 STG.E.U16 [R16.64], R9 ;  /* 0x0000000910004986 */ /* 0x0041e8000c10150a */
[----:B0-----:R-:W2:Y:S01]  /*5aaa0*/  LDL.LU R16, [R1+0x6b8] ;  /* 0x0006b80001107983 */ /* 0x001ea20000300800 */
[----:B------:R-:W3:Y:S02]  /*5aab0*/  LDL.LU R17, [R1+0x698] ;  /* 0x0006980001117983 */ /* 0x000ee40000300800 */
[----:B------:R-:W-:Y:S01]  /*5aac0*/  IMAD.WIDE R18, R0, 0x2, R14 ;  /* 0x0000000200127825 */ /* 0x000fe200078e020e */
[----:B------:R-:W-:-:S03]  /*5aad0*/  ISETP.LT.AND P5, PT, R25, c[0x0][0x178], !P1 ;  /* 0x00005e0019007a0c */ /* 0x000fc60004fa1270 */
[----:B------:R-:W-:Y:S02]  /*5aae0*/  ISETP.LT.AND P1, PT, R24, c[0x0][0x178], !P1 ;  /* 0x00005e0018007a0c */ /* 0x000fe40004f21270 */
[----:B------:R-:W-:Y:S01]  /*5aaf0*/  IMAD.WIDE R20, R0, 0x2, R12 ;  /* 0x0000000200147825 */ /* 0x000fe200078e020c */
[----:B---3--:R0:W-:Y:S04]  /*5ab00*/  @P6 STG.E.U16 [R18.64], R17 ;  /* 0x0000001112006986 */ /* 0x0081e8000c10150a */
[----:B0-----:R-:W3:Y:S01]  /*5ab10*/  LDL.LU R19, [R1+0x678] ;  /* 0x0006780001137983 */ /* 0x001ee20000300800 */
[----:B------:R-:W-:Y:S01]  /*5ab20*/  ISETP.LT.AND P6, PT, R28, c[0x0][0x178], !P3 ;  /* 0x00005e001c007a0c */ /* 0x000fe20005fc1270 */
[----:B------:R-:W-:Y:S01]  /*5ab30*/  IMAD.WIDE R8, R0, 0x2, R6 ;  /* 0x0000000200087825 */ /* 0x000fe200078e0206 */
[----:B------:R-:W-:-:S02]  /*5ab40*/  ISETP.LT.AND P4, PT, R25, c[0x0][0x178], !P3 ;  /* 0x00005e0019007a0c */ /* 0x000fc40005f81270 */
[----:B------:R-:W-:Y:S02]  /*5ab50*/  IADD3 R22, R3, 0xe8, RZ ;  /* 0x000000e803167810 */ /* 0x000fe40007ffe0ff */
[----:B------:R-:W-:Y:S02]  /*5ab60*/  PRMT R2, R17, 0x7632, R2 ;  /* 0x0000763211027816 */ /* 0x000fe40000000002 */
[----:B------:R-:W-:Y:S01]  /*5ab70*/  ISETP.GE.AND P2, PT, R22, c[0x0][0x17c], PT ;  /* 0x00005f0016007a0c */ /* 0x000fe20003f46270 */
[----:B---3--:R0:W-:Y:S01]  /*5ab80*/  @P5 STG.E.U16 [R20.64], R19 ;  /* 0x0000001314005986 */ /* 0x0081e2000c10150a */
[----:B------:R-:W-:Y:S01]  /*5ab90*/  ISETP.LT.AND P5, PT, R27, c[0x0][0x178], !P3 ;  /* 0x00005e001b007a0c */ /* 0x000fe20005fa1270 */
[----:B------:R1:W-:Y:S01]  /*5aba0*/  @P1 STG.E.U16 [R8.64], R11 ;  /* 0x0000000b08001986 */ /* 0x0003e2000c10150a */
[----:B------:R-:W-:Y:S02]  /*5abb0*/  ISETP.LT.AND P3, PT, R24, c[0x0][0x178], !P3 ;  /* 0x00005e0018007a0c */ /* 0x000fe40005f61270 */
[----:B0-----:R-:W-:Y:S01]  /*5abc0*/  IADD3 R20, R0, c[0x0][0x198], RZ ;  /* 0x0000660000147a10 */ /* 0x001fe20007ffe0ff */
[----:B--2---:R-:W-:-:S04]  /*5abd0*/  PRMT R0, R16, 0x7632, R0 ;  /* 0x0000763210007816 */ /* 0x004fc80000000000 */
        /* <DEDUP_REMOVED lines=29> */
[----:B------:R-:W-:Y:S01]  /*5adb0*/  ISETP.LT.AND P6, PT, R28, c[0x0][0x178], !P1 ;  /* 0x00005e001c007a0c */ /* 0x000fe20004fc1270 */
[----:B--2---:R0:W-:Y:S03]  /*5adc0*/  @P5 STG.E.U16 [R20.64], R19 ;  /* 0x0000001314005986 */ /* 0x0041e6000c10150a */
[----:B----4-:R1:W-:Y:S01]  /*5add0*/  @P2 STG.E.U16 [R8.64], R18 ;  /* 0x0000001208002986 */ /* 0x0103e2000c10150a */
        /* <DEDUP_REMOVED lines=8> */
[----:B---3--:R-:W-:-:S02]  /*5ae60*/  PRMT R0, R16, 0x7632, R0 ;  /* 0x0000763210007816 */ /* 0x008fc40000000000 */
[----:B------:R-:W-:Y:S01]  /*5ae70*/  PRMT R2, R17, 0x7632, R2 ;  /* 0x0000763211027816 */ /* 0x000fe20000000002 */
        /* <DEDUP_REMOVED lines=15> */
[----:B------:R-:W-:Y:S02]  /*5af70*/  ISETP.LT.AND P6, PT, R27, c[0x0][0x178], !P3 ;  /* 0x00005e001b007a0c */ /* 0x000fe40005fc1270 */
[----:B------:R-:W-:-:S03]  /*5af80*/  ISETP.LT.AND P5, PT, R25, c[0x0][0x178], !P3 ;  /* 0x00005e0019007a0c */ /* 0x000fc60005fa1270 */
[----:B--2---:R0:W-:Y:S04]  /*5af90*/  @P4 STG.E.U16 [R16.64], R9 ;  /* 0x0000000910004986 */ /* 0x0041e8000c10150a */
[----:B0-----:R-:W2:Y:S01]  /*5afa0*/  LDL.LU R16, [R1+0x718] ;  /* 0x0007180001107983 */ /* 0x001ea20000300800 */
[----:B------:R-:W3:Y:S01]  /*5afb0*/  LDL.LU R17, [R1+0x6f8] ;  /* 0x0006f80001117983 */ /* 0x000ee20000300800 */
[----:B------:R-:W-:Y:S01]  /*5afc0*/  ISETP.LT.AND P3, PT, R24, c[0x0][0x178], !P3 ;  /* 0x00005e0018007a0c */ /* 0x000fe20005f61270 */
[----:B------:R-:W-:-:S04]  /*5afd0*/  IMAD.WIDE R18, R0, 0x2, R14 ;  /* 0x0000000200127825 */ /* 0x000fc800078e020e */
[----:B------:R-:W-:-:S04]  /*5afe0*/  IMAD.WIDE R20, R0, 0x2, R12 ;  /* 0x0000000200147825 */ /* 0x000fc800078e020c */
[----:B------:R-:W-:Y:S01]  /*5aff0*/  IMAD.WIDE R8, R0, 0x2, R6 ;  /* 0x0000000200087825 */ /* 0x000fe200078e0206 */
[----:B------:R-:W-:Y:S02]  /*5b000*/  ISETP.LT.AND P4, PT, R25, c[0x0][0x178], !P2 ;  /* 0x00005e0019007a0c */ /* 0x000fe40005781270 */
[----:B------:R-:W-:-:S04]  /*5b010*/  IADD3 R22, R3, 0xec, RZ ;  /* 0x000000ec03167810 */ /* 0x000fc80007ffe0ff */
[----:B------:R-:W-:Y:S01]  /*5b020*/  ISETP.GE.AND P1, PT, R22, c[0x0][0x17c], PT ;  /* 0x00005f0016007a0c */ /* 0x000fe20003f26270 */
[----:B------:R-:W-:Y:S01]  /*5b030*/  PRMT R22, R11, 0x7632, R22 ;  /* 0x000076320b167816 */ /* 0x000fe20000000016 */
[----:B---3--:R-:W-:Y:S01]  /*5b040*/  @P6 STG.E.U16 [R18.64], R17 ;  /* 0x0000001112006986 */ /* 0x008fe2000c10150a */
[----:B------:R0:W-:Y:S01]  /*5b050*/  @P5 STG.E.U16 [R20.64], R11 ;  /* 0x0000000b14005986 */ /* 0x0001e2000c10150a */
[----:B------:R-:W-:Y:S02]  /*5b060*/  ISETP.LT.AND P6, PT, R28, c[0x0][0x178], !P2 ;  /* 0x00005e001c007a0c */ /* 0x000fe400057c1270 */
[----:B------:R-:W-:Y:S01]  /*5b070*/  ISETP.LT.AND P5, PT, R27, c[0x0][0x178], !P2 ;  /* 0x00005e001b007a0c */ /* 0x000fe200057a1270 */
[----:B------:R1:W-:Y:S01]  /*5b080*/  @P3 STG.E.U16 [R8.64], R29 ;  /* 0x0000001d08003986 */ /* 0x0003e2000c10150a */
[----:B------:R-:W-:Y:S02]  /*5b090*/  ISETP.LT.AND P2, PT, R24, c[0x0][0x178], !P2 ;  /* 0x00005e0018007a0c */ /* 0x000fe40005741270 */
[----:B------:R-:W-:-:S02]  /*5b0a0*/  PRMT R2, R17, 0x7632, R2 ;  /* 0x0000763211027816 */ /* 0x000fc40000000002 */
[----:B0-----:R-:W-:Y:S01]  /*5b0b0*/  IADD3 R20, R0, c[0x0][0x198], RZ ;  /* 0x0000660000147a10 */ /* 0x001fe20007ffe0ff */
[----:B--2---:R-:W-:Y:S01]  /*5b0c0*/  PRMT R0, R16, 0x7632, R0 ;  /* 0x0000763210007816 */ /* 0x004fe20000000000 */
[----:B------:R-:W2:Y:S03]  /*5b0d0*/  LDL.LU R11, [R1+0x768] ;  /* 0x00076800010b7983 */ /* 0x000ea60000300800 */
[----:B-1----:R-:W-:-:S04]  /*5b0e0*/  IMAD.WIDE R8, R20, 0x2, R4 ;  /* 0x0000000214087825 */ /* 0x002fc800078e0204 */
[----:B------:R-:W-:-:S04]  /*5b0f0*/  IMAD.WIDE R16, R20, 0x2, R14 ;  /* 0x0000000214107825 */ /* 0x000fc800078e020e */
[C---:B------:R-:W-:Y:S01]  /*5b100*/  IMAD.WIDE R18, R20.reuse, 0x2, R12 ;  /* 0x0000000214127825 */ /* 0x040fe200078e020c */
[----:B------:R0:W-:Y:S03]  /*5b110*/  @P6 STG.E.U16 [R8.64], R0 ;  /* 0x0000000008006986 */ /* 0x0001e6000c10150a */
[----:B------:R1:W-:Y:S02]  /*5b120*/  @P5 STG.E.U16 [R16.64], R2 ;  /* 0x0000000210005986 */ /* 0x0003e4000c10150a */
[----:B------:R-:W-:Y:S02]  /*5b130*/  @P4 STG.E.U16 [R18.64], R22 ;  /* 0x0000001612004986 */ /* 0x000fe4000c10150a */
        /* <DEDUP_REMOVED lines=11> */
[----:B------:R-:W2:Y:S02]  /*5b1f0*/  LDL.LU R17, [R1+0x728] ;  /* 0x0007280001117983 */ /* 0x000ea40000300800 */
[----:B------:R-:W-:Y:S01]  /*5b200*/  IMAD.WIDE R18, R0, 0x2, R14 ;  /* 0x0000000200127825 */ /* 0x000fe200078e020e */
[----:B------:R-:W-:Y:S02]  /*5b210*/  ISETP.LT.AND P5, PT, R25, c[0x0][0x178], !P1 ;  /* 0x00005e0019007a0c */ /* 0x000fe40004fa1270 */
[----:B------:R-:W-:Y:S01]  /*5b220*/  IADD3 R21, R3, 0xed, RZ ;  /* 0x000000ed03157810 */ /* 0x000fe20007ffe0ff */
[----:B------:R-:W-:-:S03]  /*5b230*/  ISETP.LT.AND P1, PT, R24, c[0x0][0x178], !P1 ;  /* 0x00005e0018007a0c */ /* 0x000fc60004f21270 */
[----:B------:R-:W-:Y:S01]  /*5b240*/  ISETP.GE.AND P3, PT, R21, c[0x0][0x17c], PT ;  /* 0x00005f0015007a0c */ /* 0x000fe20003f66270 */
[----:B------:R-:W-:Y:S01]  /*5b250*/  IMAD.WIDE R20, R0, 0x2, R12 ;  /* 0x0000000200147825 */ /* 0x000fe200078e020c */
[----:B----4-:R0:W-:Y:S04]  /*5b260*/  @P6 STG.E.U16 [R18.64], R16 ;  /* 0x0000001012006986 */ /* 0x0101e8000c10150a */
[----:B0-----:R-:W4:Y:S01]  /*5b270*/  LDL.LU R19, [R1+0x758] ;  /* 0x0007580001137983 */ /* 0x001f220000300800 */
[----:B------:R-:W-:Y:S01]  /*5b280*/  ISETP.LT.AND P6, PT, R28, c[0x0][0x178], !P3 ;  /* 0x00005e001c007a0c */ /* 0x000fe20005fc1270 */
[----:B--2---:R0:W-:Y:S01]  /*5b290*/  @P5 STG.E.U16 [R20.64], R17 ;  /* 0x0000001114005986 */ /* 0x0041e2000c10150a */
[----:B------:R-:W-:Y:S01]  /*5b2a0*/  ISETP.LT.AND P4, PT, R27, c[0x0][0x178], !P3 ;  /* 0x00005e001b007a0c */ /* 0x000fe20005f81270 */
[----:B------:R-:W-:Y:S01]  /*5b2b0*/  IMAD.WIDE R8, R0, 0x2, R6 ;  /* 0x0000000200087825 */ /* 0x000fe200078e0206 */
[----:B------:R-:W-:-:S02]  /*5b2c0*/  ISETP.LT.AND P5, PT, R25, c[0x0][0x178], !P3 ;  /* 0x00005e0019007a0c */ /* 0x000fc40005fa1270 */
[----:B------:R-:W-:Y:S02]  /*5b2d0*/  IADD3 R22, R3, 0xee, RZ ;  /* 0x000000ee03167810 */ /* 0x000fe40007ffe0ff */
[----:B------:R-:W-:Y:S01]  /*5b2e0*/  IADD3 R2, R0, c[0x0][0x198], RZ ;  /* 0x0000660000027a10 */ /* 0x000fe20007ffe0ff */
[----:B------:R1:W-:Y:S01]  /*5b2f0*/  @P1 STG.E.U16 [R8.64], R26 ;  /* 0x0000001a08001986 */ /* 0x0003e2000c10150a */
[----:B------:R-:W-:Y:S01]  /*5b300*/  ISETP.GE.AND P2, PT, R22, c[0x0][0x17c], PT ;  /* 0x00005f0016007a0c */ /* 0x000fe20003f46270 */
[----:B------:R-:W-:Y:S01]  /*5b310*/  PRMT R22, R17, 0x7632, R22 ;  /* 0x0000763211167816 */ /* 0x000fe20000000016 */
[----:B0-----:R-:W-:Y:S01]  /*5b320*/  PRMT R21, R16, 0x7632, R21 ;  /* 0x0000763210157816 */ /* 0x001fe20000000015 */
[----:B------:R-:W-:-:S04]  /*5b330*/  IMAD.WIDE R16, R2, 0x2, R14 ;  /* 0x0000000202107825 */ /* 0x000fc800078e020e */
[----:B-1----:R-:W-:Y:S01]  /*5b340*/  IMAD.WIDE R8, R2, 0x2, R4 ;  /* 0x0000000202087825 */ /* 0x002fe200078e0204 */
[----:B------:R-:W-:Y:S02]  /*5b350*/  IADD3 R0, R3, 0xef, RZ ;  /* 0x000000ef03007810 */ /* 0x000fe40007ffe0ff */
[----:B------:R-:W-:Y:S02]  /*5b360*/  ISETP.LT.AND P3, PT, R24, c[0x0][0x178], !P3 ;  /* 0x00005e0018007a0c */ /* 0x000fe40005f61270 */
[----:B------:R-:W-:Y:S01]  /*5b370*/  ISETP.GE.AND P1, PT, R0, c[0x0][0x17c], PT ;  /* 0x00005f0000007a0c */ /* 0x000fe20003f26270 */
[----:B------:R-:W-:Y:S01]  /*5b380*/  IADD3 R0, R2, c[0x0][0x198], RZ ;  /* 0x0000660002007a10 */ /* 0x000fe20007ffe0ff */
[----:B------:R-:W-:Y:S02]  /*5b390*/  PRMT R26, R26, 0x7632, R26 ;  /* 0x000076321a1a7816 */ /* 0x000fe4000000001a */
[----:B----4-:R-:W-:Y:S01]  /*5b3a0*/  PRMT R20, R19, 0x7632, R20 ;  /* 0x0000763213147816 */ /* 0x010fe20000000014 */
[----:B------:R-:W-:-:S04]  /*5b3b0*/  IMAD.WIDE R18, R2, 0x2, R12 ;  /* 0x0000000202127825 */ /* 0x000fc800078e020c */
[----:B------:R-:W-:Y:S01]  /*5b3c0*/  @P6 STG.E.U16 [R8.64], R20 ;  /* 0x0000001408006986 */ /* 0x000fe2000c10150a */
[----:B------:R0:W-:Y:S02]  /*5b3d0*/  @P4 STG.E.U16 [R16.64], R21 ;  /* 0x0000001510004986 */ /* 0x0001e4000c10150a */
[----:B------:R1:W-:Y:S01]  /*5b3e0*/  @P5 STG.E.U16 [R18.64], R22 ;  /* 0x0000001612005986 */ /* 0x0003e2000c10150a */
[----:B------:R-:W-:Y:S01]  /*5b3f0*/  ISETP.LT.AND P5, PT, R28, c[0x0][0x178], !P2 ;  /* 0x00005e001c007a0c */ /* 0x000fe200057a1270 */
[----:B0-----:R-:W-:-:S04]  /*5b400*/  IMAD.WIDE R16, R0, 0x2, R4 ;  /* 0x0000000200107825 */ /* 0x001fc800078e0204 */
[----:B-1----:R-:W-:-:S05]  /*5b410*/  IMAD.WIDE R18, R2, 0x2, R6 ;  /* 0x0000000202127825 */ /* 0x002fca00078e0206 */
[----:B------:R0:W-:Y:S03]  /*5b420*/  @P3 STG.E.U16 [R18.64], R26 ;  /* 0x0000001a12003986 */ /* 0x0001e6000c10150a */
[----:B------:R1:W-:Y:S01]  /*5b430*/  @P5 STG.E.U16 [R16.64], R11 ;  /* 0x0000000b10005986 */ /* 0x0003e2000c10150a */
[----:B0-----:R-:W2:Y:S01]  /*5b440*/  LDL.LU R26, [R1+0x60c] ;  /* 0x00060c00011a7983 */ /* 0x001ea20000300800 */
[----:B-1----:R-:W4:Y:S01]  /*5b450*/  LDL R17, [R1+0x708] ;  /* 0x0007080001117983 */ /* 0x002f220000100800 */
[----:B------:R-:W-:Y:S02]  /*5b460*/  ISETP.LT.AND P6, PT, R27, c[0x0][0x178], !P2 ;  /* 0x00005e001b007a0c */ /* 0x000fe400057c1270 */
[----:B------:R-:W-:Y:S01]  /*5b470*/  ISETP.LT.AND P4, PT, R25, c[0x0][0x178], !P2 ;  /* 0x00005e0019007a0c */ /* 0x000fe20005781270 */
[----:B------:R-:W-:Y:S02]  /*5b480*/  ISETP.LT.AND P2, PT, R24, c[0x0][0x178], !P2 ;  /* 0x00005e0018007a0c */ /* 0x000fe40005741270 */
[----:B------:R-:W-:Y:S01]  /*5b490*/  IMAD.WIDE R8, R0, 0x2, R14 ;  /* 0x0000000200087825 */ /* 0x000fe200078e020e */
[----:B------:R-:W-:-:S03]  /*5b4a0*/  ISETP.LT.AND P5, PT, R28, c[0x0][0x178], !P1 ;  /* 0x00005e001c007a0c */ /* 0x000fc60004fa1270 */
[----:B------:R-:W-:Y:S01]  /*5b4b0*/  IMAD.WIDE R18, R0, 0x2, R12 ;  /* 0x0000000200127825 */ /* 0x000fe200078e020c */
[----:B------:R-:W-:-:S03]  /*5b4c0*/  IADD3 R2, R3, 0xf0, RZ ;  /* 0x000000f003027810 */ /* 0x000fc60007ffe0ff */
[----:B---3--:R0:W-:Y:S01]  /*5b4d0*/  @P6 STG.E.U16 [R8.64], R29 ;  /* 0x0000001d08006986 */ /* 0x0081e2000c10150a */
[----:B------:R-:W-:Y:S01]  /*5b4e0*/  ISETP.GE.AND P3, PT, R2, c[0x0][0x17c], PT ;  /* 0x00005f0002007a0c */ /* 0x000fe20003f66270 */
[----:B------:R-:W-:Y:S01]  /*5b4f0*/  PRMT R2, R29, 0x7632, R2 ;  /* 0x000076321d027816 */ /* 0x000fe20000000002 */
[----:B------:R-:W-:Y:S01]  /*5b500*/  ISETP.LT.AND P6, PT, R24, c[0x0][0x178], !P1 ;  /* 0x00005e0018007a0c */ /* 0x000fe20004fc1270 */
[C---:B0-----:R-:W-:Y:S01]  /*5b510*/  IMAD.WIDE R8, R0.reuse, 0x2, R6 ;  /* 0x0000000200087825 */ /* 0x041fe200078e0206 */
[----:B------:R-:W-:Y:S01]  /*5b520*/  IADD3 R0, R0, c[0x0][0x198], RZ ;  /* 0x0000660000007a10 */ /* 0x000fe20007ffe0ff */
[----:B----4-:R0:W-:Y:S03]  /*5b530*/  @P4 STG.E.U16 [R18.64], R17 ;  /* 0x0000001112004986 */ /* 0x0101e6000c10150a */
[----:B------:R1:W-:Y:S01]  /*5b540*/  @P2 STG.E.U16 [R8.64], R10 ;  /* 0x0000000a08002986 */ /* 0x0003e2000c10150a */
[----:B------:R-:W-:-:S02]  /*5b550*/  ISETP.LT.AND P4, PT, R27, c[0x0][0x178], !P1 ;  /* 0x00005e001b007a0c */ /* 0x000fc40004f81270 */
[----:B------:R-:W-:Y:S02]  /*5b560*/  ISETP.LT.AND P2, PT, R25, c[0x0][0x178], !P1 ;  /* 0x00005e0019007a0c */ /* 0x000fe40004f41270 */
[----:B0-----:R-:W-:Y:S02]  /*5b570*/  IADD3 R18, R3, 0xf1, RZ ;  /* 0x000000f103127810 */ /* 0x001fe40007ffe0ff */
[----:B-1----:R-:W-:Y:S01]  /*5b580*/  PRMT R10, R11, 0x7632, R10 ;  /* 0x000076320b0a7816 */ /* 0x002fe2000000000a */
[----:B------:R-:W-:Y:S01]  /*5b590*/  IMAD.WIDE R16, R0, 0x2, R4 ;  /* 0x0000000200107825 */ /* 0x000fe200078e0204 */
[----:B------:R-:W3:Y:S03]  /*5b5a0*/  LDL R11, [R1+0x5c] ;  /* 0x00005c00010b7983 */ /* 0x000ee60000100800 */
[----:B------:R-:W4:Y:S01]  /*5b5b0*/  LDL.LU R29, [R1+0x5fc] ;  /* 0x0005fc00011d7983 */ /* 0x000f220000300800 */
[----:B------:R-:W-:-:S02]  /*5b5c0*/  ISETP.GE.AND P1, PT, R18, c[0x0][0x17c], PT ;  /* 0x00005f0012007a0c */ /* 0x000fc40003f26270 */
[----:B------:R-:W2:Y:S04]  /*5b5d0*/  LDL.LU R18, [R1+0x61c] ;  /* 0x00061c0001127983 */ /* 0x000ea80000300800 */
[----:B------:R0:W-:Y:S04]  /*5b5e0*/  @P5 STG.E.U16 [R16.64], R10 ;  /* 0x0000000a10005986 */ /* 0x0001e8000c10150a */
[----:B0-----:R-:W2:Y:S01]  /*5b5f0*/  LDL.LU R17, [R1+0x708] ;  /* 0x0007080001117983 */ /* 0x001ea20000300800 */
[----:B------:R-:W-:Y:S01]  /*5b600*/  IMAD.WIDE R8, R0, 0x2, R14 ;  /* 0x0000000200087825 */ /* 0x000fe200078e020e */
[----:B------:R-:W-:-:S04]  /*5b610*/  ISETP.LT.AND P5, PT, R27, c[0x0][0x178], !P3 ;  /* 0x00005e001b007a0c */ /* 0x000fc80005fa1270 */
[----:B------:R0:W-:Y:S01]  /*5b620*/  @P4 STG.E.U16 [R8.64], R2 ;  /* 0x0000000208004986 */ /* 0x0001e2000c10150a */
[----:B------:R-:W-:Y:S01]  /*5b630*/  ISETP.LT.AND P4, PT, R28, c[0x0][0x178], !P3 ;  /* 0x00005e001c007a0c */ /* 0x000fe20005f81270 */
[----:B0-----:R-:W-:Y:S01]  /*5b640*/  IMAD.WIDE R8, R0, 0x2, R6 ;  /* 0x0000000200087825 */ /* 0x001fe200078e0206 */
[----:B--2---:R-:W-:-:S03]  /*5b650*/  PRMT R10, R17, 0x7632, R10 ;  /* 0x00007632110a7816 */ /* 0x004fc6000000000a */
[----:B------:R-:W-:Y:S01]  /*5b660*/  IMAD.WIDE R16, R0, 0x2, R12 ;  /* 0x0000000200107825 */ /* 0x000fe200078e020c */
[----:B------:R-:W-:-:S04]  /*5b670*/  PRMT R2, R10, 0x7632, R2 ;  /* 0x000076320a027816 */ /* 0x000fc80000000002 */
[----:B------:R0:W-:Y:S01]  /*5b680*/  @P2 STG.E.U16 [R16.64], R10 ;  /* 0x0000000a10002986 */ /* 0x0001e2000c10150a */
[----:B------:R1:W-:Y:S01]  /*5b690*/  @P6 STG.E.U16 [R8.64], R2 ;  /* 0x0000000208006986 */ /* 0x0003e2000c10150a */
[----:B------:R-:W-:Y:S01]  /*5b6a0*/  ISETP.LT.AND P6, PT, R25, c[0x0][0x178], !P3 ;  /* 0x00005e0019007a0c */ /* 0x000fe20005fc1270 */
[----:B------:R-:W-:Y:S01]  /*5b6b0*/  ISETP.LT.AND P3, PT, R24, c[0x0][0x178], !P3 ;  /* 0x00005e0018007a0c */ /* 0x000fe20005f61270 */
[----:B0-----:R-:W-:Y:S01]  /*5b6c0*/  IADD3 R10, R0, c[0x0][0x198], RZ ;  /* 0x00006600000a7a10 */ /* 0x001fe20007ffe0ff */
[----:B------:R-:W-:-:S04]  /*5b6d0*/  IADD3 R0, R3, 0xf2, RZ ;  /* 0x000000f203007810 */ /* 0x000fc80007ffe0ff */
[----:B-1----:R-:W-:-:S04]  /*5b6e0*/  IMAD.WIDE R8, R10, 0x2, R4 ;  /* 0x000000020a087825 */ /* 0x002fc800078e0204 */
[----:B------:R-:W-:Y:S01]  /*5b6f0*/  IMAD.WIDE R16, R10, 0x2, R14 ;  /* 0x000000020a107825 */ /* 0x000fe200078e020e */
[----:B------:R-:W-:-:S03]  /*5b700*/  ISETP.GE.AND P2, PT, R0, c[0x0][0x17c], PT ;  /* 0x00005f0000007a0c */ /* 0x000fc60003f46270 */
[----:B------:R-:W-:Y:S01]  /*5b710*/  PRMT R0, R18, 0x7632, R0 ;  /* 0x0000763212007816 */ /* 0x000fe20000000000 */
[----:B------:R0:W-:Y:S01]  /*5b720*/  @P4 STG.E.U16 [R8.64], R18 ;  /* 0x0000001208004986 */ /* 0x0001e2000c10150a */
[----:B------:R1:W-:Y:S01]  /*5b730*/  @P5 STG.E.U16 [R16.64], R26 ;  /* 0x0000001a10005986 */ /* 0x0003e2000c10150a */
[----:B------:R-:W-:Y:S01]  /*5b740*/  PRMT R2, R26, 0x7632, R2 ;  /* 0x000076321a027816 */ /* 0x000fe20000000002 */
[C---:B0-----:R-:W-:Y:S01]  /*5b750*/  IMAD.WIDE R8, R10.reuse, 0x2, R12 ;  /* 0x000000020a087825 */ /* 0x041fe200078e020c */
[----:B------:R-:W-:-:S03]  /*5b760*/  IADD3 R18, R10, c[0x0][0x198], RZ ;  /* 0x000066000a127a10 */ /* 0x000fc60007ffe0ff */
[----:B-1----:R-:W-:Y:S01]  /*5b770*/  IMAD.WIDE R16, R10, 0x2, R6 ;  /* 0x000000020a107825 */ /* 0x002fe200078e0206 */
[----:B------:R-:W-:Y:S01]  /*5b780*/  IADD3 R10, R3, 0xf3, RZ ;  /* 0x000000f3030a7810 */ /* 0x000fe20007ffe0ff */
[----:B------:R-:W2:Y:S04]  /*5b790*/  LDL.LU R26, [R1+0x63c] ;  /* 0x00063c00011a7983 */ /* 0x000ea80000300800 */
[----:B----4-:R-:W-:Y:S01]  /*5b7a0*/  @P6 STG.E.U16 [R8.64], R29 ;  /* 0x0000001d08006986 */ /* 0x010fe2000c10150a */
[----:B---3--:R0:W-:Y:S01]  /*5b7b0*/  @P3 STG.E.U16 [R16.64], R11 ;  /* 0x0000000b10003986 */ /* 0x0081e2000c10150a */
[----:B------:R-:W-:Y:S02]  /*5b7c0*/  ISETP.GE.AND P3, PT, R10, c[0x0][0x17c], PT ;  /* 0x00005f000a007a0c */ /* 0x000fe40003f66270 */
[----:B0-----:R-:W3:Y:S01]  /*5b7d0*/  LDL.LU R11, [R1+0x1868] ;  /* 0x00186800010b7983 */ /* 0x001ee20000300800 */
[----:B------:R-:W4:Y:S01]  /*5b7e0*/  LDL.LU R10, [R1+0x5c] ;  /* 0x00005c00010a7983 */ /* 0x000f220000300800 */
[----:B------:R-:W-:-:S02]  /*5b7f0*/  ISETP.LT.AND P4, PT, R28, c[0x0][0x178], !P1 ;  /* 0x00005e001c007a0c */ /* 0x000fc40004f81270 */
[----:B------:R-:W-:Y:S02]  /*5b800*/  ISETP.LT.AND P5, PT, R27, c[0x0][0x178], !P1 ;  /* 0x00005e001b007a0c */ /* 0x000fe40004fa1270 */
[----:B------:R-:W-:Y:S01]  /*5b810*/  ISETP.LT.AND P6, PT, R25, c[0x0][0x178], !P1 ;  /* 0x00005e0019007a0c */ /* 0x000fe20004fc1270 */
[----:B------:R-:W-:Y:S01]  /*5b820*/  IMAD.WIDE R8, R18, 0x2, R4 ;  /* 0x0000000212087825 */ /* 0x000fe200078e0204 */
[----:B------:R-:W-:-:S03]  /*5b830*/  ISETP.LT.AND P1, PT, R24, c[0x0][0x178], !P1 ;  /* 0x00005e0018007a0c */ /* 0x000fc60004f21270 */
[C---:B------:R-:W-:Y:S01]  /*5b840*/  IMAD.WIDE R16, R18.reuse, 0x2, R14 ;  /* 0x0000000212107825 */ /* 0x040fe200078e020e */
[----:B------:R-:W-:Y:S02]  /*5b850*/  PRMT R19, R29, 0x7632, R19 ;  /* 0x000076321d137816 */ /* 0x000fe40000000013 */
[----:B------:R-:W2:Y:S04]  /*5b860*/  LDL.LU R29, [R1+0xc] ;  /* 0x00000c00011d7983 */ /* 0x000ea80000300800 */
[----:B------:R0:W-:Y:S01]  /*5b870*/  @P4 STG.E.U16 [R8.64], R0 ;  /* 0x0000000008004986 */ /* 0x0001e2000c10150a */
[----:B------:R-:W-:Y:S02]  /*5b880*/  @P5 STG.E.U16 [R16.64], R2 ;  /* 0x0000000210005986 */ /* 0x000fe4000c10150a */
[----:B0-----:R-:W-:-:S05]  /*5b890*/  IMAD.WIDE R8, R18, 0x2, R12 ;  /* 0x0000000212087825 */ /* 0x001fca00078e020c */
[----:B------:R0:W-:Y:S01]  /*5b8a0*/  @P6 STG.E.U16 [R8.64], R19 ;  /* 0x0000001308006986 */ /* 0x0001e2000c10150a */
[----:B----4-:R-:W-:Y:S01]  /*5b8b0*/  PRMT R0, R10, 0x7632, R0 ;  /* 0x000076320a007816 */ /* 0x010fe20000000000 */
[C---:B------:R-:W-:Y:S02]  /*5b8c0*/  IADD3 R10, R18.reuse, c[0x0][0x198], RZ ;  /* 0x00006600120a7a10 */ /* 0x040fe40007ffe0ff */
[----:B0-----:R-:W-:-:S05]  /*5b8d0*/  IMAD.WIDE R18, R18, 0x2, R6 ;  /* 0x0000000212127825 */ /* 0x001fca00078e0206 */
[----:B------:R0:W-:Y:S04]  /*5b8e0*/  @P1 STG.E.U16 [R18.64], R0 ;  /* 0x0000000012001986 */ /* 0x0001e8000c10150a */
[----:B0-----:R-:W4:Y:S01]  /*5b8f0*/  LDL.LU R18, [R1+0x65c] ;  /* 0x00065c0001127983 */ /* 0x001f220000300800 */
[----:B------:R-:W3:Y:S01]  /*5b900*/  LDL.LU R19, [R1+0x62c] ;  /* 0x00062c0001137983 */ /* 0x000ee20000300800 */
[----:B------:R-:W-:Y:S02]  /*5b910*/  ISETP.LT.AND P4, PT, R28, c[0x0][0x178], !P2 ;  /* 0x00005e001c007a0c */ /* 0x000fe40005781270 */
[----:B------:R-:W-:Y:S02]  /*5b920*/  ISETP.LT.AND P5, PT, R27, c[0x0][0x178], !P2 ;  /* 0x00005e001b007a0c */ /* 0x000fe400057a1270 */
[----:B------:R-:W-:Y:S01]  /*5b930*/  ISETP.LT.AND P6, PT, R25, c[0x0][0x178], !P2 ;  /* 0x00005e0019007a0c */ /* 0x000fe200057c1270 */
[----:B------:R-:W-:-:S04]  /*5b940*/  IMAD.WIDE R8, R10, 0x2, R4 ;  /* 0x000000020a087825 */ /* 0x000fc800078e0204 */
[----:B------:R-:W-:Y:S01]  /*5b950*/  IMAD.WIDE R16, R10, 0x2, R14 ;  /* 0x000000020a107825 */ /* 0x000fe200078e020e */
[----:B------:R-:W-:Y:S02]  /*5b960*/  ISETP.LT.AND P2, PT, R24, c[0x0][0x178], !P2 ;  /* 0x00005e0018007a0c */ /* 0x000fe40005741270 */
[----:B------:R-:W-:Y:S02]  /*5b970*/  IADD3 R2, R3, 0xf4, RZ ;  /* 0x000000f403027810 */ /* 0x000fe40007ffe0ff */
[----:B------:R-:W-:Y:S02]  /*5b980*/  IADD3 R0, R10, c[0x0][0x198], RZ ;  /* 0x000066000a007a10 */ /* 0x000fe40007ffe0ff */
[----:B--2---:R-:W-:Y:S02]  /*5b990*/  PRMT R21, R26, 0x7632, R21 ;  /* 0x000076321a157816 */ /* 0x004fe40000000015 */
[----:B------:R-:W-:Y:S01]  /*5b9a0*/  ISETP.GE.AND P1, PT, R2, c[0x0][0x17c], PT ;  /* 0x00005f0002007a0c */ /* 0x000fe20003f26270 */
[----:B----4-:R0:W-:Y:S01]  /*5b9b0*/  @P4 STG.E.U16 [R8.64], R18 ;  /* 0x0000001208004986 */ /* 0x0101e2000c10150a */
[----:B------:R1:W-:Y:S01]  /*5b9c0*/  @P5 STG.E.U16 [R16.64], R26 ;  /* 0x0000001a10005986 */ /* 0x0003e2000c10150a */
[----:B------:R-:W-:-:S02]  /*5b9d0*/  ISETP.LT.AND P5, PT, R28, c[0x0][0x178], !P3 ;  /* 0x00005e001c007a0c */ /* 0x000fc40005fa1270 */
[----:B------:R-:W-:Y:S01]  /*5b9e0*/  ISETP.LT.AND P4, PT, R27, c[0x0][0x178], !P3 ;  /* 0x00005e001b007a0c */ /* 0x000fe20005f81270 */
[----:B0-----:R-:W-:Y:S01]  /*5b9f0*/  IMAD.WIDE R8, R10, 0x2, R12 ;  /* 0x000000020a087825 */ /* 0x001fe200078e020c */
[----:B------:R-:W-:Y:S02]  /*5ba00*/  PRMT R20, R18, 0x7632, R20 ;  /* 0x0000763212147816 */ /* 0x000fe40000000014 */
[----:B---3--:R-:W-:Y:S01]  /*5ba10*/  PRMT R2, R19, 0x7632, R2 ;  /* 0x0000763213027816 */ /* 0x008fe20000000002 */
[----:B-1----:R-:W2:Y:S04]  /*5ba20*/  LDL.LU R26, [R1+0x64c] ;  /* 0x00064c00011a7983 */ /* 0x002ea80000300800 */
[----:B------:R0:W-:Y:S01]  /*5ba30*/  @P6 STG.E.U16 [R8.64], R19 ;  /* 0x0000001308006986 */ /* 0x0001e2000c10150a */
[----:B------:R-:W-:Y:S01]  /*5ba40*/  ISETP.LT.AND P6, PT, R25, c[0x0][0x178], !P3 ;  /* 0x00005e0019007a0c */ /* 0x000fe20005fc1270 */
[----:B------:R-:W-:-:S04]  /*5ba50*/  IMAD.WIDE R16, R0, 0x2, R4 ;  /* 0x0000000200107825 */ /* 0x000fc800078e0204 */
[----:B0-----:R-:W-:-:S04]  /*5ba60*/  IMAD.WIDE R8, R10, 0x2, R6 ;  /* 0x000000020a087825 */ /* 0x001fc800078e0206 */
[C---:B------:R-:W-:Y:S01]  /*5ba70*/  IMAD.WIDE R18, R0.reuse, 0x2, R14 ;  /* 0x0000000200127825 */ /* 0x040fe200078e020e */
[----:B------:R0:W-:Y:S01]  /*5ba80*/  @P2 STG.E.U16 [R8.64], R29 ;  /* 0x0000001d08002986 */ /* 0x0001e2000c10150a */
[----:B------:R-:W-:Y:S02]  /*5ba90*/  PRMT R10, R29, 0x7632, R10 ;  /* 0x000076321d0a7816 */ /* 0x000fe4000000000a */
[----:B------:R-:W-:Y:S02]  /*5baa0*/  @P5 STG.E.U16 [R16.64], R20 ;  /* 0x0000001410005986 */ /* 0x000fe4000c10150a */
[----:B------:R1:W-:Y:S02]  /*5bab0*/  @P4 STG.E.U16 [R18.64], R21 ;  /* 0x0000001512004986 */ /* 0x0003e4000c10150a */
[----:B0-----:R-:W-:Y:S01]  /*5bac0*/  IMAD.WIDE R8, R0, 0x2, R12 ;  /* 0x0000000200087825 */ /* 0x001fe200078e020c */
[----:B------:R-:W3:Y:S03]  /*5bad0*/  LDL.LU R29, [R1+0x4c] ;  /* 0x00004c00011d7983 */ /* 0x000ee60000300800 */
[----:B-1----:R-:W4:Y:S01]  /*5bae0*/  LDL.LU R21, [R1+0x66c] ;  /* 0x00066c0001157983 */ /* 0x002f220000300800 */
[----:B------:R0:W-:Y:S04]  /*5baf0*/  @P6 STG.E.U16 [R8.64], R2 ;  /* 0x0000000208006986 */ /* 0x0001e8000c10150a */
[----:B0-----:R-:W3:Y:S01]  /*5bb00*/  LDL.LU R2, [R1+0x68c] ;  /* 0x00068c0001027983 */ /* 0x001ee20000300800 */
[----:B------:R-:W-:-:S02]  /*5bb10*/  ISETP.LT.AND P3, PT, R24, c[0x0][0x178], !P3 ;  /* 0x00005e0018007a0c */ /* 0x000fc40005f61270 */
[----:B------:R-:W-:Y:S02]  /*5bb20*/  ISETP.LT.AND P2, PT, R28, c[0x0][0x178], !P1 ;  /* 0x00005e001c007a0c */ /* 0x000fe40004f41270 */
[----:B------:R-:W-:Y:S02]  /*5bb30*/  ISETP.LT.AND P5, PT, R27, c[0x0][0x178], !P1 ;  /* 0x00005e001b007a0c */ /* 0x000fe40004fa1270 */
[----:B------:R-:W-:Y:S01]  /*5bb40*/  ISETP.LT.AND P4, PT, R25, c[0x0][0x178], !P1 ;  /* 0x00005e0019007a0c */ /* 0x000fe20004f81270 */
[C---:B------:R-:W-:Y:S01]  /*5bb50*/  IMAD.WIDE R16, R0.reuse, 0x2, R6 ;  /* 0x0000000200107825 */ /* 0x040fe200078e0206 */
[----:B------:R-:W-:Y:S02]  /*5bb60*/  IADD3 R20, R0, c[0x0][0x198], RZ ;  /* 0x0000660000147a10 */ /* 0x000fe40007ffe0ff */
[----:B------:R-:W-:-:S03]  /*5bb70*/  IADD3 R18, R3, 0xf5, RZ ;  /* 0x000000f503127810 */ /* 0x000fc60007ffe0ff */
[----:B------:R-:W-:Y:S01]  /*5bb80*/  IMAD.WIDE R8, R20, 0x2, R4 ;  /* 0x0000000214087825 */ /* 0x000fe200078e0204 */
[----:B------:R-:W-:Y:S01]  /*5bb90*/  ISETP.GE.AND P6, PT, R18, c[0x0][0x17c], PT ;  /* 0x00005f0012007a0c */ /* 0x000fe20003fc6270 */
[----:B------:R0:W-:Y:S02]  /*5bba0*/  @P3 STG.E.U16 [R16.64], R10 ;  /* 0x0000000a10003986 */ /* 0x0001e4000c10150a */
[----:B------:R-:W-:Y:S01]  /*5bbb0*/  IMAD.WIDE R18, R20, 0x2, R12 ;  /* 0x0000000214127825 */ /* 0x000fe200078e020c */
[----:B------:R-:W-:Y:S02]  /*5bbc0*/  IADD3 R0, R3, 0xf6, RZ ;  /* 0x000000f603007810 */ /* 0x000fe40007ffe0ff */
[----:B------:R-:W-:Y:S01]  /*5bbd0*/  ISETP.LT.AND P1, PT, R24, c[0x0][0x178], !P1 ;  /* 0x00005e0018007a0c */ /* 0x000fe20004f21270 */
[----:B0-----:R-:W-:Y:S01]  /*5bbe0*/  IMAD.WIDE R16, R20, 0x2, R14 ;  /* 0x0000000214107825 */ /* 0x001fe200078e020e */
[----:B------:R-:W-:Y:S02]  /*5bbf0*/  ISETP.GE.AND P3, PT, R0, c[0x0][0x17c], PT ;  /* 0x00005f0000007a0c */ /* 0x000fe40003f66270 */
[----:B--2---:R-:W-:-:S02]  /*5bc00*/  PRMT R22, R26, 0x7632, R22 ;  /* 0x000076321a167816 */ /* 0x004fc40000000016 */
[----:B----4-:R-:W-:Y:S01]  /*5bc10*/  PRMT R10, R21, 0x7632, R10 ;  /* 0x00007632150a7816 */ /* 0x010fe2000000000a */
[----:B---3--:R0:W-:Y:S01]  /*5bc20*/  @P2 STG.E.U16 [R8.64], R2 ;  /* 0x0000000208002986 */ /* 0x0081e2000c10150a */
[----:B------:R1:W-:Y:S02]  /*5bc30*/  @P5 STG.E.U16 [R16.64], R21 ;  /* 0x0000001510005986 */ /* 0x0003e4000c10150a */
[----:B------:R2:W-:Y:S01]  /*5bc40*/  @P4 STG.E.U16 [R18.64], R26 ;  /* 0x0000001a12004986 */ /* 0x0005e2000c10150a */
[----:B------:R-:W-:Y:S02]  /*5bc50*/  ISETP.LT.AND P5, PT, R28, c[0x0][0x178], !P6 ;  /* 0x00005e001c007a0c */ /* 0x000fe400077a1270 */
[----:B------:R-:W-:Y:S02]  /*5bc60*/  ISETP.LT.AND P4, PT, R27, c[0x0][0x178], !P6 ;  /* 0x00005e001b007a0c */ /* 0x000fe40007781270 */
[----:B------:R-:W-:Y:S02]  /*5bc70*/  PRMT R0, R2, 0x7632, R0 ;  /* 0x0000763202007816 */ /* 0x000fe40000000000 */
[----:B------:R-:W-:-:S02]  /*5bc80*/  ISETP.LT.AND P2, PT, R25, c[0x0][0x178], !P6 ;  /* 0x00005e0019007a0c */ /* 0x000fc40007741270 */
[C---:B0-----:R-:W-:Y:S01]  /*5bc90*/  IADD3 R2, R20.reuse, c[0x0][0x198], RZ ;  /* 0x0000660014027a10 */ /* 0x041fe20007ffe0ff */
[----:B------:R-:W-:-:S04]  /*5bca0*/  IMAD.WIDE R8, R20, 0x2, R6 ;  /* 0x0000000214087825 */ /* 0x000fc800078e0206 */
[----:B-1----:R-:W-:-:S04]  /*5bcb0*/  IMAD.WIDE R16, R2, 0x2, R4 ;  /* 0x0000000202107825 */ /* 0x002fc800078e0204 */
[----:B--2---:R-:W-:-:S04]  /*5bcc0*/  IMAD.WIDE R18, R2, 0x2, R14 ;  /* 0x0000000202127825 */ /* 0x004fc800078e020e */
[----:B------:R-:W-:Y:S01]  /*5bcd0*/  IMAD.WIDE R20, R2, 0x2, R12 ;  /* 0x0000000202147825 */ /* 0x000fe200078e020c */
[----:B------:R-:W-:Y:S01]  /*5bce0*/  ISETP.LT.AND P6, PT, R24, c[0x0][0x178], !P6 ;  /* 0x00005e0018007a0c */ /* 0x000fe200077c1270 */
[----:B------:R0:W-:Y:S04]  /*5bcf0*/  @P1 STG.E.U16 [R8.64], R29 ;  /* 0x0000001d08001986 */ /* 0x0001e8000c10150a */
[----:B------:R-:W2:Y:S01]  /*5bd00*/  LDL.LU R24, [R1+0x69c] ;  /* 0x00069c0001187983 */ /* 0x000ea20000300800 */
[----:B------:R-:W-:Y:S02]  /*5bd10*/  @P5 STG.E.U16 [R16.64], R0 ;  /* 0x0000000010005986 */ /* 0x000fe4000c10150a */
[----:B------:R-:W3:Y:S01]  /*5bd20*/  LDL.LU R26, [R1+0x67c] ;  /* 0x00067c00011a7983 */ /* 0x000ee20000300800 */
[----:B------:R-:W-:Y:S01]  /*5bd30*/  PRMT R23, R29, 0x7632, R23 ;  /* 0x000076321d177816 */ /* 0x000fe20000000017 */
[----:B------:R-:W-:Y:S01]  /*5bd40*/  @P4 STG.E.U16 [R18.64], R10 ;  /* 0x0000000a12004986 */ /* 0x000fe2000c10150a */
[----:B------:R1:W-:Y:S03]  /*5bd50*/  @P2 STG.E.U16 [R20.64], R22 ;  /* 0x0000001614002986 */ /* 0x0003e6000c10150a */
[----:B0-----:R-:W4:Y:S04]  /*5bd60*/  LDL.LU R29, [R1+0x3c] ;  /* 0x00003c00011d7983 */ /* 0x001f280000300800 */
[----:B-1----:R-:W2:Y:S01]  /*5bd70*/  LDL.LU R21, [R1+0x6bc] ;  /* 0x0006bc0001157983 */ /* 0x002ea20000300800 */
[----:B------:R-:W2:Y:S02]  /*5bd80*/  LDL.LU R22, [R1+0x10e0] ;  /* 0x0010e00001167983 */ /* 0x000ea40000300800 */
[----:B------:R-:W-:Y:S01]  /*5bd90*/  IMAD.WIDE R8, R2, 0x2, R6 ;  /* 0x0000000202087825 */ /* 0x000fe200078e0206 */
[----:B------:R-:W-:-:S02]  /*5bda0*/  ISETP.LT.AND P2, PT, R27, c[0x0][0x178], !P3 ;  /* 0x00005e001b007a0c */ /* 0x000fc40005f41270 */
[----:B------:R-:W3:Y:S04]  /*5bdb0*/  LDL.LU R27, [R1+0x6ec] ;  /* 0x0006ec00011b7983 */ /* 0x000ee80000300800 */
[----:B------:R0:W-:Y:S04]  /*5bdc0*/  @P6 STG.E.U16 [R8.64], R23 ;  /* 0x0000001708006986 */ /* 0x0001e8000c10150a */
[----:B0-----:R-:W4:Y:S01]  /*5bdd0*/  LDL.LU R23, [R1+0x10d8] ;  /* 0x0010d80001177983 */ /* 0x001f220000300800 */
[----:B------:R-:W-:Y:S02]  /*5bde0*/  ISETP.LT.AND P5, PT, R28, c[0x0][0x178], !P3 ;  /* 0x00005e001c007a0c */ /* 0x000fe40005fa1270 */
[----:B------:R-:W-:-:S02]  /*5bdf0*/  IADD3 R2, R2, c[0x0][0x198], RZ ;  /* 0x0000660002027a10 */ /* 0x000fc40007ffe0ff */
[----:B------:R-:W-:Y:S02]  /*5be00*/  IADD3 R0, R3, 0xf7, RZ ;  /* 0x000000f703007810 */ /* 0x000fe40007ffe0ff */
[----:B------:R-:W-:Y:S01]  /*5be10*/  ISETP.LT.AND P4, PT, R25, c[0x0][0x178], !P3 ;  /* 0x00005e0019007a0c */ /* 0x000fe20005f81270 */
[----:B------:R-:W-:-:S04]  /*5be20*/  IMAD.WIDE R8, R2, 0x2, R4 ;  /* 0x0000000202087825 */ /* 0x000fc800078e0204 */
[----:B------:R-:W-:Y:S01]  /*5be30*/  IMAD.WIDE R16, R2, 0x2, R14 ;  /* 0x0000000202107825 */ /* 0x000fe200078e020e */
[----:B------:R-:W-:Y:S02]  /*5be40*/  ISETP.GE.AND P1, PT, R0, c[0x0][0x17c], PT ;  /* 0x00005f0000007a0c */ /* 0x000fe40003f26270 */
[C---:B------:R-:W-:Y:S01]  /*5be50*/  IADD3 R10, R3.reuse, 0xf9, RZ ;  /* 0x000000f9030a7810 */ /* 0x040fe20007ffe0ff */
[----:B------:R-:W-:Y:S01]  /*5be60*/  IMAD.WIDE R18, R2, 0x2, R12 ;  /* 0x0000000202127825 */ /* 0x000fe200078e020c */
[----:B------:R-:W-:Y:S02]  /*5be70*/  IADD3 R0, R3, 0xf8, RZ ;  /* 0x000000f803007810 */ /* 0x000fe40007ffe0ff */
[----:B--2---:R-:W-:Y:S01]  /*5be80*/  ISETP.LT.AND P6, PT, R22, c[0x0][0x178], !P3 ;  /* 0x00005e0016007a0c */ /* 0x004fe20005fc1270 */
[----:B------:R0:W-:Y:S01]  /*5be90*/  @P5 STG.E.U16 [R8.64], R21 ;  /* 0x0000001508005986 */ /* 0x0001e2000c10150a */
[----:B------:R1:W-:Y:S01]  /*5bea0*/  @P2 STG.E.U16 [R16.64], R24 ;  /* 0x0000001810002986 */ /* 0x0003e2000c10150a */
[----:B------:R-:W-:-:S02]  /*5beb0*/  ISETP.LT.AND P2, PT, R28, c[0x0][0x178], !P1 ;  /* 0x00005e001c007a0c */ /* 0x000fc40004f41270 */
[----:B------:R-:W-:Y:S01]  /*5bec0*/  ISETP.GE.AND P5, PT, R10, c[0x0][0x17c], PT ;  /* 0x00005f000a007a0c */ /* 0x000fe20003fa6270 */
[----:B------:R-:W-:Y:S01]  /*5bed0*/  IADD3 R10, R2, c[0x0][0x198], RZ ;  /* 0x00006600020a7a10 */ /* 0x000fe20007ffe0ff */
[----:B---3--:R2:W-:Y:S01]  /*5bee0*/  @P4 STG.E.U16 [R18.64], R26 ;  /* 0x0000001a12004986 */ /* 0x0085e2000c10150a */
[----:B------:R-:W-:Y:S01]  /*5bef0*/  ISETP.GE.AND P3, PT, R0, c[0x0][0x17c], PT ;  /* 0x00005f0000007a0c */ /* 0x000fe20003f66270 */
[----:B0-----:R-:W-:Y:S01]  /*5bf00*/  IMAD.WIDE R8, R2, 0x2, R6 ;  /* 0x0000000202087825 */ /* 0x001fe200078e0206 */
[----:B------:R-:W-:Y:S02]  /*5bf10*/  PRMT R0, R24, 0x7632, R0 ;  /* 0x0000763218007816 */ /* 0x000fe40000000000 */
[----:B-1----:R-:W3:Y:S04]  /*5bf20*/  LDL.LU R24, [R1+0x6ac] ;  /* 0x0006ac0001187983 */ /* 0x002ee80000300800 */
[----:B----4-:R0:W-:Y:S01]  /*5bf30*/  @P6 STG.E.U16 [R8.64], R29 ;  /* 0x0000001d08006986 */ /* 0x0101e2000c10150a */
[----:B--2---:R-:W-:-:S02]  /*5bf40*/  PRMT R19, R21, 0x7632, R19 ;  /* 0x0000763215137816 */ /* 0x004fc40000000013 */
[----:B------:R-:W-:Y:S01]  /*5bf50*/  PRMT R18, R26, 0x7632, R18 ;  /* 0x000076321a127816 */ /* 0x000fe20000000012 */
[----:B------:R-:W2:Y:S01]  /*5bf60*/  LDL.LU R21, [R1+0x2c] ;  /* 0x00002c0001157983 */ /* 0x000ea20000300800 */
[----:B------:R-:W-:Y:S01]  /*5bf70*/  PRMT R2, R29, 0x7632, R2 ;  /* 0x000076321d027816 */ /* 0x000fe20000000002 */
[----:B------:R-:W4:Y:S01]  /*5bf80*/  LDL.LU R26, [R1+0x71c] ;  /* 0x00071c00011a7983 */ /* 0x000f220000300800 */
[----:B0-----:R-:W-:-:S03]  /*5bf90*/  IMAD.WIDE R8, R10, 0x2, R4 ;  /* 0x000000020a087825 */ /* 0x001fc600078e0204 */
[----:B------:R-:W2:Y:S04]  /*5bfa0*/  LDL.LU R29, [R1+0x6fc] ;  /* 0x0006fc00011d7983 */ /* 0x000ea80000300800 */
[----:B------:R0:W-:Y:S01]  /*5bfb0*/  @P2 STG.E.U16 [R8.64], R19 ;  /* 0x0000001308002986 */ /* 0x0001e2000c10150a */
[----:B------:R-:W-:-:S03]  /*5bfc0*/  ISETP.LT.AND P4, PT, R23, c[0x0][0x178], !P1 ;  /* 0x00005e0017007a0c */ /* 0x000fc60004f81270 */
[----:B0-----:R-:W2:Y:S01]  /*5bfd0*/  LDL.LU R19, [R1+0x6cc] ;  /* 0x0006cc0001137983 */ /* 0x001ea20000300800 */
[----:B------:R-:W-:Y:S01]  /*5bfe0*/  ISETP.LT.AND P6, PT, R25, c[0x0][0x178], !P1 ;  /* 0x00005e0019007a0c */ /* 0x000fe20004fc1270 */
[----:B------:R-:W-:Y:S02]  /*5bff0*/  ISETP.LT.AND P1, PT, R22, c[0x0][0x178], !P1 ;  /* 0x00005e0016007a0c */ /* 0x000fe40004f21270 */
[----:B------:R-:W-:Y:S01]  /*5c000*/  IMAD.WIDE R16, R10, 0x2, R14 ;  /* 0x000000020a107825 */ /* 0x000fe200078e020e */
[----:B------:R-:W-:-:S03]  /*5c010*/  ISETP.LT.AND P2, PT, R28, c[0x0][0x178], !P3 ;  /* 0x00005e001c007a0c */ /* 0x000fc60005f41270 */
[C---:B------:R-:W-:Y:S02]  /*5c020*/  IMAD.WIDE R8, R10.reuse, 0x2, R12 ;  /* 0x000000020a087825 */ /* 0x040fe400078e020c */
[----:B------:R0:W-:Y:S04]  /*5c030*/  @P4 STG.E.U16 [R16.64], R0 ;  /* 0x0000000010004986 */ /* 0x0001e8000c10150a */
[----:B------:R1:W-:Y:S01]  /*5c040*/  @P6 STG.E.U16 [R8.64], R18 ;  /* 0x0000001208006986 */ /* 0x0003e2000c10150a */
[C---:B0-----:R-:W-:Y:S01]  /*5c050*/  IADD3 R0, R10.reuse, c[0x0][0x198], RZ ;  /* 0x000066000a007a10 */ /* 0x041fe20007ffe0ff */
[----:B------:R-:W-:-:S04]  /*5c060*/  IMAD.WIDE R16, R10, 0x2, R6 ;  /* 0x000000020a107825 */ /* 0x000fc800078e0206 */
[----:B-1----:R-:W-:Y:S01]  /*5c070*/  IMAD.WIDE R8, R0, 0x2, R4 ;  /* 0x0000000200087825 */ /* 0x002fe200078e0204 */
[----:B------:R0:W-:Y:S04]  /*5c080*/  @P1 STG.E.U16 [R16.64], R2 ;  /* 0x0000000210001986 */ /* 0x0001e8000c10150a */
[----:B------:R1:W-:Y:S01]  /*5c090*/  @P2 STG.E.U16 [R8.64], R27 ;  /* 0x0000001b08002986 */ /* 0x0003e2000c10150a */
[----:B0-----:R-:W-:-:S04]  /*5c0a0*/  IADD3 R2, R3, 0xfb, RZ ;  /* 0x000000fb03027810 */ /* 0x001fc80007ffe0ff */
[----:B------:R-:W-:Y:S01]  /*5c0b0*/  ISETP.GE.AND P2, PT, R2, c[0x0][0x17c], PT ;  /* 0x00005f0002007a0c */ /* 0x000fe20003f46270 */
[----:B------:R-:W-:Y:S02]  /*5c0c0*/  PRMT R2, R27, 0x7632, R2 ;  /* 0x000076321b027816 */ /* 0x000fe40000000002 */
[----:B-1----:R-:W4:Y:S01]  /*5c0d0*/  LDL.LU R27, [R1+0x6dc] ;  /* 0x0006dc00011b7983 */ /* 0x002f220000300800 */
[----:B------:R-:W-:Y:S02]  /*5c0e0*/  ISETP.LT.AND P4, PT, R23, c[0x0][0x178], !P3 ;  /* 0x00005e0017007a0c */ /* 0x000fe40005f81270 */
[----:B------:R-:W-:Y:S01]  /*5c0f0*/  ISETP.LT.AND P6, PT, R25, c[0x0][0x178], !P3 ;  /* 0x00005e0019007a0c */ /* 0x000fe20005fc1270 */
[----:B------:R-:W-:Y:S02]  /*5c100*/  ISETP.LT.AND P3, PT, R22, c[0x0][0x178], !P3 ;  /* 0x00005e0016007a0c */ /* 0x000fe40005f61270 */
[----:B------:R-:W-:-:S04]  /*5c110*/  IMAD.WIDE R16, R0, 0x2, R14 ;  /* 0x0000000200107825 */ /* 0x000fc800078e020e */
[----:B------:R-:W-:Y:S01]  /*5c120*/  IMAD.WIDE R8, R0, 0x2, R12 ;  /* 0x0000000200087825 */ /* 0x000fe200078e020c */
[----:B------:R-:W-:-:S04]  /*5c130*/  IADD3 R10, R3, 0xfa, RZ ;  /* 0x000000fa030a7810 */ /* 0x000fc80007ffe0ff */
[----:B------:R-:W-:Y:S02]  /*5c140*/  ISETP.GE.AND P1, PT, R10, c[0x0][0x17c], PT ;  /* 0x00005f000a007a0c */ /* 0x000fe40003f26270 */
[----:B---3--:R-:W-:Y:S01]  /*5c150*/  PRMT R10, R24, 0x7632, R10 ;  /* 0x00007632180a7816 */ /* 0x008fe2000000000a */
[----:B--2---:R0:W-:Y:S01]  /*5c160*/  @P4 STG.E.U16 [R16.64], R19 ;  /* 0x0000001310004986 */ /* 0x0041e2000c10150a */
[----:B------:R-:W-:Y:S01]  /*5c170*/  ISETP.LT.AND P4, PT, R28, c[0x0][0x178], !P5 ;  /* 0x00005e001c007a0c */ /* 0x000fe20006f81270 */
[----:B------:R1:W-:Y:S01]  /*5c180*/  @P6 STG.E.U16 [R8.64], R24 ;  /* 0x0000001808006986 */ /* 0x0003e2000c10150a */
[----:B------:R-:W-:Y:S01]  /*5c190*/  ISETP.LT.AND P6, PT, R23, c[0x0][0x178], !P5 ;  /* 0x00005e0017007a0c */ /* 0x000fe20006fc1270 */
[C---:B0-----:R-:W-:Y:S01]  /*5c1a0*/  IMAD.WIDE R16, R0.reuse, 0x2, R6 ;  /* 0x0000000200107825 */ /* 0x041fe200078e0206 */
[----:B------:R-:W-:Y:S02]  /*5c1b0*/  IADD3 R0, R0, c[0x0][0x198], RZ ;  /* 0x0000660000007a10 */ /* 0x000fe40007ffe0ff */
[----:B------:R-:W-:Y:S01]  /*5c1c0*/  PRMT R18, R19, 0x7632, R18 ;  /* 0x0000763213127816 */ /* 0x000fe20000000012 */
[----:B-1----:R-:W2:Y:S04]  /*5c1d0*/  LDL.LU R24, [R1+0x1c] ;  /* 0x00001c0001187983 */ /* 0x002ea80000300800 */
[----:B------:R0:W-:Y:S01]  /*5c1e0*/  @P3 STG.E.U16 [R16.64], R21 ;  /* 0x0000001510003986 */ /* 0x0001e2000c10150a */
[----:B------:R-:W-:Y:S01]  /*5c1f0*/  ISETP.LT.AND P3, PT, R25, c[0x0][0x178], !P5 ;  /* 0x00005e0019007a0c */ /* 0x000fe20006f61270 */
[----:B------:R-:W-:Y:S01]  /*5c200*/  IMAD.WIDE R8, R0, 0x2, R4 ;  /* 0x0000000200087825 */ /* 0x000fe200078e0204 */
[----:B------:R-:W-:-:S04]  /*5c210*/  ISETP.LT.AND P5, PT, R22, c[0x0][0x178], !P5 ;  /* 0x00005e0016007a0c */ /* 0x000fc80006fa1270 */
[----:B------:R1:W-:Y:S01]  /*5c220*/  @P4 STG.E.U16 [R8.64], R2 ;  /* 0x0000000208004986 */ /* 0x0003e2000c10150a */
[----:B------:R-:W-:Y:S01]  /*5c230*/  ISETP.LT.AND P4, PT, R28, c[0x0][0x178], !P1 ;  /* 0x00005e001c007a0c */ /* 0x000fe20004f81270 */
[C---:B0-----:R-:W-:Y:S01]  /*5c240*/  IMAD.WIDE R16, R0.reuse, 0x2, R14 ;  /* 0x0000000200107825 */ /* 0x041fe200078e020e */
[----:B------:R-:W-:-:S03]  /*5c250*/  IADD3 R19, R0, c[0x0][0x198], RZ ;  /* 0x0000660000137a10 */ /* 0x000fc60007ffe0ff */
[----:B-1----:R-:W-:Y:S01]  /*5c260*/  IMAD.WIDE R8, R0, 0x2, R12 ;  /* 0x0000000200087825 */ /* 0x002fe200078e020c */
[----:B------:R0:W-:Y:S01]  /*5c270*/  @P6 STG.E.U16 [R16.64], R18 ;  /* 0x0000001210006986 */ /* 0x0001e2000c10150a */
[----:B------:R-:W-:-:S03]  /*5c280*/  ISETP.LT.AND P6, PT, R25, c[0x0][0x178], !P1 ;  /* 0x00005e0019007a0c */ /* 0x000fc60004fc1270 */
[----:B------:R1:W-:Y:S01]  /*5c290*/  @P3 STG.E.U16 [R8.64], R10 ;  /* 0x0000000a08003986 */ /* 0x0003e2000c10150a */
[----:B------:R-:W-:Y:S02]  /*5c2a0*/  ISETP.LT.AND P3, PT, R23, c[0x0][0x178], !P1 ;  /* 0x00005e0017007a0c */ /* 0x000fe40004f61270 */
[----:B------:R-:W-:Y:S01]  /*5c2b0*/  PRMT R2, R21, 0x7632, R2 ;  /* 0x0000763215027816 */ /* 0x000fe20000000002 */
[----:B0-----:R-:W-:-:S04]  /*5c2c0*/  IMAD.WIDE R16, R0, 0x2, R6 ;  /* 0x0000000200107825 */ /* 0x001fc800078e0206 */
[----:B-1----:R-:W-:Y:S01]  /*5c2d0*/  IMAD.WIDE R8, R19, 0x2, R4 ;  /* 0x0000000213087825 */ /* 0x002fe200078e0204 */
[----:B------:R0:W-:Y:S01]  /*5c2e0*/  @P5 STG.E.U16 [R16.64], R2 ;  /* 0x0000000210005986 */ /* 0x0001e2000c10150a */
[----:B------:R-:W-:-:S03]  /*5c2f0*/  IADD3 R0, R3, 0xfc, RZ ;  /* 0x000000fc03007810 */ /* 0x000fc60007ffe0ff */
[----:B----4-:R1:W-:Y:S01]  /*5c300*/  @P4 STG.E.U16 [R8.64], R26 ;  /* 0x0000001a08004986 */ /* 0x0103e2000c10150a */
[----:B------:R-:W-:Y:S01]  /*5c310*/  ISETP.GE.AND P5, PT, R0, c[0x0][0x17c], PT ;  /* 0x00005f0000007a0c */ /* 0x000fe20003fa6270 */
[----:B------:R-:W-:Y:S02]  /*5c320*/  PRMT R0, R29, 0x7632, R0 ;  /* 0x000076321d007816 */ /* 0x000fe40000000000 */
[----:B0-----:R-:W-:-:S04]  /*5c330*/  IMAD.WIDE R16, R19, 0x2, R14 ;  /* 0x0000000213107825 */ /* 0x001fc800078e020e */
[----:B-1----:R-:W-:Y:S01]  /*5c340*/  IMAD.WIDE R8, R19, 0x2, R12 ;  /* 0x0000000213087825 */ /* 0x002fe200078e020c */
[----:B------:R0:W-:Y:S01]  /*5c350*/  @P3 STG.E.U16 [R16.64], R29 ;  /* 0x0000001d10003986 */ /* 0x0001e2000c10150a */
[----:B------:R-:W-:-:S03]  /*5c360*/  PRMT R10, R27, 0x7632, R10 ;  /* 0x000076321b0a7816 */ /* 0x000fc6000000000a */
[----:B------:R1:W-:Y:S04]  /*5c370*/  @P6 STG.E.U16 [R8.64], R27 ;  /* 0x0000001b08006986 */ /* 0x0003e8000c10150a */
[----:B0-----:R-:W3:Y:S04]  /*5c380*/  LDL.LU R29, [R1+0x75c] ;  /* 0x00075c00011d7983 */ /* 0x001ee80000300800 */
[----:B-1----:R-:W4:Y:S01]  /*5c390*/  LDL R27, [R1+0x74c] ;  /* 0x00074c00011b7983 */ /* 0x002f220000100800 */
[----:B------:R-:W-:Y:S02]  /*5c3a0*/  ISETP.LT.AND P1, PT, R22, c[0x0][0x178], !P1 ;  /* 0x00005e0016007a0c */ /* 0x000fe40004f21270 */
[----:B------:R-:W-:-:S02]  /*5c3b0*/  ISETP.LT.AND P4, PT, R28, c[0x0][0x178], !P2 ;  /* 0x00005e001c007a0c */ /* 0x000fc40005781270 */
[----:B------:R-:W-:Y:S02]  /*5c3c0*/  IADD3 R2, R19, c[0x0][0x198], RZ ;  /* 0x0000660013027a10 */ /* 0x000fe40007ffe0ff */
[----:B------:R-:W-:Y:S02]  /*5c3d0*/  ISETP.LT.AND P6, PT, R23, c[0x0][0x178], !P2 ;  /* 0x00005e0017007a0c */ /* 0x000fe400057c1270 */
[----:B------:R-:W-:Y:S01]  /*5c3e0*/  ISETP.LT.AND P3, PT, R25, c[0x0][0x178], !P2 ;  /* 0x00005e0019007a0c */ /* 0x000fe20005761270 */
[----:B------:R-:W-:Y:S01]  /*5c3f0*/  IMAD.WIDE R8, R19, 0x2, R6 ;  /* 0x0000000213087825 */ /* 0x000fe200078e0206 */
[----:B------:R-:W-:Y:S02]  /*5c400*/  ISETP.LT.AND P2, PT, R22, c[0x0][0x178], !P2 ;  /* 0x00005e0016007a0c */ /* 0x000fe40005741270 */
[----:B------:R-:W-:Y:S01]  /*5c410*/  PRMT R18, R26, 0x7632, R18 ;  /* 0x000076321a127816 */ /* 0x000fe20000000012 */
[----:B------:R-:W-:Y:S01]  /*5c420*/  IMAD.WIDE R16, R2, 0x2, R4 ;  /* 0x0000000202107825 */ /* 0x000fe200078e0204 */
[----:B------:R-:W-:Y:S01]  /*5c430*/  IADD3 R21, R3, 0xfd, RZ ;  /* 0x000000fd03157810 */ /* 0x000fe20007ffe0ff */
[----:B------:R-:W4:Y:S04]  /*5c440*/  LDL.LU R26, [R1+0x76c] ;  /* 0x00076c00011a7983 */ /* 0x000f280000300800 */
[----:B--2---:R0:W-:Y:S01]  /*5c450*/  @P1 STG.E.U16 [R8.64], R24 ;  /* 0x0000001808001986 */ /* 0x0041e2000c10150a */
[----:B------:R1:W-:Y:S01]  /*5c460*/  @P4 STG.E.U16 [R16.64], R18 ;  /* 0x0000001210004986 */ /* 0x0003e2000c10150a */
[----:B------:R-:W-:-:S02]  /*5c470*/  PRMT R20, R24, 0x7632, R20 ;  /* 0x0000763218147816 */ /* 0x000fc40000000014 */
[----:B------:R-:W-:Y:S01]  /*5c480*/  ISETP.LT.AND P4, PT, R28, c[0x0][0x178], !P5 ;  /* 0x00005e001c007a0c */ /* 0x000fe20006f81270 */
[----:B0-----:R-:W-:-:S04]  /*5c490*/  IMAD.WIDE R8, R2, 0x2, R14 ;  /* 0x0000000202087825 */ /* 0x001fc800078e020e */
[----:B-1----:R-:W-:-:S04]  /*5c4a0*/  IMAD.WIDE R16, R2, 0x2, R12 ;  /* 0x0000000202107825 */ /* 0x002fc800078e020c */
[C---:B------:R-:W-:Y:S01]  /*5c4b0*/  IMAD.WIDE R18, R2.reuse, 0x2, R6 ;  /* 0x0000000202127825 */ /* 0x040fe200078e0206 */
[----:B------:R0:W-:Y:S03]  /*5c4c0*/  @P6 STG.E.U16 [R8.64], R0 ;  /* 0x0000000008006986 */ /* 0x0001e6000c10150a */
[----:B------:R1:W-:Y:S02]  /*5c4d0*/  @P3 STG.E.U16 [R16.64], R10 ;  /* 0x0000000a10003986 */ /* 0x0003e4000c10150a */
[----:B------:R-:W-:Y:S01]  /*5c4e0*/  @P2 STG.E.U16 [R18.64], R20 ;  /* 0x0000001412002986 */ /* 0x000fe2000c10150a */
[----:B------:R-:W-:Y:S02]  /*5c4f0*/  ISETP.LT.AND P2, PT, R23, c[0x0][0x178], !P5 ;  /* 0x00005e0017007a0c */ /* 0x000fe40006f41270 */
[----:B------:R-:W-:Y:S02]  /*5c500*/  IADD3 R2, R2, c[0x0][0x198], RZ ;  /* 0x0000660002027a10 */ /* 0x000fe40007ffe0ff */
[----:B------:R-:W-:-:S02]  /*5c510*/  ISETP.GE.AND P1, PT, R21, c[0x0][0x17c], PT ;  /* 0x00005f0015007a0c */ /* 0x000fc40003f26270 */
[----:B------:R-:W2:Y:S01]  /*5c520*/  LDL.LU R21, [R1+0x72c] ;  /* 0x00072c0001157983 */ /* 0x000ea20000300800 */
[----:B------:R-:W2:Y:S02]  /*5c530*/  LDL.LU R24, [R1+0x73c] ;  /* 0x00073c0001187983 */ /* 0x000ea40000300800 */
[----:B0-----:R-:W-:-:S04]  /*5c540*/  IMAD.WIDE R8, R2, 0x2, R4 ;  /* 0x0000000202087825 */ /* 0x001fc800078e0204 */
[----:B-1----:R-:W-:Y:S01]  /*5c550*/  IMAD.WIDE R16, R2, 0x2, R14 ;  /* 0x0000000202107825 */ /* 0x002fe200078e020e */
[----:B---3--:R0:W-:Y:S01]  /*5c560*/  @P4 STG.E.U16 [R8.64], R29 ;  /* 0x0000001d08004986 */ /* 0x0081e2000c10150a */
[----:B------:R-:W-:-:S03]  /*5c570*/  PRMT R10, R29, 0x7632, R10 ;  /* 0x000076321d0a7816 */ /* 0x000fc6000000000a */
[----:B----4-:R1:W-:Y:S04]  /*5c580*/  @P2 STG.E.U16 [R16.64], R27 ;  /* 0x0000001b10002986 */ /* 0x0103e8000c10150a */
[----:B0-----:R-:W3:Y:S04]  /*5c590*/  LDL.LU R29, [R1+0x70c] ;  /* 0x00070c00011d7983 */ /* 0x001ee80000300800 */
[----:B-1----:R-:W4:Y:S01]  /*5c5a0*/  LDL.LU R27, [R1+0x1864] ;  /* 0x00186400011b7983 */ /* 0x002f220000300800 */
[----:B------:R-:W3:Y:S01]  /*5c5b0*/  LDL.LU R16, [R1+0x74c] ;  /* 0x00074c0001107983 */ /* 0x000ee20000300800 */
[----:B------:R-:W-:Y:S01]  /*5c5c0*/  ISETP.LT.AND P3, PT, R25, c[0x0][0x178], !P5 ;  /* 0x00005e0019007a0c */ /* 0x000fe20006f61270 */
[----:B------:R-:W-:Y:S01]  /*5c5d0*/  ISETP.LT.AND P5, PT, R22, c[0x0][0x178], !P5 ;  /* 0x00005e0016007a0c */ /* 0x000fe20006fa1270 */
[----:B------:R-:W-:-:S02]  /*5c5e0*/  ISETP.LT.AND P6, PT, R28, c[0x0][0x178], !P1 ;  /* 0x00005e001c007a0c */ /* 0x000fc40004fc1270 */
[----:B------:R-:W-:Y:S02]  /*5c5f0*/  IADD3 R3, R3, 0xfe, RZ ;  /* 0x000000fe03037810 */ /* 0x000fe40007ffe0ff */
[C---:B------:R-:W-:Y:S01]  /*5c600*/  IADD3 R0, R2.reuse, c[0x0][0x198], RZ ;  /* 0x0000660002007a10 */ /* 0x040fe20007ffe0ff */
[----:B------:R-:W-:Y:S01]  /*5c610*/  IMAD.WIDE R8, R2, 0x2, R12 ;  /* 0x0000000202087825 */ /* 0x000fe200078e020c */
[----:B------:R-:W-:-:S03]  /*5c620*/  ISETP.GE.AND P4, PT, R3, c[0x0][0x17c], PT ;  /* 0x00005f0003007a0c */ /* 0x000fc60003f86270 */
[----:B------:R-:W-:-:S04]  /*5c630*/  IMAD.WIDE R2, R2, 0x2, R6 ;  /* 0x0000000202027825 */ /* 0x000fc800078e0206 */
[----:B------:R-:W-:Y:S01]  /*5c640*/  IMAD.WIDE R18, R0, 0x2, R4 ;  /* 0x0000000200127825 */ /* 0x000fe200078e0204 */
[----:B------:R-:W-:Y:S01]  /*5c650*/  ISETP.LT.AND P2, PT, R23, c[0x0][0x178], !P1 ;  /* 0x00005e0017007a0c */ /* 0x000fe20004f41270 */
[----:B--2---:R0:W-:Y:S01]  /*5c660*/  @P3 STG.E.U16 [R8.64], R21 ;  /* 0x0000001508003986 */ /* 0x0041e2000c10150a */
[----:B------:R-:W-:Y:S02]  /*5c670*/  ISETP.LT.AND P3, PT, R28, c[0x0][0x178], !P4 ;  /* 0x00005e001c007a0c */ /* 0x000fe40006761270 */
[----:B------:R-:W-:Y:S02]  /*5c680*/  PRMT R20, R21, 0x7632, R20 ;  /* 0x0000763215147816 */ /* 0x000fe40000000014 */
[C---:B0-----:R-:W-:Y:S01]  /*5c690*/  IADD3 R21, R0.reuse, c[0x0][0x198], RZ ;  /* 0x0000660000157a10 */ /* 0x041fe20007ffe0ff */
[----:B------:R-:W-:Y:S01]  /*5c6a0*/  IMAD.WIDE R8, R0, 0x2, R12 ;  /* 0x0000000200087825 */ /* 0x000fe200078e020c */
[----:B----4-:R0:W-:Y:S03]  /*5c6b0*/  @P5 STG.E.U16 [R2.64], R27 ;  /* 0x0000001b02005986 */ /* 0x0101e6000c10150a */
[----:B------:R1:W-:Y:S01]  /*5c6c0*/  @P6 STG.E.U16 [R18.64], R10 ;  /* 0x0000000a12006986 */ /* 0x0003e2000c10150a */
[----:B------:R-:W-:Y:S01]  /*5c6d0*/  ISETP.LT.AND P6, PT, R25, c[0x0][0x178], !P1 ;  /* 0x00005e0019007a0c */ /* 0x000fe20004fc1270 */
[----:B------:R-:W-:Y:S01]  /*5c6e0*/  ISETP.LT.AND P1, PT, R22, c[0x0][0x178], !P1 ;  /* 0x00005e0016007a0c */ /* 0x000fe20004f21270 */
[----:B---3--:R-:W-:Y:S01]  /*5c6f0*/  PRMT R17, R16, 0x7632, R17 ;  /* 0x0000763210117816 */ /* 0x008fe20000000011 */
[----:B0-----:R-:W-:Y:S01]  /*5c700*/  IMAD.WIDE R2, R0, 0x2, R14 ;  /* 0x0000000200027825 */ /* 0x001fe200078e020e */
[----:B------:R-:W-:-:S03]  /*5c710*/  PRMT R27, R27, 0x7632, R27 ;  /* 0x000076321b1b7816 */ /* 0x000fc6000000001b */
[----:B-1----:R-:W-:Y:S01]  /*5c720*/  IMAD.WIDE R18, R21, 0x2, R4 ;  /* 0x0000000215127825 */ /* 0x002fe200078e0204 */
[----:B------:R0:W-:Y:S05]  /*5c730*/  @P2 STG.E.U16 [R2.64], R17 ;  /* 0x0000001102002986 */ /* 0x0001ea000c10150a */
[----:B------:R1:W-:Y:S01]  /*5c740*/  @P6 STG.E.U16 [R8.64], R20 ;  /* 0x0000001408006986 */ /* 0x0003e2000c10150a */
[----:B------:R-:W-:Y:S02]  /*5c750*/  ISETP.LT.AND P6, PT, R23, c[0x0][0x178], !P4 ;  /* 0x00005e0017007a0c */ /* 0x000fe400067c1270 */
[----:B------:R-:W-:Y:S01]  /*5c760*/  ISETP.LT.AND P5, PT, R28, c[0x0][0x178], !P0 ;  /* 0x00005e001c007a0c */ /* 0x000fe200047a1270 */
[----:B0-----:R-:W-:-:S05]  /*5c770*/  IMAD.WIDE R16, R0, 0x2, R6 ;  /* 0x0000000200107825 */ /* 0x001fca00078e0206 */
[----:B------:R0:W-:Y:S01]  /*5c780*/  @P1 STG.E.U16 [R16.64], R27 ;  /* 0x0000001b10001986 */ /* 0x0001e2000c10150a */
[----:B------:R2:W-:Y:S01]  /*5c790*/  @P3 STG.E.U16 [R18.64], R26 ;  /* 0x0000001a12003986 */ /* 0x0005e2000c10150a */
[----:B------:R-:W-:Y:S01]  /*5c7a0*/  ISETP.LT.AND P3, PT, R25, c[0x0][0x178], !P4 ;  /* 0x00005e0019007a0c */ /* 0x000fe20006761270 */
[C---:B------:R-:W-:Y:S01]  /*5c7b0*/  ISETP.LT.AND P4, PT, R22.reuse, c[0x0][0x178], !P4 ;  /* 0x00005e0016007a0c */ /* 0x040fe20006781270 */
[----:B------:R-:W-:Y:S02]  /*5c7c0*/  ISETP.LT.AND P2, PT, R23, c[0x0][0x178], !P0 ;  /* 0x00005e0017007a0c */ /* 0x000fe40004741270 */
[----:B------:R-:W-:Y:S01]  /*5c7d0*/  ISETP.LT.AND P1, PT, R25, c[0x0][0x178], !P0 ;  /* 0x00005e0019007a0c */ /* 0x000fe20004721270 */
[----:B------:R-:W-:Y:S01]  /*5c7e0*/  ISETP.LT.AND P0, PT, R22, c[0x0][0x178], !P0 ;  /* 0x00005e0016007a0c */ /* 0x000fe20004701270 */
[C---:B------:R-:W-:Y:S01]  /*5c7f0*/  IADD3 R25, R21.reuse, c[0x0][0x198], RZ ;  /* 0x0000660015197a10 */ /* 0x040fe20007ffe0ff */
[----:B------:R-:W-:-:S04]  /*5c800*/  IMAD.WIDE R22, R21, 0x2, R14 ;  /* 0x0000000215167825 */ /* 0x000fc800078e020e */
[----:B------:R-:W-:-:S04]  /*5c810*/  IMAD.WIDE R2, R21, 0x2, R12 ;  /* 0x0000000215027825 */ /* 0x000fc800078e020c */
[----:B-1----:R-:W-:-:S04]  /*5c820*/  IMAD.WIDE R8, R21, 0x2, R6 ;  /* 0x0000000215087825 */ /* 0x002fc800078e0206 */
[----:B------:R-:W-:Y:S01]  /*5c830*/  IMAD.WIDE R4, R25, 0x2, R4 ;  /* 0x0000000219047825 */ /* 0x000fe200078e0204 */
[----:B------:R-:W-:-:S03]  /*5c840*/  PRMT R0, R26, 0x7632, R0 ;  /* 0x000076321a007816 */ /* 0x000fc60000000000 */
[----:B------:R-:W-:Y:S01]  /*5c850*/  IMAD.WIDE R14, R25, 0x2, R14 ;  /* 0x00000002190e7825 */ /* 0x000fe200078e020e */
[----:B------:R-:W-:-:S03]  /*5c860*/  PRMT R10, R24, 0x7632, R10 ;  /* 0x00007632180a7816 */ /* 0x000fc6000000000a */
[----:B------:R-:W-:Y:S01]  /*5c870*/  IMAD.WIDE R12, R25, 0x2, R12 ;  /* 0x00000002190c7825 */ /* 0x000fe200078e020c */
[----:B------:R2:W-:Y:S01]  /*5c880*/  @P6 STG.E.U16 [R22.64], R24 ;  /* 0x0000001816006986 */ /* 0x0005e2000c10150a */
[----:B0-----:R-:W-:Y:S02]  /*5c890*/  PRMT R16, R29, 0x7632, R16 ;  /* 0x000076321d107816 */ /* 0x001fe40000000010 */
[----:B------:R2:W-:Y:S02]  /*5c8a0*/  @P3 STG.E.U16 [R2.64], R29 ;  /* 0x0000001d02003986 */ /* 0x0005e4000c10150a */
[----:B------:R2:W-:Y:S01]  /*5c8b0*/  @P4 STG.E.U16 [R8.64], R11 ;  /* 0x0000000b08004986 */ /* 0x0005e2000c10150a */
[----:B------:R2:W-:Y:S01]  /*5c8c0*/  @P5 STG.E.U16 [R4.64], R0 ;  /* 0x0000000004005986 */ /* 0x0005e2000c10150a */
[----:B------:R2:W-:Y:S02]  /*5c8d0*/  @P2 STG.E.U16 [R14.64], R10 ;  /* 0x0000000a0e002986 */ /* 0x0005e4000c10150a */
[----:B------:R2:W-:Y:S02]  /*5c8e0*/  @P1 STG.E.U16 [R12.64], R16 ;  /* 0x000000100c001986 */ /* 0x0005e4000c10150a */
[----:B------:R-:W-:Y:S01]  /*5c8f0*/  IMAD.WIDE R6, R25, 0x2, R6 ;  /* 0x0000000219067825 */ /* 0x000fe200078e0206 */
[----:B------:R-:W-:Y:S06]  /*5c900*/  @!P0 EXIT ;  /* 0x000000000000894d */ /* 0x000fec0003800000 */
[----:B--2---:R-:W-:-:S05]  /*5c910*/  PRMT R3, R11, 0x7632, R3 ;  /* 0x000076320b037816 */ /* 0x004fca0000000003 */
[----:B------:R-:W-:Y:S01]  /*5c920*/  STG.E.U16 [R6.64], R3 ;  /* 0x0000000306007986 */ /* 0x000fe2000c10150a */
[----:B------:R-:W-:Y:S05]  /*5c930*/  EXIT ;  /* 0x000000000000794d */ /* 0x000fea0003800000 */
.L_x_4:
[----:B------:R-:W-:-:S00]  /*5c940*/  BRA `(.L_x_4) ;  /* 0xfffffff000007947 */ /* 0x000fc0000383ffff */
[----:B------:R-:W-:-:S00]  /*5c950*/  NOP ;  /* 0x0000000000007918 */ /* 0x000fc00000000000 */
        /* <DEDUP_REMOVED lines=10> */
.L_x_5:


//--------------------- .nv.shared.matmul_kernel  --------------------------
	.section	.nv.shared.matmul_kernel,"aw",@nobits
	.sectionflags	@""
	.align	16
